	.target	sm_80

	.elftype	@"ET_EXEC"


//--------------------- .note.nv.tkinfo           --------------------------
	.section	.note.nv.tkinfo,"",@"SHT_NOTE"
	.sectionflags	@"SHF_NOTE_NV_TKINFO"
	.tkinfo
        /*0018*/ 	.word	0x00000002
        /*0030*/ 	.string	""
        /*0030*/ 	.string	"ptxas"
        /*0030*/ 	.string	"Cuda compilation tools, release 13.0, V13.0.88"
        /*0030*/ 	.string	"Build cuda_13.0.r13.0/compiler.36424714_0"
        /*0030*/ 	.string	"-v  -suppress-debug-info  -lineinfo  -arch sm_80 "



//--------------------- .note.nv.cuinfo           --------------------------
	.section	.note.nv.cuinfo,"",@"SHT_NOTE"
	.sectionflags	@"SHF_NOTE_NV_CUINFO"
        /*0018*/ 	.short	0x0002
        /*001a*/ 	.short	0x0050
        /*001c*/ 	.short	0x0082
	.zero		2


//--------------------- .nv.info                  --------------------------
	.section	.nv.info,"",@"SHT_CUDA_INFO"
	.align	4


	//----- nvinfo : EIATTR_REGCOUNT
	.align		4
        /*0000*/ 	.byte	0x04, 0x2f
        /*0002*/ 	.short	(.L_1 - .L_0)
	.align		4
.L_0:
        /*0004*/ 	.word	index@(matmul_kernel)
        /*0008*/ 	.word	0x000000ff


	//----- nvinfo : EIATTR_FRAME_SIZE
	.align		4
.L_1:
        /*000c*/ 	.byte	0x04, 0x11
        /*000e*/ 	.short	(.L_3 - .L_2)
	.align		4
.L_2:
        /*0010*/ 	.word	index@(matmul_kernel)
        /*0014*/ 	.word	0x000012d8


	//----- nvinfo : EIATTR_MIN_STACK_SIZE
	.align		4
.L_3:
        /*0018*/ 	.byte	0x04, 0x12
        /*001a*/ 	.short	(.L_5 - .L_4)
	.align		4
.L_4:
        /*001c*/ 	.word	index@(matmul_kernel)
        /*0020*/ 	.word	0x000012d8
.L_5:


//--------------------- .nv.info.matmul_kernel    --------------------------
	.section	.nv.info.matmul_kernel,"",@"SHT_CUDA_INFO"
	.sectionflags	@""
	.align	4


	//----- nvinfo : EIATTR_CUDA_API_VERSION
	.align		4
        /*0000*/ 	.byte	0x04, 0x37
        /*0002*/ 	.short	(.L_7 - .L_6)
.L_6:
        /*0004*/ 	.word	0x00000082


	//----- nvinfo : EIATTR_SW2861232_WAR
	.align		4
.L_7:
        /*0008*/ 	.byte	0x01, 0x35
	.zero		2


	//----- nvinfo : EIATTR_PARAM_CBANK
	.align		4
        /*000c*/ 	.byte	0x04, 0x0a
        /*000e*/ 	.short	(.L_9 - .L_8)
	.align		4
.L_8:
        /*0010*/ 	.word	index@(.nv.constant0.matmul_kernel)
        /*0014*/ 	.short	0x0160
        /*0016*/ 	.short	0x0050


	//----- nvinfo : EIATTR_CBANK_PARAM_SIZE
	.align		4
.L_9:
        /*0018*/ 	.byte	0x03, 0x19
        /*001a*/ 	.short	0x0050


	//----- nvinfo : EIATTR_KPARAM_INFO
	.align		4
        /*001c*/ 	.byte	0x04, 0x17
        /*001e*/ 	.short	(.L_11 - .L_10)
.L_10:
        /*0020*/ 	.word	0x00000000
        /*0024*/ 	.short	0x000d
        /*0026*/ 	.short	0x0048
        /*0028*/ 	.byte	0x00, 0xf4, 0x21, 0x00


	//----- nvinfo : EIATTR_KPARAM_INFO
	.align		4
.L_11:
        /*002c*/ 	.byte	0x04, 0x17
        /*002e*/ 	.short	(.L_13 - .L_12)
.L_12:
        /*0030*/ 	.word	0x00000000
        /*0034*/ 	.short	0x000c
        /*0036*/ 	.short	0x0040
        /*0038*/ 	.byte	0x00, 0xf4, 0x21, 0x00


	//----- nvinfo : EIATTR_KPARAM_INFO
	.align		4
.L_13:
        /*003c*/ 	.byte	0x04, 0x17
        /*003e*/ 	.short	(.L_15 - .L_14)
.L_14:
        /*0040*/ 	.word	0x00000000
        /*0044*/ 	.short	0x000b
        /*0046*/ 	.short	0x0038
        /*0048*/ 	.byte	0x00, 0xf0, 0x11, 0x00


	//----- nvinfo : EIATTR_KPARAM_INFO
	.align		4
.L_15:
        /*004c*/ 	.byte	0x04, 0x17
        /*004e*/ 	.short	(.L_17 - .L_16)
.L_16:
        /*0050*/ 	.word	0x00000000
        /*0054*/ 	.short	0x000a
        /*0056*/ 	.short	0x0034
        /*0058*/ 	.byte	0x00, 0xf0, 0x11, 0x00


	//----- nvinfo : EIATTR_KPARAM_INFO
	.align		4
.L_17:
        /*005c*/ 	.byte	0x04, 0x17
        /*005e*/ 	.short	(.L_19 - .L_18)
.L_18:
        /*0060*/ 	.word	0x00000000
        /*0064*/ 	.short	0x0009
        /*0066*/ 	.short	0x0030
        /*0068*/ 	.byte	0x00, 0xf0, 0x11, 0x00


	//----- nvinfo : EIATTR_KPARAM_INFO
	.align		4
.L_19:
        /*006c*/ 	.byte	0x04, 0x17
        /*006e*/ 	.short	(.L_21 - .L_20)
.L_20:
        /*0070*/ 	.word	0x00000000
        /*0074*/ 	.short	0x0008
        /*0076*/ 	.short	0x002c
        /*0078*/ 	.byte	0x00, 0xf0, 0x11, 0x00


	//----- nvinfo : EIATTR_KPARAM_INFO
	.align		4
.L_21:
        /*007c*/ 	.byte	0x04, 0x17
        /*007e*/ 	.short	(.L_23 - .L_22)
.L_22:
        /*0080*/ 	.word	0x00000000
        /*0084*/ 	.short	0x0007
        /*0086*/ 	.short	0x0028
        /*0088*/ 	.byte	0x00, 0xf0, 0x11, 0x00


	//----- nvinfo : EIATTR_KPARAM_INFO
	.align		4
.L_23:
        /*008c*/ 	.byte	0x04, 0x17
        /*008e*/ 	.short	(.L_25 - .L_24)
.L_24:
        /*0090*/ 	.word	0x00000000
        /*0094*/ 	.short	0x0006
        /*0096*/ 	.short	0x0024
        /*0098*/ 	.byte	0x00, 0xf0, 0x11, 0x00


	//----- nvinfo : EIATTR_KPARAM_INFO
	.align		4
.L_25:
        /*009c*/ 	.byte	0x04, 0x17
        /*009e*/ 	.short	(.L_27 - .L_26)
.L_26:
        /*00a0*/ 	.word	0x00000000
        /*00a4*/ 	.short	0x0005
        /*00a6*/ 	.short	0x0020
        /*00a8*/ 	.byte	0x00, 0xf0, 0x11, 0x00


	//----- nvinfo : EIATTR_KPARAM_INFO
	.align		4
.L_27:
        /*00ac*/ 	.byte	0x04, 0x17
        /*00ae*/ 	.short	(.L_29 - .L_28)
.L_28:
        /*00b0*/ 	.word	0x00000000
        /*00b4*/ 	.short	0x0004
        /*00b6*/ 	.short	0x001c
        /*00b8*/ 	.byte	0x00, 0xf0, 0x11, 0x00


	//----- nvinfo : EIATTR_KPARAM_INFO
	.align		4
.L_29:
        /*00bc*/ 	.byte	0x04, 0x17
        /*00be*/ 	.short	(.L_31 - .L_30)
.L_30:
        /*00c0*/ 	.word	0x00000000
        /*00c4*/ 	.short	0x0003
        /*00c6*/ 	.short	0x0018
        /*00c8*/ 	.byte	0x00, 0xf0, 0x11, 0x00


	//----- nvinfo : EIATTR_KPARAM_INFO
	.align		4
.L_31:
        /*00cc*/ 	.byte	0x04, 0x17
        /*00ce*/ 	.short	(.L_33 - .L_32)
.L_32:
        /*00d0*/ 	.word	0x00000000
        /*00d4*/ 	.short	0x0002
        /*00d6*/ 	.short	0x0010
        /*00d8*/ 	.byte	0x00, 0xf4, 0x21, 0x00


	//----- nvinfo : EIATTR_KPARAM_INFO
	.align		4
.L_33:
        /*00dc*/ 	.byte	0x04, 0x17
        /*00de*/ 	.short	(.L_35 - .L_34)
.L_34:
        /*00e0*/ 	.word	0x00000000
        /*00e4*/ 	.short	0x0001
        /*00e6*/ 	.short	0x0008
        /*00e8*/ 	.byte	0x00, 0xf4, 0x21, 0x00


	//----- nvinfo : EIATTR_KPARAM_INFO
	.align		4
.L_35:
        /*00ec*/ 	.byte	0x04, 0x17
        /*00ee*/ 	.short	(.L_37 - .L_36)
.L_36:
        /*00f0*/ 	.word	0x00000000
        /*00f4*/ 	.short	0x0000
        /*00f6*/ 	.short	0x0000
        /*00f8*/ 	.byte	0x00, 0xf4, 0x21, 0x00


	//----- nvinfo : EIATTR_MAXREG_COUNT
	.align		4
.L_37:
        /*00fc*/ 	.byte	0x03, 0x1b
        /*00fe*/ 	.short	0x00ff


	//----- nvinfo : EIATTR_NUM_BARRIERS
	.align		4
        /*0100*/ 	.byte	0x02, 0x4c
        /*0102*/ 	.byte	0x01
	.zero		1


	//----- nvinfo : EIATTR_ANNOTATIONS
	.align		4
        /*0104*/ 	.byte	0x04, 0x55
        /*0106*/ 	.short	(.L_39 - .L_38)


	//   ....[0]....
.L_38:
        /*0108*/ 	.word	0x00000001
        /*010c*/ 	.byte	0x60, 0x07, 0x00, 0x00, 0x01, 0x00, 0x00, 0x00, 0x30, 0x1d, 0x00, 0x00, 0x01, 0x00, 0x00, 0x00
        /* <DEDUP_REMOVED lines=2196> */
        /*8a5c*/ 	.byte	0x50, 0xea, 0x02, 0x00, 0x01, 0x00, 0x00, 0x00, 0x60, 0xea, 0x02, 0x00


	//----- nvinfo : EIATTR_MERCURY_ISA_VERSION
	.align		4
.L_39:
        /*8a68*/ 	.byte	0x03, 0x5f
        /*8a6a*/ 	.short	0x0000


	//----- nvinfo : EIATTR_EXIT_INSTR_OFFSETS
	.align		4
        /*8a6c*/ 	.byte	0x04, 0x1c
        /*8a6e*/ 	.short	(.L_41 - .L_40)


	//   ....[0]....
.L_40:
        /*8a70*/ 	.word	0x0002eb50


	//   ....[1]....
        /*8a74*/ 	.word	0x0002eb70


	//----- nvinfo : EIATTR_REQNTID
	.align		4
.L_41:
        /*8a78*/ 	.byte	0x04, 0x10
        /*8a7a*/ 	.short	(.L_43 - .L_42)
.L_42:
        /*8a7c*/ 	.word	0x00000080
        /*8a80*/ 	.word	0x00000001
        /*8a84*/ 	.word	0x00000001
.L_43:


//--------------------- .nv.callgraph             --------------------------
	.section	.nv.callgraph,"",@"SHT_CUDA_CALLGRAPH"
	.align	4
	.sectionentsize	8
	.align		4
        /*0000*/ 	.word	0x00000000
	.align		4
        /*0004*/ 	.word	0xffffffff
	.align		4
        /*0008*/ 	.word	0x00000000
	.align		4
        /*000c*/ 	.word	0xfffffffe
	.align		4
        /*0010*/ 	.word	0x00000000
	.align		4
        /*0014*/ 	.word	0xfffffffd
	.align		4
        /*0018*/ 	.word	0x00000000
	.align		4
        /*001c*/ 	.word	0xfffffffc


//--------------------- .nv.rel.action            --------------------------
	.section	.nv.rel.action,"",@"SHT_CUDA_RELOCINFO"
	.align	8
	.sectionentsize	8
        /*0000*/ 	.byte	0x73, 0x00, 0x00, 0x00, 0x00, 0x00, 0x00, 0x00, 0x00, 0x00, 0x00, 0x11, 0x25, 0x00, 0x05, 0x36


//--------------------- .nv.constant0.matmul_kernel --------------------------
	.section	.nv.constant0.matmul_kernel,"a",@progbits
	.sectionflags	@""
	.align	4
.nv.constant0.matmul_kernel:
	.zero		432


//--------------------- .text.matmul_kernel       --------------------------
	.section	.text.matmul_kernel,"ax",@progbits
	.sectioninfo	@"SHI_REGISTERS=255"
	.align	128
        .global         matmul_kernel
        .type           matmul_kernel,@function
        .size           matmul_kernel,(.L_x_3 - matmul_kernel)
        .other          matmul_kernel,@"STO_CUDA_ENTRY STV_DEFAULT"
matmul_kernel:
.text.matmul_kernel:
[----:B------:R-:W-:Y:S02]  /*0000*/  IMAD.MOV.U32 R1, RZ, RZ, c[0x0][0x28] ;  /* 0x00000a00ff017624 */ /* 0x000fe400078e00ff */
[----:B------:R-:W-:Y:S01]  /*0010*/  IMAD.MOV.U32 R0, RZ, RZ, c[0x0][0x17c] ;  /* 0x00005f00ff007624 */ /* 0x000fe200078e00ff */
[----:B------:R-:W1:Y:S01]  /*0020*/  S2R R5, SR_CTAID.X ;  /* 0x0000000000057919 */ /* 0x000e620000002500 */
[----:B------:R-:W-:Y:S01]  /*0030*/  IMAD.MOV.U32 R38, RZ, RZ, c[0x0][0x180] ;  /* 0x00006000ff267624 */ /* 0x000fe200078e00ff */
[----:B------:R-:W-:Y:S01]  /*0040*/  IADD3 R1, R1, -0x12d8, RZ ;  /* 0xffffed2801017810 */ /* 0x000fe20007ffe0ff */
[----:B------:R-:W-:Y:S01]  /*0050*/  IMAD.MOV.U32 R252, RZ, RZ, c[0x0][0x188] ;  /* 0x00006200fffc7624 */ /* 0x000fe200078e00ff */
[----:B------:R-:W-:Y:S01]  /*0060*/  IADD3 R0, R0, 0x3f, RZ ;  /* 0x0000003f00007810 */ /* 0x000fe20007ffe0ff */
[----:B------:R-:W2:Y:S01]  /*0070*/  S2R R28, SR_TID.X ;  /* 0x00000000001c7919 */ /* 0x000ea20000002100 */
[----:B------:R-:W-:Y:S01]  /*0080*/  ULDC.64 UR8, c[0x0][0x118] ;  /* 0x0000460000087ab9 */ /* 0x000fe20000000a00 */
[C---:B------:R-:W-:Y:S01]  /*0090*/  IMAD R83, R252.reuse, 0x14, RZ ;  /* 0x00000014fc537824 */ /* 0x040fe200078e02ff */
[----:B------:R-:W-:Y:S01]  /*00a0*/  SHF.R.S32.HI R3, RZ, 0x1f, R0 ;  /* 0x0000001fff037819 */ /* 0x000fe20000011400 */
[----:B------:R-:W-:-:S02]  /*00b0*/  IMAD R91, R252, 0x18, RZ ;  /* 0x00000018fc5b7824 */ /* 0x000fc400078e02ff */
[C---:B------:R-:W-:Y:S01]  /*00c0*/  IMAD R99, R252.reuse, 0x1c, RZ ;  /* 0x0000001cfc637824 */ /* 0x040fe200078e02ff */
[----:B------:R-:W-:Y:S01]  /*00d0*/  LEA.HI R3, R3, R0, RZ, 0x6 ;  /* 0x0000000003037211 */ /* 0x000fe200078f30ff */
[C---:B------:R-:W-:Y:S02]  /*00e0*/  IMAD.SHL.U32 R107, R252.reuse, 0x20, RZ ;  /* 0x00000020fc6b7824 */ /* 0x040fe400078e00ff */
[C---:B------:R-:W-:Y:S01]  /*00f0*/  IMAD R115, R252.reuse, 0x24, RZ ;  /* 0x00000024fc737824 */ /* 0x040fe200078e02ff */
[----:B------:R-:W-:Y:S01]  /*0100*/  SHF.R.S32.HI R3, RZ, 0x6, R3 ;  /* 0x00000006ff037819 */ /* 0x000fe20000011403 */
[C---:B------:R-:W-:Y:S02]  /*0110*/  IMAD R123, R252.reuse, 0x28, RZ ;  /* 0x00000028fc7b7824 */ /* 0x040fe400078e02ff */
[C---:B------:R-:W-:Y:S01]  /*0120*/  IMAD R131, R252.reuse, 0x2c, RZ ;  /* 0x0000002cfc837824 */ /* 0x040fe200078e02ff */
[----:B------:R-:W-:Y:S01]  /*0130*/  SHF.L.U32 R4, R3, 0x2, RZ ;  /* 0x0000000203047819 */ /* 0x000fe200000006ff */
[----:B------:R-:W-:-:S02]  /*0140*/  IMAD R139, R252, 0x30, RZ ;  /* 0x00000030fc8b7824 */ /* 0x000fc400078e02ff */
[C---:B------:R-:W-:Y:S01]  /*0150*/  IMAD R147, R252.reuse, 0x34, RZ ;  /* 0x00000034fc937824 */ /* 0x040fe200078e02ff */
[-C--:B------:R-:W-:Y:S01]  /*0160*/  IABS R7, R4.reuse ;  /* 0x0000000400077213 */ /* 0x080fe20000000000 */
[C---:B------:R-:W-:Y:S01]  /*0170*/  IMAD R155, R252.reuse, 0x38, RZ ;  /* 0x00000038fc9b7824 */ /* 0x040fe200078e02ff */
[----:B-1----:R-:W-:Y:S01]  /*0180*/  IABS R8, R5 ;  /* 0x0000000500087213 */ /* 0x002fe20000000000 */
[C---:B------:R-:W-:Y:S01]  /*0190*/  IMAD R163, R252.reuse, 0x3c, RZ ;  /* 0x0000003cfca37824 */ /* 0x040fe200078e02ff */
[----:B------:R-:W1:Y:S01]  /*01a0*/  I2F.RP R0, R7 ;  /* 0x0000000700007306 */ /* 0x000e620000209400 */
[----:B------:R-:W-:Y:S01]  /*01b0*/  IABS R10, R4 ;  /* 0x00000004000a7213 */ /* 0x000fe20000000000 */
[----:B------:R-:W-:Y:S01]  /*01c0*/  IMAD R171, R252, 0x15, RZ ;  /* 0x00000015fcab7824 */ /* 0x000fe200078e02ff */
[----:B--2---:R-:W-:Y:S01]  /*01d0*/  LOP3.LUT R40, R28, 0x7f, RZ, 0xc0, !PT ;  /* 0x0000007f1c287812 */ /* 0x004fe200078ec0ff */
[C---:B------:R-:W-:Y:S02]  /*01e0*/  IMAD R179, R252.reuse, 0x19, RZ ;  /* 0x00000019fcb37824 */ /* 0x040fe400078e02ff */
[----:B------:R-:W-:-:S02]  /*01f0*/  IMAD R187, R252, 0x1d, RZ ;  /* 0x0000001dfcbb7824 */ /* 0x000fc400078e02ff */
[C---:B------:R-:W-:Y:S02]  /*0200*/  IMAD R195, R252.reuse, 0x21, RZ ;  /* 0x00000021fcc37824 */ /* 0x040fe400078e02ff */
[C---:B------:R-:W-:Y:S02]  /*0210*/  IMAD R203, R252.reuse, 0x25, RZ ;  /* 0x00000025fccb7824 */ /* 0x040fe400078e02ff */
[C---:B------:R-:W-:Y:S02]  /*0220*/  IMAD R210, R252.reuse, 0x29, RZ ;  /* 0x00000029fcd27824 */ /* 0x040fe400078e02ff */
[C---:B------:R-:W-:Y:S01]  /*0230*/  IMAD R218, R252.reuse, 0x2d, RZ ;  /* 0x0000002dfcda7824 */ /* 0x040fe200078e02ff */
[----:B-1----:R-:W1:Y:S01]  /*0240*/  MUFU.RCP R0, R0 ;  /* 0x0000000000007308 */ /* 0x002e620000001000 */
[C---:B------:R-:W-:Y:S02]  /*0250*/  IMAD R226, R252.reuse, 0x31, RZ ;  /* 0x00000031fce27824 */ /* 0x040fe400078e02ff */
[----:B------:R-:W-:-:S02]  /*0260*/  IMAD R234, R252, 0x35, RZ ;  /* 0x00000035fcea7824 */ /* 0x000fc400078e02ff */
[C---:B------:R-:W-:Y:S02]  /*0270*/  IMAD R242, R252.reuse, 0x39, RZ ;  /* 0x00000039fcf27824 */ /* 0x040fe400078e02ff */
[C---:B------:R-:W-:Y:S02]  /*0280*/  IMAD R250, R252.reuse, 0x3d, RZ ;  /* 0x0000003dfcfa7824 */ /* 0x040fe400078e02ff */
[----:B------:R-:W-:Y:S02]  /*0290*/  IMAD R52, R252, 0x37, RZ ;  /* 0x00000037fc347824 */ /* 0x000fe400078e02ff */
[----:B------:R-:W-:Y:S01]  /*02a0*/  IMAD.MOV.U32 R79, RZ, RZ, 0x3f ;  /* 0x0000003fff4f7424 */ /* 0x000fe200078e00ff */
[----:B-1----:R-:W-:Y:S01]  /*02b0*/  IADD3 R2, R0, 0xffffffe, RZ ;  /* 0x0ffffffe00027810 */ /* 0x002fe20007ffe0ff */
[----:B------:R-:W-:Y:S01]  /*02c0*/  IMAD.MOV R0, RZ, RZ, -R10 ;  /* 0x000000ffff007224 */ /* 0x000fe200078e0a0a */
[----:B------:R-:W-:Y:S02]  /*02d0*/  IADD3 R10, R38, -0x1, RZ ;  /* 0xffffffff260a7810 */ /* 0x000fe40007ffe0ff */
[----:B------:R1:W2:Y:S02]  /*02e0*/  F2I.FTZ.U32.TRUNC.NTZ R3, R2 ;  /* 0x0000000200037305 */ /* 0x0002a4000021f000 */
[----:B-1----:R-:W-:Y:S01]  /*02f0*/  MOV R2, RZ ;  /* 0x000000ff00027202 */ /* 0x002fe20000000f00 */
[----:B--2---:R-:W-:-:S04]  /*0300*/  IMAD.MOV R6, RZ, RZ, -R3 ;  /* 0x000000ffff067224 */ /* 0x004fc800078e0a03 */
[----:B------:R-:W-:Y:S02]  /*0310*/  IMAD R9, R6, R7, RZ ;  /* 0x0000000706097224 */ /* 0x000fe400078e02ff */
[----:B------:R-:W-:Y:S01]  /*0320*/  IMAD.MOV.U32 R6, RZ, RZ, R8 ;  /* 0x000000ffff067224 */ /* 0x000fe200078e0008 */
[----:B------:R-:W-:Y:S01]  /*0330*/  IABS R8, c[0x0][0x17c] ;  /* 0x00005f0000087a13 */ /* 0x000fe20000000000 */
[----:B------:R-:W-:-:S06]  /*0340*/  IMAD.HI.U32 R3, R3, R9, R2 ;  /* 0x0000000903037227 */ /* 0x000fcc00078e0002 */
[----:B------:R-:W-:-:S04]  /*0350*/  IMAD.HI.U32 R3, R3, R6, RZ ;  /* 0x0000000603037227 */ /* 0x000fc800078e00ff */
[----:B------:R-:W-:-:S05]  /*0360*/  IMAD R0, R3, R0, R6 ;  /* 0x0000000003007224 */ /* 0x000fca00078e0206 */
[----:B------:R-:W-:-:S13]  /*0370*/  ISETP.GT.U32.AND P1, PT, R7, R0, PT ;  /* 0x000000000700720c */ /* 0x000fda0003f24070 */
[----:B------:R-:W-:Y:S01]  /*0380*/  @!P1 IMAD.IADD R0, R0, 0x1, -R7 ;  /* 0x0000000100009824 */ /* 0x000fe200078e0a07 */
[----:B------:R-:W-:Y:S02]  /*0390*/  @!P1 IADD3 R3, R3, 0x1, RZ ;  /* 0x0000000103039810 */ /* 0x000fe40007ffe0ff */
[----:B------:R-:W-:Y:S02]  /*03a0*/  ISETP.NE.AND P1, PT, R4, RZ, PT ;  /* 0x000000ff0400720c */ /* 0x000fe40003f25270 */
[----:B------:R-:W-:Y:S02]  /*03b0*/  ISETP.GE.U32.AND P0, PT, R0, R7, PT ;  /* 0x000000070000720c */ /* 0x000fe40003f06070 */
[----:B------:R-:W-:-:S04]  /*03c0*/  LOP3.LUT R0, R5, R4, RZ, 0x3c, !PT ;  /* 0x0000000405007212 */ /* 0x000fc800078e3cff */
[----:B------:R-:W-:Y:S02]  /*03d0*/  ISETP.GE.AND P2, PT, R0, RZ, PT ;  /* 0x000000ff0000720c */ /* 0x000fe40003f46270 */
[----:B------:R-:W-:-:S04]  /*03e0*/  MOV R0, c[0x0][0x178] ;  /* 0x00005e0000007a02 */ /* 0x000fc80000000f00 */
[----:B------:R-:W-:Y:S02]  /*03f0*/  IADD3 R0, R0, 0x1ff, RZ ;  /* 0x000001ff00007810 */ /* 0x000fe40007ffe0ff */
[----:B------:R-:W-:-:S05]  /*0400*/  @P0 IADD3 R3, R3, 0x1, RZ ;  /* 0x0000000103030810 */ /* 0x000fca0007ffe0ff */
[----:B------:R-:W-:Y:S01]  /*0410*/  IMAD.MOV.U32 R2, RZ, RZ, R3 ;  /* 0x000000ffff027224 */ /* 0x000fe200078e0003 */
[----:B------:R-:W-:-:S03]  /*0420*/  SHF.R.S32.HI R3, RZ, 0x1f, R0 ;  /* 0x0000001fff037819 */ /* 0x000fc60000011400 */
[----:B------:R-:W-:Y:S01]  /*0430*/  @!P2 IMAD.MOV R2, RZ, RZ, -R2 ;  /* 0x000000ffff02a224 */ /* 0x000fe200078e0a02 */
[----:B------:R-:W-:Y:S02]  /*0440*/  @!P1 LOP3.LUT R2, RZ, R4, RZ, 0x33, !PT ;  /* 0x00000004ff029212 */ /* 0x000fe400078e33ff */
[----:B------:R-:W-:Y:S02]  /*0450*/  LEA.HI R3, R3, R0, RZ, 0x9 ;  /* 0x0000000003037211 */ /* 0x000fe400078f48ff */
[----:B------:R-:W-:Y:S01]  /*0460*/  SHF.L.U32 R12, R2, 0x2, RZ ;  /* 0x00000002020c7819 */ /* 0x000fe200000006ff */
[----:B------:R-:W-:-:S03]  /*0470*/  IMAD.MOV R2, RZ, RZ, -R2 ;  /* 0x000000ffff027224 */ /* 0x000fc600078e0a02 */
[----:B------:R-:W-:Y:S01]  /*0480*/  LEA.HI.SX32 R3, R3, -R12, 0x17 ;  /* 0x8000000c03037211 */ /* 0x000fe200078fbaff */
[----:B------:R-:W-:Y:S01]  /*0490*/  IMAD R11, R4, R2, R5 ;  /* 0x00000002040b7224 */ /* 0x000fe200078e0205 */
[----:B------:R-:W-:Y:S02]  /*04a0*/  MOV R2, RZ ;  /* 0x000000ff00027202 */ /* 0x000fe40000000f00 */
[----:B------:R-:W-:Y:S02]  /*04b0*/  IMNMX R14, R3, 0x4, PT ;  /* 0x00000004030e7817 */ /* 0x000fe40003800200 */
[----:B------:R-:W-:Y:S02]  /*04c0*/  IABS R4, R11 ;  /* 0x0000000b00047213 */ /* 0x000fe40000000000 */
[----:B------:R-:W-:-:S04]  /*04d0*/  IABS R7, R14 ;  /* 0x0000000e00077213 */ /* 0x000fc80000000000 */
[----:B------:R-:W1:Y:S08]  /*04e0*/  I2F.RP R0, R7 ;  /* 0x0000000700007306 */ /* 0x000e700000209400 */
[----:B-1----:R-:W1:Y:S02]  /*04f0*/  MUFU.RCP R0, R0 ;  /* 0x0000000000007308 */ /* 0x002e640000001000 */
[----:B-1----:R-:W-:-:S06]  /*0500*/  IADD3 R3, R0, 0xffffffe, RZ ;  /* 0x0ffffffe00037810 */ /* 0x002fcc0007ffe0ff */
[----:B------:R-:W1:Y:S02]  /*0510*/  F2I.FTZ.U32.TRUNC.NTZ R3, R3 ;  /* 0x0000000300037305 */ /* 0x000e64000021f000 */
[----:B-1----:R-:W-:-:S04]  /*0520*/  IMAD.MOV R6, RZ, RZ, -R3 ;  /* 0x000000ffff067224 */ /* 0x002fc800078e0a03 */
[----:B------:R-:W-:Y:S01]  /*0530*/  IMAD R5, R6, R7, RZ ;  /* 0x0000000706057224 */ /* 0x000fe200078e02ff */
[----:B------:R-:W-:-:S03]  /*0540*/  IABS R6, R14 ;  /* 0x0000000e00067213 */ /* 0x000fc60000000000 */
[----:B------:R-:W-:-:S04]  /*0550*/  IMAD.HI.U32 R0, R3, R5, R2 ;  /* 0x0000000503007227 */ /* 0x000fc800078e0002 */
[----:B------:R-:W-:Y:S02]  /*0560*/  IMAD.MOV.U32 R2, RZ, RZ, R8 ;  /* 0x000000ffff027224 */ /* 0x000fe400078e0008 */
[----:B------:R-:W-:Y:S02]  /*0570*/  IMAD.MOV R5, RZ, RZ, -R6 ;  /* 0x000000ffff057224 */ /* 0x000fe400078e0a06 */
[----:B------:R-:W-:Y:S01]  /*0580*/  IMAD.HI.U32 R3, R0, R4, RZ ;  /* 0x0000000400037227 */ /* 0x000fe200078e00ff */
[----:B------:R-:W1:Y:S01]  /*0590*/  I2F.RP R8, R2 ;  /* 0x0000000200087306 */ /* 0x000e620000209400 */
[----:B------:R-:W-:Y:S02]  /*05a0*/  IABS R0, c[0x0][0x178] ;  /* 0x00005e0000007a13 */ /* 0x000fe40000000000 */
[----:B------:R-:W-:-:S05]  /*05b0*/  IMAD R4, R3, R5, R4 ;  /* 0x0000000503047224 */ /* 0x000fca00078e0204 */
[----:B------:R-:W-:Y:S01]  /*05c0*/  ISETP.GT.U32.AND P1, PT, R7, R4, PT ;  /* 0x000000040700720c */ /* 0x000fe20003f24070 */
[----:B------:R-:W2:Y:S08]  /*05d0*/  I2F.RP R5, R0 ;  /* 0x0000000000057306 */ /* 0x000eb00000209400 */
[----:B-1----:R-:W1:Y:S04]  /*05e0*/  MUFU.RCP R8, R8 ;  /* 0x0000000800087308 */ /* 0x002e680000001000 */
[----:B------:R-:W-:-:S02]  /*05f0*/  @!P1 IADD3 R4, R4, -R7, RZ ;  /* 0x8000000704049210 */ /* 0x000fc40007ffe0ff */
[----:B------:R-:W-:Y:S02]  /*0600*/  @!P1 IADD3 R3, R3, 0x1, RZ ;  /* 0x0000000103039810 */ /* 0x000fe40007ffe0ff */
[----:B------:R-:W-:Y:S01]  /*0610*/  ISETP.GE.U32.AND P0, PT, R4, R7, PT ;  /* 0x000000070400720c */ /* 0x000fe20003f06070 */
[----:B--2---:R-:W2:Y:S01]  /*0620*/  MUFU.RCP R5, R5 ;  /* 0x0000000500057308 */ /* 0x004ea20000001000 */
[----:B------:R-:W-:Y:S02]  /*0630*/  LOP3.LUT R4, R11, R14, RZ, 0x3c, !PT ;  /* 0x0000000e0b047212 */ /* 0x000fe400078e3cff */
[----:B------:R-:W-:Y:S02]  /*0640*/  ISETP.NE.AND P1, PT, R14, RZ, PT ;  /* 0x000000ff0e00720c */ /* 0x000fe40003f25270 */
[----:B------:R-:W-:Y:S02]  /*0650*/  ISETP.GE.AND P2, PT, R4, RZ, PT ;  /* 0x000000ff0400720c */ /* 0x000fe40003f46270 */
[----:B-1----:R-:W-:-:S04]  /*0660*/  IADD3 R6, R8, 0xffffffe, RZ ;  /* 0x0ffffffe08067810 */ /* 0x002fc80007ffe0ff */
[----:B------:R-:W1:Y:S01]  /*0670*/  F2I.FTZ.U32.TRUNC.NTZ R7, R6 ;  /* 0x0000000600077305 */ /* 0x000e62000021f000 */
[----:B------:R-:W-:Y:S02]  /*0680*/  @P0 IADD3 R3, R3, 0x1, RZ ;  /* 0x0000000103030810 */ /* 0x000fe40007ffe0ff */
[----:B------:R-:W-:Y:S02]  /*0690*/  ISETP.GE.U32.AND P0, PT, R10, 0x7fffffc0, PT ;  /* 0x7fffffc00a00780c */ /* 0x000fe40003f06070 */
[----:B--2---:R-:W-:Y:S01]  /*06a0*/  IADD3 R4, R5, 0xffffffe, RZ ;  /* 0x0ffffffe05047810 */ /* 0x004fe20007ffe0ff */
[----:B------:R-:W-:Y:S01]  /*06b0*/  IMAD.MOV.U32 R13, RZ, RZ, R3 ;  /* 0x000000ffff0d7224 */ /* 0x000fe200078e0003 */
[----:B------:R-:W-:Y:S02]  /*06c0*/  SHF.R.U32.HI R3, RZ, 0x6, R28 ;  /* 0x00000006ff037819 */ /* 0x000fe4000001161c */
[----:B------:R-:W2:Y:S01]  /*06d0*/  F2I.FTZ.U32.TRUNC.NTZ R5, R4 ;  /* 0x0000000400057305 */ /* 0x000ea2000021f000 */
[----:B------:R-:W-:Y:S01]  /*06e0*/  @!P2 IMAD.MOV R13, RZ, RZ, -R13 ;  /* 0x000000ffff0da224 */ /* 0x000fe200078e0a0d */
[----:B------:R-:W-:-:S02]  /*06f0*/  @!P1 LOP3.LUT R13, RZ, R14, RZ, 0x33, !PT ;  /* 0x0000000eff0d9212 */ /* 0x000fc400078e33ff */
[----:B------:R-:W-:Y:S02]  /*0700*/  SGXT.U32 R3, R3, 0x1 ;  /* 0x000000010303781a */ /* 0x000fe40000000000 */
[----:B------:R-:W-:Y:S01]  /*0710*/  SHF.L.U32 R15, R13, 0x6, RZ ;  /* 0x000000060d0f7819 */ /* 0x000fe200000006ff */
[----:B-1----:R-:W-:-:S03]  /*0720*/  IMAD.MOV R6, RZ, RZ, -R7 ;  /* 0x000000ffff067224 */ /* 0x002fc600078e0a07 */
[----:B------:R-:W-:Y:S01]  /*0730*/  LOP3.LUT R8, R15, R3, RZ, 0xfc, !PT ;  /* 0x000000030f087212 */ /* 0x000fe200078efcff */
[----:B------:R-:W-:Y:S01]  /*0740*/  IMAD.MOV.U32 R3, RZ, RZ, R6 ;  /* 0x000000ffff037224 */ /* 0x000fe200078e0006 */
[----:B------:R-:W-:Y:S01]  /*0750*/  MOV R6, RZ ;  /* 0x000000ff00067202 */ /* 0x000fe20000000f00 */
[----:B------:R1:W-:Y:S01]  /*0760*/  STL [R1+0x3ec], R15 ;  /* 0x0003ec0f01007387 */ /* 0x0003e20000100800 */
[C---:B------:R-:W-:Y:S01]  /*0770*/  LOP3.LUT R16, R8.reuse, 0x3e, RZ, 0xfc, !PT ;  /* 0x0000003e08107812 */ /* 0x040fe200078efcff */
[----:B------:R-:W-:Y:S01]  /*0780*/  IMAD R3, R3, R2, RZ ;  /* 0x0000000203037224 */ /* 0x000fe200078e02ff */
[----:B------:R-:W-:Y:S02]  /*0790*/  IABS R9, R8 ;  /* 0x0000000800097213 */ /* 0x000fe40000000000 */
[----:B------:R-:W-:Y:S01]  /*07a0*/  IABS R81, R16 ;  /* 0x0000001000517213 */ /* 0x000fe20000000000 */
[----:B------:R-:W-:Y:S01]  /*07b0*/  IMAD.HI.U32 R6, R7, R3, R6 ;  /* 0x0000000307067227 */ /* 0x000fe200078e0006 */
[----:B------:R-:W-:-:S02]  /*07c0*/  LOP3.LUT R17, R8, 0x2, RZ, 0xfc, !PT ;  /* 0x0000000208117812 */ /* 0x000fc400078efcff */
[----:B------:R-:W-:Y:S01]  /*07d0*/  LOP3.LUT R18, R8, 0x6, RZ, 0xfc, !PT ;  /* 0x0000000608127812 */ /* 0x000fe200078efcff */
[----:B--2---:R-:W-:Y:S01]  /*07e0*/  IMAD.MOV R7, RZ, RZ, -R5 ;  /* 0x000000ffff077224 */ /* 0x004fe200078e0a05 */
[----:B------:R-:W-:Y:S01]  /*07f0*/  ISETP.GE.AND P4, PT, R16, RZ, PT ;  /* 0x000000ff1000720c */ /* 0x000fe20003f86270 */
[----:B------:R-:W-:Y:S01]  /*0800*/  IMAD.HI.U32 R3, R6, R81, RZ ;  /* 0x0000005106037227 */ /* 0x000fe200078e00ff */
[----:B-1----:R-:W-:Y:S02]  /*0810*/  IABS R15, R18 ;  /* 0x00000012000f7213 */ /* 0x002fe40000000000 */
[----:B------:R-:W-:Y:S01]  /*0820*/  LOP3.LUT R16, R8, 0xa, RZ, 0xfc, !PT ;  /* 0x0000000a08107812 */ /* 0x000fe200078efcff */
[----:B------:R-:W-:Y:S01]  /*0830*/  IMAD R7, R7, R0, RZ ;  /* 0x0000000007077224 */ /* 0x000fe200078e02ff */
[----:B------:R-:W-:Y:S01]  /*0840*/  IADD3 R4, -R3, RZ, RZ ;  /* 0x000000ff03047210 */ /* 0x000fe20007ffe1ff */
[----:B------:R-:W-:Y:S01]  /*0850*/  IMAD.HI.U32 R3, R6, R9, RZ ;  /* 0x0000000906037227 */ /* 0x000fe200078e00ff */
[----:B------:R-:W-:-:S02]  /*0860*/  ISETP.GE.AND P6, PT, R17, RZ, PT ;  /* 0x000000ff1100720c */ /* 0x000fc40003fc6270 */
[----:B------:R-:W-:Y:S01]  /*0870*/  LOP3.LUT R20, R8, 0xe, RZ, 0xfc, !PT ;  /* 0x0000000e08147812 */ /* 0x000fe200078efcff */
[C---:B------:R-:W-:Y:S01]  /*0880*/  IMAD R81, R2.reuse, R4, R81 ;  /* 0x0000000402517224 */ /* 0x040fe200078e0251 */
[----:B------:R-:W-:Y:S01]  /*0890*/  MOV R4, RZ ;  /* 0x000000ff00047202 */ /* 0x000fe20000000f00 */
[----:B------:R-:W-:Y:S01]  /*08a0*/  IMAD.MOV R10, RZ, RZ, -R3 ;  /* 0x000000ffff0a7224 */ /* 0x000fe200078e0a03 */
[----:B------:R-:W-:Y:S01]  /*08b0*/  IABS R19, R20 ;  /* 0x0000001400137213 */ /* 0x000fe20000000000 */
[----:B------:R-:W-:Y:S01]  /*08c0*/  IMAD.MOV R3, RZ, RZ, -R13 ;  /* 0x000000ffff037224 */ /* 0x000fe200078e0a0d */
[C---:B------:R-:W-:Y:S01]  /*08d0*/  ISETP.GT.U32.AND P2, PT, R2.reuse, R81, PT ;  /* 0x000000510200720c */ /* 0x040fe20003f44070 */
[----:B------:R-:W-:Y:S01]  /*08e0*/  IMAD.HI.U32 R4, R5, R7, R4 ;  /* 0x0000000705047227 */ /* 0x000fe200078e0004 */
[----:B------:R-:W-:Y:S02]  /*08f0*/  IABS R7, R17 ;  /* 0x0000001100077213 */ /* 0x000fe40000000000 */
[----:B------:R-:W-:Y:S01]  /*0900*/  IABS R17, R16 ;  /* 0x0000001000117213 */ /* 0x000fe20000000000 */
[----:B------:R-:W-:Y:S01]  /*0910*/  IMAD R5, R2, R10, R9 ;  /* 0x0000000a02057224 */ /* 0x000fe200078e0209 */
[----:B------:R-:W-:Y:S01]  /*0920*/  LOP3.LUT R22, R8, 0x10, RZ, 0xfc, !PT ;  /* 0x0000001008167812 */ /* 0x000fe200078efcff */
[----:B------:R-:W-:Y:S01]  /*0930*/  IMAD R3, R14, R3, R11 ;  /* 0x000000030e037224 */ /* 0x000fe200078e020b */
[----:B------:R-:W-:Y:S01]  /*0940*/  LOP3.LUT R14, R8, 0x4, RZ, 0xfc, !PT ;  /* 0x00000004080e7812 */ /* 0x000fe200078efcff */
[----:B------:R-:W-:Y:S01]  /*0950*/  IMAD.MOV.U32 R11, RZ, RZ, R7 ;  /* 0x000000ffff0b7224 */ /* 0x000fe200078e0007 */
[----:B------:R-:W-:Y:S01]  /*0960*/  ISETP.GT.U32.AND P1, PT, R2, R5, PT ;  /* 0x000000050200720c */ /* 0x000fe20003f24070 */
[----:B------:R-:W-:Y:S01]  /*0970*/  IMAD.HI.U32 R10, R6, R15, RZ ;  /* 0x0000000f060a7227 */ /* 0x000fe200078e00ff */
[----:B------:R-:W-:-:S02]  /*0980*/  IABS R13, R14 ;  /* 0x0000000e000d7213 */ /* 0x000fc40000000000 */
[----:B------:R-:W-:Y:S01]  /*0990*/  ISETP.GE.AND P5, PT, R14, RZ, PT ;  /* 0x000000ff0e00720c */ /* 0x000fe20003fa6270 */
[--C-:B------:R-:W-:Y:S01]  /*09a0*/  @!P2 IMAD.IADD R81, R81, 0x1, -R2.reuse ;  /* 0x000000015151a824 */ /* 0x100fe200078e0a02 */
[----:B------:R-:W-:Y:S01]  /*09b0*/  LOP3.LUT R14, R8, 0x8, RZ, 0xfc, !PT ;  /* 0x00000008080e7812 */ /* 0x000fe200078efcff */
[----:B------:R-:W-:Y:S01]  /*09c0*/  IMAD.HI.U32 R7, R6, R11, RZ ;  /* 0x0000000b06077227 */ /* 0x000fe200078e00ff */
[----:B------:R-:W-:Y:S02]  /*09d0*/  IADD3 R3, R12, R3, RZ ;  /* 0x000000030c037210 */ /* 0x000fe40007ffe0ff */
[----:B------:R-:W-:Y:S01]  /*09e0*/  ISETP.GT.U32.AND P2, PT, R2, R81, PT ;  /* 0x000000510200720c */ /* 0x000fe20003f44070 */
[----:B------:R-:W-:Y:S01]  /*09f0*/  IMAD.MOV R7, RZ, RZ, -R7 ;  /* 0x000000ffff077224 */ /* 0x000fe200078e0a07 */
[C---:B------:R-:W-:Y:S01]  /*0a00*/  LOP3.LUT R24, R8.reuse, 0x2e, RZ, 0xfc, !PT ;  /* 0x0000002e08187812 */ /* 0x040fe200078efcff */
[----:B------:R-:W-:Y:S01]  /*0a10*/  @!P1 IMAD.IADD R5, R5, 0x1, -R2 ;  /* 0x0000000105059824 */ /* 0x000fe200078e0a02 */
[----:B------:R-:W-:Y:S01]  /*0a20*/  LOP3.LUT R26, R8, 0x30, RZ, 0xfc, !PT ;  /* 0x00000030081a7812 */ /* 0x000fe200078efcff */
[----:B------:R-:W-:Y:S01]  /*0a30*/  IMAD.HI.U32 R9, R6, R13, RZ ;  /* 0x0000000d06097227 */ /* 0x000fe200078e00ff */
[----:B------:R-:W-:-:S02]  /*0a40*/  IABS R51, R24 ;  /* 0x0000001800337213 */ /* 0x000fc40000000000 */
[C---:B------:R-:W-:Y:S01]  /*0a50*/  ISETP.GT.U32.AND P3, PT, R2.reuse, R5, PT ;  /* 0x000000050200720c */ /* 0x040fe20003f64070 */
[C---:B------:R-:W-:Y:S01]  /*0a60*/  IMAD R7, R2.reuse, R7, R11 ;  /* 0x0000000702077224 */ /* 0x040fe200078e020b */
[----:B------:R-:W-:Y:S01]  /*0a70*/  IADD3 R9, -R9, RZ, RZ ;  /* 0x000000ff09097210 */ /* 0x000fe20007ffe1ff */
[----:B------:R-:W-:Y:S01]  /*0a80*/  IMAD.MOV R10, RZ, RZ, -R10 ;  /* 0x000000ffff0a7224 */ /* 0x000fe200078e0a0a */
[----:B------:R-:W-:Y:S01]  /*0a90*/  IABS R59, R26 ;  /* 0x0000001a003b7213 */ /* 0x000fe20000000000 */
[----:B------:R-:W-:Y:S01]  /*0aa0*/  @!P2 IMAD.IADD R81, R81, 0x1, -R2 ;  /* 0x000000015151a824 */ /* 0x000fe200078e0a02 */
[C---:B------:R-:W-:Y:S01]  /*0ab0*/  ISETP.GT.U32.AND P1, PT, R2.reuse, R7, PT ;  /* 0x000000070200720c */ /* 0x040fe20003f24070 */
[C---:B------:R-:W-:Y:S01]  /*0ac0*/  IMAD R9, R2.reuse, R9, R13 ;  /* 0x0000000902097224 */ /* 0x040fe200078e020d */
[----:B------:R-:W-:Y:S01]  /*0ad0*/  IABS R13, R14 ;  /* 0x0000000e000d7213 */ /* 0x000fe20000000000 */
[----:B------:R-:W-:Y:S01]  /*0ae0*/  IMAD R11, R2, R10, R15 ;  /* 0x0000000a020b7224 */ /* 0x000fe200078e020f */
[----:B------:R-:W-:-:S02]  /*0af0*/  @!P4 IADD3 R81, -R81, RZ, RZ ;  /* 0x000000ff5151c210 */ /* 0x000fc40007ffe1ff */
[----:B------:R-:W-:Y:S01]  /*0b00*/  ISETP.GT.U32.AND P4, PT, R2, R9, PT ;  /* 0x000000090200720c */ /* 0x000fe20003f84070 */
[--C-:B------:R-:W-:Y:S01]  /*0b10*/  @!P3 IMAD.IADD R5, R5, 0x1, -R2.reuse ;  /* 0x000000010505b824 */ /* 0x100fe200078e0a02 */
[----:B------:R-:W-:Y:S01]  /*0b20*/  ISETP.GE.AND P3, PT, R8, RZ, PT ;  /* 0x000000ff0800720c */ /* 0x000fe20003f66270 */
[----:B------:R-:W-:Y:S01]  /*0b30*/  IMAD.HI.U32 R10, R6, R13, RZ ;  /* 0x0000000d060a7227 */ /* 0x000fe200078e00ff */
[----:B------:R-:W-:Y:S02]  /*0b40*/  ISETP.GE.AND P2, PT, R18, RZ, PT ;  /* 0x000000ff1200720c */ /* 0x000fe40003f46270 */
[----:B------:R-:W-:Y:S01]  /*0b50*/  LOP3.LUT R18, R8, 0xc, RZ, 0xfc, !PT ;  /* 0x0000000c08127812 */ /* 0x000fe200078efcff */
[----:B------:R-:W-:Y:S01]  /*0b60*/  @!P1 IMAD.IADD R7, R7, 0x1, -R2 ;  /* 0x0000000107079824 */ /* 0x000fe200078e0a02 */
[----:B------:R-:W-:Y:S01]  /*0b70*/  IADD3 R10, -R10, RZ, RZ ;  /* 0x000000ff0a0a7210 */ /* 0x000fe20007ffe1ff */
[----:B------:R-:W-:Y:S01]  /*0b80*/  IMAD.MOV.U32 R30, RZ, RZ, R5 ;  /* 0x000000ffff1e7224 */ /* 0x000fe200078e0005 */
[----:B------:R-:W-:Y:S01]  /*0b90*/  IABS R15, R18 ;  /* 0x00000012000f7213 */ /* 0x000fe20000000000 */
[----:B------:R-:W-:Y:S01]  /*0ba0*/  IMAD.HI.U32 R5, R6, R17, RZ ;  /* 0x0000001106057227 */ /* 0x000fe200078e00ff */
[----:B------:R-:W-:-:S02]  /*0bb0*/  ISETP.GT.U32.AND P1, PT, R2, R7, PT ;  /* 0x000000070200720c */ /* 0x000fc40003f24070 */
[----:B------:R-:W-:Y:S01]  /*0bc0*/  @!P4 IADD3 R9, R9, -R2, RZ ;  /* 0x800000020909c210 */ /* 0x000fe20007ffe0ff */
[----:B------:R-:W-:Y:S01]  /*0bd0*/  @!P3 IMAD.MOV R30, RZ, RZ, -R30 ;  /* 0x000000ffff1eb224 */ /* 0x000fe200078e0a1e */
[C---:B------:R-:W-:Y:S01]  /*0be0*/  ISETP.GT.U32.AND P3, PT, R2.reuse, R11, PT ;  /* 0x0000000b0200720c */ /* 0x040fe20003f64070 */
[----:B------:R-:W-:Y:S01]  /*0bf0*/  IMAD.MOV R12, RZ, RZ, -R5 ;  /* 0x000000ffff0c7224 */ /* 0x000fe200078e0a05 */
[C---:B------:R-:W-:Y:S01]  /*0c00*/  ISETP.GT.U32.AND P4, PT, R2.reuse, R9, PT ;  /* 0x000000090200720c */ /* 0x040fe20003f84070 */
[C---:B------:R-:W-:Y:S02]  /*0c10*/  IMAD R5, R2.reuse, R10, R13 ;  /* 0x0000000a02057224 */ /* 0x040fe400078e020d */
[----:B------:R-:W-:Y:S02]  /*0c20*/  IMAD R17, R2, R12, R17 ;  /* 0x0000000c02117224 */ /* 0x000fe400078e0211 */
[----:B------:R-:W-:-:S04]  /*0c30*/  IMAD.HI.U32 R10, R6, R15, RZ ;  /* 0x0000000f060a7227 */ /* 0x000fc800078e00ff */
[--C-:B------:R-:W-:Y:S01]  /*0c40*/  @!P1 IMAD.IADD R7, R7, 0x1, -R2.reuse ;  /* 0x0000000107079824 */ /* 0x100fe200078e0a02 */
[----:B------:R-:W-:Y:S01]  /*0c50*/  IADD3 R10, -R10, RZ, RZ ;  /* 0x000000ff0a0a7210 */ /* 0x000fe20007ffe1ff */
[----:B------:R-:W-:Y:S01]  /*0c60*/  @!P3 IMAD.IADD R11, R11, 0x1, -R2 ;  /* 0x000000010b0bb824 */ /* 0x000fe200078e0a02 */
[----:B------:R-:W-:Y:S01]  /*0c70*/  ISETP.GE.AND P1, PT, R14, RZ, PT ;  /* 0x000000ff0e00720c */ /* 0x000fe20003f26270 */
[----:B------:R-:W-:Y:S01]  /*0c80*/  IMAD.MOV.U32 R29, RZ, RZ, R7 ;  /* 0x000000ffff1d7224 */ /* 0x000fe200078e0007 */
[----:B------:R-:W-:Y:S01]  /*0c90*/  @!P4 IADD3 R9, R9, -R2, RZ ;  /* 0x800000020909c210 */ /* 0x000fe20007ffe0ff */
[----:B------:R-:W-:Y:S01]  /*0ca0*/  IMAD.HI.U32 R12, R6, R19, RZ ;  /* 0x00000013060c7227 */ /* 0x000fe200078e00ff */
[C---:B------:R-:W-:Y:S02]  /*0cb0*/  ISETP.GT.U32.AND P3, PT, R2.reuse, R11, PT ;  /* 0x0000000b0200720c */ /* 0x040fe40003f64070 */
[C---:B------:R-:W-:Y:S01]  /*0cc0*/  ISETP.GT.U32.AND P4, PT, R2.reuse, R5, PT ;  /* 0x000000050200720c */ /* 0x040fe20003f84070 */
[----:B------:R-:W-:Y:S01]  /*0cd0*/  @!P6 IMAD.MOV R29, RZ, RZ, -R29 ;  /* 0x000000ffff1de224 */ /* 0x000fe200078e0a1d */
[C---:B------:R-:W-:Y:S01]  /*0ce0*/  ISETP.GT.U32.AND P6, PT, R2.reuse, R17, PT ;  /* 0x000000110200720c */ /* 0x040fe20003fc4070 */
[----:B------:R-:W-:Y:S01]  /*0cf0*/  IMAD R7, R2, R10, R15 ;  /* 0x0000000a02077224 */ /* 0x000fe200078e020f */
[----:B------:R-:W-:Y:S01]  /*0d00*/  IADD3 R12, -R12, RZ, RZ ;  /* 0x000000ff0c0c7210 */ /* 0x000fe20007ffe1ff */
[----:B------:R-:W-:Y:S01]  /*0d10*/  IMAD.MOV.U32 R13, RZ, RZ, R9 ;  /* 0x000000ffff0d7224 */ /* 0x000fe200078e0009 */
[----:B------:R-:W-:-:S03]  /*0d20*/  IABS R14, R22 ;  /* 0x00000016000e7213 */ /* 0x000fc60000000000 */
[C---:B------:R-:W-:Y:S01]  /*0d30*/  IMAD R9, R2.reuse, R12, R19 ;  /* 0x0000000c02097224 */ /* 0x040fe200078e0213 */
[----:B------:R-:W-:Y:S01]  /*0d40*/  MOV R15, R14 ;  /* 0x0000000e000f7202 */ /* 0x000fe20000000f00 */
[--C-:B------:R-:W-:Y:S01]  /*0d50*/  @!P3 IMAD.IADD R11, R11, 0x1, -R2.reuse ;  /* 0x000000010b0bb824 */ /* 0x100fe200078e0a02 */
[----:B------:R-:W-:Y:S01]  /*0d60*/  ISETP.GT.U32.AND P3, PT, R2, R7, PT ;  /* 0x000000070200720c */ /* 0x000fe20003f64070 */
[--C-:B------:R-:W-:Y:S01]  /*0d70*/  @!P4 IMAD.IADD R5, R5, 0x1, -R2.reuse ;  /* 0x000000010505c824 */ /* 0x100fe200078e0a02 */
[----:B------:R-:W-:Y:S01]  /*0d80*/  LOP3.LUT R12, R8, 0x12, RZ, 0xfc, !PT ;  /* 0x00000012080c7812 */ /* 0x000fe200078efcff */
[----:B------:R-:W-:Y:S01]  /*0d90*/  @!P6 IMAD.IADD R17, R17, 0x1, -R2 ;  /* 0x000000011111e824 */ /* 0x000fe200078e0a02 */
[----:B------:R-:W-:Y:S01]  /*0da0*/  MOV R27, R11 ;  /* 0x0000000b001b7202 */ /* 0x000fe20000000f00 */
[----:B------:R-:W-:Y:S01]  /*0db0*/  IMAD.HI.U32 R10, R6, R15, RZ ;  /* 0x0000000f060a7227 */ /* 0x000fe200078e00ff */
[C---:B------:R-:W-:Y:S02]  /*0dc0*/  ISETP.GT.U32.AND P4, PT, R2.reuse, R5, PT ;  /* 0x000000050200720c */ /* 0x040fe40003f84070 */
[C---:B------:R-:W-:Y:S01]  /*0dd0*/  ISETP.GT.U32.AND P6, PT, R2.reuse, R17, PT ;  /* 0x000000110200720c */ /* 0x040fe20003fc4070 */
[----:B------:R-:W-:Y:S01]  /*0de0*/  @!P2 IMAD.MOV R27, RZ, RZ, -R27 ;  /* 0x000000ffff1ba224 */ /* 0x000fe200078e0a1b */
[----:B------:R-:W-:Y:S01]  /*0df0*/  ISETP.GT.U32.AND P2, PT, R2, R9, PT ;  /* 0x000000090200720c */ /* 0x000fe20003f44070 */
[----:B------:R-:W-:Y:S01]  /*0e00*/  IMAD.MOV R10, RZ, RZ, -R10 ;  /* 0x000000ffff0a7224 */ /* 0x000fe200078e0a0a */
[----:B------:R-:W-:Y:S01]  /*0e10*/  IABS R19, R12 ;  /* 0x0000000c00137213 */ /* 0x000fe20000000000 */
[----:B------:R-:W-:Y:S01]  /*0e20*/  @!P3 IMAD.IADD R7, R7, 0x1, -R2 ;  /* 0x000000010707b824 */ /* 0x000fe200078e0a02 */
[----:B------:R-:W-:Y:S01]  /*0e30*/  LOP3.LUT R14, R8, 0x14, RZ, 0xfc, !PT ;  /* 0x00000014080e7812 */ /* 0x000fe200078efcff */
[----:B------:R-:W-:-:S02]  /*0e40*/  IMAD R11, R2, R10, R15 ;  /* 0x0000000a020b7224 */ /* 0x000fc400078e020f */
[----:B------:R-:W-:Y:S01]  /*0e50*/  @!P5 IMAD.MOV R13, RZ, RZ, -R13 ;  /* 0x000000ffff0dd224 */ /* 0x000fe200078e0a0d */
[C---:B------:R-:W-:Y:S02]  /*0e60*/  ISETP.GT.U32.AND P3, PT, R2.reuse, R7, PT ;  /* 0x000000070200720c */ /* 0x040fe40003f64070 */
[-C--:B------:R-:W-:Y:S01]  /*0e70*/  @!P4 IADD3 R5, R5, -R2.reuse, RZ ;  /* 0x800000020505c210 */ /* 0x080fe20007ffe0ff */
[----:B------:R-:W-:Y:S01]  /*0e80*/  @!P6 IMAD.IADD R17, R17, 0x1, -R2 ;  /* 0x000000011111e824 */ /* 0x000fe200078e0a02 */
[----:B------:R-:W-:Y:S02]  /*0e90*/  ISETP.GT.U32.AND P6, PT, R2, R11, PT ;  /* 0x0000000b0200720c */ /* 0x000fe40003fc4070 */
[----:B------:R-:W-:Y:S01]  /*0ea0*/  @!P2 IADD3 R9, R9, -R2, RZ ;  /* 0x800000020909a210 */ /* 0x000fe20007ffe0ff */
[----:B------:R-:W-:Y:S01]  /*0eb0*/  IMAD.MOV.U32 R15, RZ, RZ, R5 ;  /* 0x000000ffff0f7224 */ /* 0x000fe200078e0005 */
[----:B------:R-:W-:Y:S01]  /*0ec0*/  IABS R21, R14 ;  /* 0x0000000e00157213 */ /* 0x000fe20000000000 */
[----:B------:R-:W-:Y:S01]  /*0ed0*/  IMAD.HI.U32 R5, R6, R19, RZ ;  /* 0x0000001306057227 */ /* 0x000fe200078e00ff */
[----:B------:R-:W-:-:S02]  /*0ee0*/  ISETP.GT.U32.AND P2, PT, R2, R9, PT ;  /* 0x000000090200720c */ /* 0x000fc40003f44070 */
[----:B------:R-:W-:Y:S01]  /*0ef0*/  ISETP.GE.AND P5, PT, R16, RZ, PT ;  /* 0x000000ff1000720c */ /* 0x000fe20003fa6270 */
[----:B------:R-:W-:Y:S01]  /*0f00*/  IMAD.MOV R5, RZ, RZ, -R5 ;  /* 0x000000ffff057224 */ /* 0x000fe200078e0a05 */
[----:B------:R-:W-:Y:S01]  /*0f10*/  ISETP.GE.AND P4, PT, R18, RZ, PT ;  /* 0x000000ff1200720c */ /* 0x000fe20003f86270 */
[----:B------:R-:W-:Y:S01]  /*0f20*/  IMAD.HI.U32 R10, R6, R21, RZ ;  /* 0x00000015060a7227 */ /* 0x000fe200078e00ff */
[----:B------:R-:W-:Y:S02]  /*0f30*/  LOP3.LUT R16, R8, 0x1c, RZ, 0xfc, !PT ;  /* 0x0000001c08107812 */ /* 0x000fe400078efcff */
[----:B------:R-:W-:Y:S01]  /*0f40*/  @!P6 IADD3 R11, R11, -R2, RZ ;  /* 0x800000020b0be210 */ /* 0x000fe20007ffe0ff */
[C---:B------:R-:W-:Y:S01]  /*0f50*/  IMAD R5, R2.reuse, R5, R19 ;  /* 0x0000000502057224 */ /* 0x040fe200078e0213 */
[----:B------:R-:W-:Y:S01]  /*0f60*/  IABS R35, R16 ;  /* 0x0000001000237213 */ /* 0x000fe20000000000 */
[--C-:B------:R-:W-:Y:S01]  /*0f70*/  @!P3 IMAD.IADD R7, R7, 0x1, -R2.reuse ;  /* 0x000000010707b824 */ /* 0x100fe200078e0a02 */
[C---:B------:R-:W-:Y:S01]  /*0f80*/  ISETP.GT.U32.AND P6, PT, R2.reuse, R11, PT ;  /* 0x0000000b0200720c */ /* 0x040fe20003fc4070 */
[----:B------:R-:W-:Y:S01]  /*0f90*/  @!P2 IMAD.IADD R9, R9, 0x1, -R2 ;  /* 0x000000010909a824 */ /* 0x000fe200078e0a02 */
[----:B------:R-:W-:Y:S01]  /*0fa0*/  ISETP.GT.U32.AND P2, PT, R2, R5, PT ;  /* 0x000000050200720c */ /* 0x000fe20003f44070 */
[----:B------:R-:W-:Y:S01]  /*0fb0*/  IMAD.MOV R10, RZ, RZ, -R10 ;  /* 0x000000ffff0a7224 */ /* 0x000fe200078e0a0a */
[----:B------:R-:W-:Y:S01]  /*0fc0*/  MOV R19, R7 ;  /* 0x0000000700137202 */ /* 0x000fe20000000f00 */
[----:B------:R-:W-:Y:S01]  /*0fd0*/  @!P1 IMAD.MOV R15, RZ, RZ, -R15 ;  /* 0x000000ffff0f9224 */ /* 0x000fe200078e0a0f */
[----:B------:R-:W-:Y:S01]  /*0fe0*/  ISETP.GE.AND P3, PT, R12, RZ, PT ;  /* 0x000000ff0c00720c */ /* 0x000fe20003f66270 */
[----:B------:R-:W-:Y:S01]  /*0ff0*/  IMAD R7, R2, R10, R21 ;  /* 0x0000000a02077224 */ /* 0x000fe200078e0215 */
[----:B------:R-:W-:Y:S01]  /*1000*/  LOP3.LUT R12, R8, 0x16, RZ, 0xfc, !PT ;  /* 0x00000016080c7812 */ /* 0x000fe200078efcff */
[----:B------:R-:W-:Y:S01]  /*1010*/  IMAD.MOV.U32 R23, RZ, RZ, R9 ;  /* 0x000000ffff177224 */ /* 0x000fe200078e0009 */
[----:B------:R-:W-:Y:S01]  /*1020*/  @!P5 IADD3 R17, -R17, RZ, RZ ;  /* 0x000000ff1111d210 */ /* 0x000fe20007ffe1ff */
[----:B------:R-:W-:Y:S01]  /*1030*/  @!P4 IMAD.MOV R19, RZ, RZ, -R19 ;  /* 0x000000ffff13c224 */ /* 0x000fe200078e0a13 */
[----:B------:R-:W-:Y:S01]  /*1040*/  IABS R25, R12 ;  /* 0x0000000c00197213 */ /* 0x000fe20000000000 */
[--C-:B------:R-:W-:Y:S01]  /*1050*/  @!P6 IMAD.IADD R11, R11, 0x1, -R2.reuse ;  /* 0x000000010b0be824 */ /* 0x100fe200078e0a02 */
[----:B------:R-:W-:Y:S01]  /*1060*/  ISETP.GT.U32.AND P6, PT, R2, R7, PT ;  /* 0x000000070200720c */ /* 0x000fe20003fc4070 */
[----:B------:R-:W-:Y:S01]  /*1070*/  @!P2 IMAD.IADD R5, R5, 0x1, -R2 ;  /* 0x000000010505a824 */ /* 0x000fe200078e0a02 */
[----:B------:R-:W-:Y:S01]  /*1080*/  ISETP.GE.AND P5, PT, R22, RZ, PT ;  /* 0x000000ff1600720c */ /* 0x000fe20003fa6270 */
[----:B------:R-:W-:Y:S01]  /*1090*/  IMAD.HI.U32 R9, R6, R25, RZ ;  /* 0x0000001906097227 */ /* 0x000fe200078e00ff */
[----:B------:R-:W-:-:S02]  /*10a0*/  ISETP.GE.AND P1, PT, R20, RZ, PT ;  /* 0x000000ff1400720c */ /* 0x000fc40003f26270 */
[----:B------:R-:W-:Y:S01]  /*10b0*/  ISETP.GT.U32.AND P2, PT, R2, R5, PT ;  /* 0x000000050200720c */ /* 0x000fe20003f44070 */
[----:B------:R-:W-:Y:S01]  /*10c0*/  IMAD.MOV R9, RZ, RZ, -R9 ;  /* 0x000000ffff097224 */ /* 0x000fe200078e0a09 */
[----:B------:R-:W-:Y:S02]  /*10d0*/  LOP3.LUT R10, R8, 0x18, RZ, 0xfc, !PT ;  /* 0x00000018080a7812 */ /* 0x000fe400078efcff */
[----:B------:R-:W-:Y:S01]  /*10e0*/  MOV R21, R11 ;  /* 0x0000000b00157202 */ /* 0x000fe20000000f00 */
[----:B------:R-:W-:Y:S01]  /*10f0*/  IMAD R9, R2, R9, R25 ;  /* 0x0000000902097224 */ /* 0x000fe200078e0219 */
[----:B------:R-:W-:Y:S01]  /*1100*/  IABS R33, R10 ;  /* 0x0000000a00217213 */ /* 0x000fe20000000000 */
[----:B------:R-:W-:Y:S01]  /*1110*/  IMAD.HI.U32 R11, R6, R35, RZ ;  /* 0x00000023060b7227 */ /* 0x000fe200078e00ff */
[----:B------:R-:W-:Y:S02]  /*1120*/  @!P6 IADD3 R7, R7, -R2, RZ ;  /* 0x800000020707e210 */ /* 0x000fe40007ffe0ff */
[----:B------:R-:W-:Y:S01]  /*1130*/  ISETP.GE.AND P4, PT, R14, RZ, PT ;  /* 0x000000ff0e00720c */ /* 0x000fe20003f86270 */
[----:B------:R-:W-:Y:S01]  /*1140*/  @!P5 IMAD.MOV R21, RZ, RZ, -R21 ;  /* 0x000000ffff15d224 */ /* 0x000fe200078e0a15 */
[----:B------:R-:W-:Y:S01]  /*1150*/  ISETP.GE.AND P5, PT, R10, RZ, PT ;  /* 0x000000ff0a00720c */ /* 0x000fe20003fa6270 */
[----:B------:R-:W-:Y:S01]  /*1160*/  IMAD.HI.U32 R10, R6, R33, RZ ;  /* 0x00000021060a7227 */ /* 0x000fe200078e00ff */
[----:B------:R-:W-:-:S02]  /*1170*/  ISETP.GT.U32.AND P6, PT, R2, R7, PT ;  /* 0x000000070200720c */ /* 0x000fc40003fc4070 */
[----:B------:R-:W-:Y:S01]  /*1180*/  @!P1 IADD3 R23, -R23, RZ, RZ ;  /* 0x000000ff17179210 */ /* 0x000fe20007ffe1ff */
[----:B------:R-:W-:Y:S01]  /*1190*/  @!P2 IMAD.IADD R5, R5, 0x1, -R2 ;  /* 0x000000010505a824 */ /* 0x000fe200078e0a02 */
[----:B------:R-:W-:Y:S02]  /*11a0*/  ISETP.GT.U32.AND P2, PT, R2, R9, PT ;  /* 0x000000090200720c */ /* 0x000fe40003f44070 */
[----:B------:R-:W-:Y:S01]  /*11b0*/  ISETP.GE.AND P1, PT, R12, RZ, PT ;  /* 0x000000ff0c00720c */ /* 0x000fe20003f26270 */
[----:B------:R-:W-:Y:S01]  /*11c0*/  IMAD.MOV R12, RZ, RZ, -R10 ;  /* 0x000000ffff0c7224 */ /* 0x000fe200078e0a0a */
[----:B------:R-:W-:Y:S02]  /*11d0*/  LOP3.LUT R14, R8, 0x1a, RZ, 0xfc, !PT ;  /* 0x0000001a080e7812 */ /* 0x000fe400078efcff */
[----:B------:R-:W-:Y:S01]  /*11e0*/  MOV R31, R5 ;  /* 0x00000005001f7202 */ /* 0x000fe20000000f00 */
[C---:B------:R-:W-:Y:S01]  /*11f0*/  IMAD R5, R2.reuse, R12, R33 ;  /* 0x0000000c02057224 */ /* 0x040fe200078e0221 */
[----:B------:R-:W-:Y:S01]  /*1200*/  IABS R25, R14 ;  /* 0x0000000e00197213 */ /* 0x000fe20000000000 */
[----:B------:R-:W-:Y:S01]  /*1210*/  @!P6 IMAD.IADD R7, R7, 0x1, -R2 ;  /* 0x000000010707e824 */ /* 0x000fe200078e0a02 */
[----:B------:R-:W-:Y:S01]  /*1220*/  IADD3 R12, -R11, RZ, RZ ;  /* 0x000000ff0b0c7210 */ /* 0x000fe20007ffe1ff */
[----:B------:R-:W-:Y:S01]  /*1230*/  @!P3 IMAD.MOV R31, RZ, RZ, -R31 ;  /* 0x000000ffff1fb224 */ /* 0x000fe200078e0a1f */
[----:B------:R-:W-:Y:S01]  /*1240*/  ISETP.GT.U32.AND P6, PT, R2, R5, PT ;  /* 0x000000050200720c */ /* 0x000fe20003fc4070 */
[----:B------:R-:W-:Y:S01]  /*1250*/  IMAD.HI.U32 R10, R6, R25, RZ ;  /* 0x00000019060a7227 */ /* 0x000fe200078e00ff */
[----:B------:R-:W-:-:S02]  /*1260*/  ISETP.GE.AND P3, PT, R14, RZ, PT ;  /* 0x000000ff0e00720c */ /* 0x000fc40003f66270 */
[C---:B------:R-:W-:Y:S01]  /*1270*/  LOP3.LUT R14, R8.reuse, 0x1e, RZ, 0xfc, !PT ;  /* 0x0000001e080e7812 */ /* 0x040fe200078efcff */
[----:B------:R-:W-:Y:S01]  /*1280*/  @!P2 IMAD.IADD R9, R9, 0x1, -R2 ;  /* 0x000000010909a824 */ /* 0x000fe200078e0a02 */
[----:B------:R-:W-:Y:S01]  /*1290*/  MOV R33, R7 ;  /* 0x0000000700217202 */ /* 0x000fe20000000f00 */
[----:B------:R-:W-:Y:S01]  /*12a0*/  IMAD.MOV R10, RZ, RZ, -R10 ;  /* 0x000000ffff0a7224 */ /* 0x000fe200078e0a0a */
[----:B------:R-:W-:Y:S02]  /*12b0*/  LOP3.LUT R18, R8, 0x20, RZ, 0xfc, !PT ;  /* 0x0000002008127812 */ /* 0x000fe400078efcff */
[C---:B------:R-:W-:Y:S01]  /*12c0*/  ISETP.GT.U32.AND P2, PT, R2.reuse, R9, PT ;  /* 0x000000090200720c */ /* 0x040fe20003f44070 */
[C---:B------:R-:W-:Y:S01]  /*12d0*/  IMAD R11, R2.reuse, R10, R25 ;  /* 0x0000000a020b7224 */ /* 0x040fe200078e0219 */
[----:B------:R-:W-:Y:S01]  /*12e0*/  IABS R37, R18 ;  /* 0x0000001200257213 */ /* 0x000fe20000000000 */
[----:B------:R-:W-:Y:S01]  /*12f0*/  IMAD R25, R2, R12, R35 ;  /* 0x0000000c02197224 */ /* 0x000fe200078e0223 */
[----:B------:R-:W-:Y:S01]  /*1300*/  IABS R35, R14 ;  /* 0x0000000e00237213 */ /* 0x000fe20000000000 */
[----:B------:R-:W-:Y:S01]  /*1310*/  @!P6 IMAD.IADD R5, R5, 0x1, -R2 ;  /* 0x000000010505e824 */ /* 0x000fe200078e0a02 */
[----:B------:R-:W-:Y:S01]  /*1320*/  LOP3.LUT R20, R8, 0x22, RZ, 0xfc, !PT ;  /* 0x0000002208147812 */ /* 0x000fe200078efcff */
[----:B------:R-:W-:Y:S01]  /*1330*/  @!P4 IMAD.MOV R33, RZ, RZ, -R33 ;  /* 0x000000ffff21c224 */ /* 0x000fe200078e0a21 */
[----:B------:R-:W-:Y:S01]  /*1340*/  ISETP.GT.U32.AND P4, PT, R2, R11, PT ;  /* 0x0000000b0200720c */ /* 0x000fe20003f84070 */
[----:B------:R-:W-:Y:S01]  /*1350*/  IMAD.HI.U32 R7, R6, R35, RZ ;  /* 0x0000002306077227 */ /* 0x000fe200078e00ff */
[----:B------:R-:W-:-:S02]  /*1360*/  ISETP.GT.U32.AND P6, PT, R2, R5, PT ;  /* 0x000000050200720c */ /* 0x000fc40003fc4070 */
[----:B------:R-:W-:Y:S01]  /*1370*/  IABS R39, R20 ;  /* 0x0000001400277213 */ /* 0x000fe20000000000 */
[--C-:B------:R-:W-:Y:S01]  /*1380*/  @!P2 IMAD.IADD R9, R9, 0x1, -R2.reuse ;  /* 0x000000010909a824 */ /* 0x100fe200078e0a02 */
[----:B------:R-:W-:Y:S01]  /*1390*/  ISETP.GT.U32.AND P2, PT, R2, R25, PT ;  /* 0x000000190200720c */ /* 0x000fe20003f44070 */
[----:B------:R-:W-:Y:S01]  /*13a0*/  IMAD.HI.U32 R10, R6, R37, RZ ;  /* 0x00000025060a7227 */ /* 0x000fe200078e00ff */
[----:B------:R-:W-:Y:S02]  /*13b0*/  IADD3 R7, -R7, RZ, RZ ;  /* 0x000000ff07077210 */ /* 0x000fe40007ffe1ff */
[----:B------:R-:W-:Y:S02]  /*13c0*/  LOP3.LUT R22, R8, 0x24, RZ, 0xfc, !PT ;  /* 0x0000002408167812 */ /* 0x000fe400078efcff */
[----:B------:R-:W-:Y:S01]  /*13d0*/  IADD3 R12, -R10, RZ, RZ ;  /* 0x000000ff0a0c7210 */ /* 0x000fe20007ffe1ff */
[----:B------:R-:W-:Y:S01]  /*13e0*/  IMAD R7, R2, R7, R35 ;  /* 0x0000000702077224 */ /* 0x000fe200078e0223 */
[----:B------:R-:W-:Y:S01]  /*13f0*/  IABS R41, R22 ;  /* 0x0000001600297213 */ /* 0x000fe20000000000 */
[----:B------:R-:W-:-:S02]  /*1400*/  @!P6 IMAD.IADD R5, R5, 0x1, -R2 ;  /* 0x000000010505e824 */ /* 0x000fc400078e0a02 */
[----:B------:R-:W-:Y:S01]  /*1410*/  @!P4 IMAD.IADD R11, R11, 0x1, -R2 ;  /* 0x000000010b0bc824 */ /* 0x000fe200078e0a02 */
[----:B------:R-:W-:Y:S01]  /*1420*/  ISETP.GT.U32.AND P6, PT, R2, R7, PT ;  /* 0x000000070200720c */ /* 0x000fe20003fc4070 */
[----:B------:R-:W-:Y:S01]  /*1430*/  IMAD.HI.U32 R10, R6, R39, RZ ;  /* 0x00000027060a7227 */ /* 0x000fe200078e00ff */
[----:B------:R-:W-:Y:S02]  /*1440*/  @!P2 IADD3 R25, R25, -R2, RZ ;  /* 0x800000021919a210 */ /* 0x000fe40007ffe0ff */
[C---:B------:R-:W-:Y:S01]  /*1450*/  ISETP.GT.U32.AND P4, PT, R2.reuse, R11, PT ;  /* 0x0000000b0200720c */ /* 0x040fe20003f84070 */
[----:B------:R-:W-:Y:S01]  /*1460*/  IMAD.MOV.U32 R35, RZ, RZ, R9 ;  /* 0x000000ffff237224 */ /* 0x000fe200078e0009 */
[C---:B------:R-:W-:Y:S01]  /*1470*/  ISETP.GT.U32.AND P2, PT, R2.reuse, R25, PT ;  /* 0x000000190200720c */ /* 0x040fe20003f44070 */
[----:B------:R-:W-:Y:S02]  /*1480*/  IMAD R9, R2, R12, R37 ;  /* 0x0000000c02097224 */ /* 0x000fe400078e0225 */
[----:B------:R-:W-:-:S02]  /*1490*/  IMAD.MOV R12, RZ, RZ, -R10 ;  /* 0x000000ffff0c7224 */ /* 0x000fc400078e0a0a */
[----:B------:R-:W-:Y:S02]  /*14a0*/  IMAD.MOV.U32 R37, RZ, RZ, R5 ;  /* 0x000000ffff257224 */ /* 0x000fe400078e0005 */
[--C-:B------:R-:W-:Y:S02]  /*14b0*/  @!P6 IMAD.IADD R7, R7, 0x1, -R2.reuse ;  /* 0x000000010707e824 */ /* 0x100fe400078e0a02 */
[----:B------:R-:W-:Y:S01]  /*14c0*/  IMAD R5, R2, R12, R39 ;  /* 0x0000000c02057224 */ /* 0x000fe200078e0227 */
[----:B------:R-:W-:Y:S01]  /*14d0*/  @!P5 IADD3 R37, -R37, RZ, RZ ;  /* 0x000000ff2525d210 */ /* 0x000fe20007ffe1ff */
[----:B------:R-:W-:Y:S01]  /*14e0*/  IMAD.HI.U32 R10, R6, R41, RZ ;  /* 0x00000029060a7227 */ /* 0x000fe200078e00ff */
[C---:B------:R-:W-:Y:S02]  /*14f0*/  ISETP.GT.U32.AND P6, PT, R2.reuse, R7, PT ;  /* 0x000000070200720c */ /* 0x040fe40003fc4070 */
[----:B------:R-:W-:Y:S01]  /*1500*/  @!P4 IADD3 R11, R11, -R2, RZ ;  /* 0x800000020b0bc210 */ /* 0x000fe20007ffe0ff */
[----:B------:R-:W-:Y:S01]  /*1510*/  @!P2 IMAD.IADD R25, R25, 0x1, -R2 ;  /* 0x000000011919a824 */ /* 0x000fe200078e0a02 */
[C---:B------:R-:W-:Y:S01]  /*1520*/  ISETP.GT.U32.AND P2, PT, R2.reuse, R5, PT ;  /* 0x000000050200720c */ /* 0x040fe20003f44070 */
[----:B------:R-:W-:Y:S01]  /*1530*/  @!P1 IMAD.MOV R35, RZ, RZ, -R35 ;  /* 0x000000ffff239224 */ /* 0x000fe200078e0a23 */
[----:B------:R-:W-:Y:S01]  /*1540*/  ISETP.GT.U32.AND P4, PT, R2, R9, PT ;  /* 0x000000090200720c */ /* 0x000fe20003f84070 */
[----:B------:R-:W-:Y:S01]  /*1550*/  IMAD.MOV R10, RZ, RZ, -R10 ;  /* 0x000000ffff0a7224 */ /* 0x000fe200078e0a0a */
[----:B------:R-:W-:-:S02]  /*1560*/  ISETP.GE.AND P1, PT, R16, RZ, PT ;  /* 0x000000ff1000720c */ /* 0x000fc40003f26270 */
[----:B------:R-:W-:Y:S01]  /*1570*/  MOV R39, R11 ;  /* 0x0000000b00277202 */ /* 0x000fe20000000f00 */
[----:B------:R-:W-:Y:S01]  /*1580*/  IMAD R11, R2, R10, R41 ;  /* 0x0000000a020b7224 */ /* 0x000fe200078e0229 */
[----:B------:R-:W-:Y:S01]  /*1590*/  LOP3.LUT R16, R8, 0x26, RZ, 0xfc, !PT ;  /* 0x0000002608107812 */ /* 0x000fe200078efcff */
[----:B------:R-:W-:Y:S01]  /*15a0*/  IMAD.MOV.U32 R41, RZ, RZ, R25 ;  /* 0x000000ffff297224 */ /* 0x000fe200078e0019 */
[----:B------:R-:W-:Y:S01]  /*15b0*/  @!P6 IADD3 R7, R7, -R2, RZ ;  /* 0x800000020707e210 */ /* 0x000fe20007ffe0ff */
[----:B------:R-:W-:Y:S01]  /*15c0*/  @!P3 IMAD.MOV R39, RZ, RZ, -R39 ;  /* 0x000000ffff27b224 */ /* 0x000fe200078e0a27 */
[----:B------:R-:W-:Y:S01]  /*15d0*/  ISETP.GT.U32.AND P6, PT, R2, R11, PT ;  /* 0x0000000b0200720c */ /* 0x000fe20003fc4070 */
[--C-:B------:R-:W-:Y:S01]  /*15e0*/  @!P2 IMAD.IADD R5, R5, 0x1, -R2.reuse ;  /* 0x000000010505a824 */ /* 0x100fe200078e0a02 */
[----:B------:R-:W-:Y:S01]  /*15f0*/  IABS R43, R16 ;  /* 0x00000010002b7213 */ /* 0x000fe20000000000 */
[----:B------:R-:W-:Y:S01]  /*1600*/  @!P4 IMAD.IADD R9, R9, 0x1, -R2 ;  /* 0x000000010909c824 */ /* 0x000fe200078e0a02 */
[----:B------:R-:W-:-:S02]  /*1610*/  ISETP.GE.AND P3, PT, R18, RZ, PT ;  /* 0x000000ff1200720c */ /* 0x000fc40003f66270 */
[----:B------:R-:W-:Y:S01]  /*1620*/  @!P1 IADD3 R41, -R41, RZ, RZ ;  /* 0x000000ff29299210 */ /* 0x000fe20007ffe1ff */
[----:B------:R-:W-:Y:S01]  /*1630*/  IMAD.HI.U32 R10, R6, R43, RZ ;  /* 0x0000002b060a7227 */ /* 0x000fe200078e00ff */
[C---:B------:R-:W-:Y:S02]  /*1640*/  ISETP.GT.U32.AND P1, PT, R2.reuse, R5, PT ;  /* 0x000000050200720c */ /* 0x040fe40003f24070 */
[----:B------:R-:W-:Y:S01]  /*1650*/  ISETP.GT.U32.AND P4, PT, R2, R9, PT ;  /* 0x000000090200720c */ /* 0x000fe20003f84070 */
[----:B------:R-:W-:Y:S01]  /*1660*/  IMAD.MOV R10, RZ, RZ, -R10 ;  /* 0x000000ffff0a7224 */ /* 0x000fe200078e0a0a */
[----:B------:R-:W-:Y:S02]  /*1670*/  LOP3.LUT R18, R8, 0x28, RZ, 0xfc, !PT ;  /* 0x0000002808127812 */ /* 0x000fe400078efcff */
[----:B------:R-:W-:Y:S01]  /*1680*/  @!P6 IADD3 R11, R11, -R2, RZ ;  /* 0x800000020b0be210 */ /* 0x000fe20007ffe0ff */
[C---:B------:R-:W-:Y:S01]  /*1690*/  IMAD R25, R2.reuse, R10, R43 ;  /* 0x0000000a02197224 */ /* 0x040fe200078e022b */
[----:B------:R-:W-:Y:S01]  /*16a0*/  IABS R53, R18 ;  /* 0x0000001200357213 */ /* 0x000fe20000000000 */
[----:B------:R-:W-:Y:S01]  /*16b0*/  IMAD.MOV.U32 R43, RZ, RZ, R7 ;  /* 0x000000ffff2b7224 */ /* 0x000fe200078e0007 */
[----:B------:R-:W-:Y:S01]  /*16c0*/  ISETP.GT.U32.AND P6, PT, R2, R11, PT ;  /* 0x0000000b0200720c */ /* 0x000fe20003fc4070 */
[----:B------:R-:W-:Y:S01]  /*16d0*/  IMAD.HI.U32 R7, R6, R59, RZ ;  /* 0x0000003b06077227 */ /* 0x000fe200078e00ff */
[----:B------:R-:W-:-:S02]  /*16e0*/  ISETP.GE.AND P2, PT, R20, RZ, PT ;  /* 0x000000ff1400720c */ /* 0x000fc40003f46270 */
[----:B------:R-:W-:Y:S01]  /*16f0*/  ISETP.GE.AND P5, PT, R14, RZ, PT ;  /* 0x000000ff0e00720c */ /* 0x000fe20003fa6270 */
[----:B------:R-:W-:Y:S01]  /*1700*/  IMAD.HI.U32 R10, R6, R53, RZ ;  /* 0x00000035060a7227 */ /* 0x000fe200078e00ff */
[----:B------:R-:W-:-:S03]  /*1710*/  LOP3.LUT R20, R8, 0x2a, RZ, 0xfc, !PT ;  /* 0x0000002a08147812 */ /* 0x000fc600078efcff */
[--C-:B------:R-:W-:Y:S01]  /*1720*/  @!P1 IMAD.IADD R5, R5, 0x1, -R2.reuse ;  /* 0x0000000105059824 */ /* 0x100fe200078e0a02 */
[----:B------:R-:W-:Y:S01]  /*1730*/  ISETP.GT.U32.AND P1, PT, R2, R25, PT ;  /* 0x000000190200720c */ /* 0x000fe20003f24070 */
[----:B------:R-:W-:Y:S01]  /*1740*/  @!P4 IMAD.IADD R9, R9, 0x1, -R2 ;  /* 0x000000010909c824 */ /* 0x000fe200078e0a02 */
[----:B------:R-:W-:Y:S01]  /*1750*/  ISETP.GE.AND P4, PT, R22, RZ, PT ;  /* 0x000000ff1600720c */ /* 0x000fe20003f86270 */
[----:B------:R-:W-:Y:S01]  /*1760*/  IMAD.MOV R10, RZ, RZ, -R10 ;  /* 0x000000ffff0a7224 */ /* 0x000fe200078e0a0a */
[----:B------:R-:W-:Y:S01]  /*1770*/  LOP3.LUT R22, R8, 0x2c, RZ, 0xfc, !PT ;  /* 0x0000002c08167812 */ /* 0x000fe200078efcff */
[----:B------:R-:W-:Y:S01]  /*1780*/  IMAD.MOV.U32 R45, RZ, RZ, R9 ;  /* 0x000000ffff2d7224 */ /* 0x000fe200078e0009 */
[----:B------:R-:W-:Y:S01]  /*1790*/  IABS R55, R20 ;  /* 0x0000001400377213 */ /* 0x000fe20000000000 */
[----:B------:R-:W-:Y:S01]  /*17a0*/  IMAD R53, R2, R10, R53 ;  /* 0x0000000a02357224 */ /* 0x000fe200078e0235 */
[----:B------:R-:W-:Y:S01]  /*17b0*/  IABS R57, R22 ;  /* 0x0000001600397213 */ /* 0x000fe20000000000 */
[----:B------:R-:W-:Y:S01]  /*17c0*/  @!P5 IMAD.MOV R43, RZ, RZ, -R43 ;  /* 0x000000ffff2bd224 */ /* 0x000fe200078e0a2b */
[----:B------:R-:W-:Y:S01]  /*17d0*/  @!P6 IADD3 R11, R11, -R2, RZ ;  /* 0x800000020b0be210 */ /* 0x000fe20007ffe0ff */
[----:B------:R-:W-:Y:S01]  /*17e0*/  IMAD.HI.U32 R10, R6, R55, RZ ;  /* 0x00000037060a7227 */ /* 0x000fe200078e00ff */
[----:B------:R-:W-:-:S02]  /*17f0*/  ISETP.GT.U32.AND P6, PT, R2, R53, PT ;  /* 0x000000350200720c */ /* 0x000fc40003fc4070 */
[----:B------:R-:W-:Y:S01]  /*1800*/  @!P1 IADD3 R25, R25, -R2, RZ ;  /* 0x8000000219199210 */ /* 0x000fe20007ffe0ff */
[----:B------:R-:W-:Y:S01]  /*1810*/  IMAD.HI.U32 R12, R6, R57, RZ ;  /* 0x00000039060c7227 */ /* 0x000fe200078e00ff */
[----:B------:R-:W-:Y:S02]  /*1820*/  MOV R47, R5 ;  /* 0x00000005002f7202 */ /* 0x000fe40000000f00 */
[----:B------:R-:W-:Y:S01]  /*1830*/  ISETP.GT.U32.AND P5, PT, R2, R25, PT ;  /* 0x000000190200720c */ /* 0x000fe20003fa4070 */
[----:B------:R-:W-:Y:S01]  /*1840*/  IMAD.MOV R14, RZ, RZ, -R10 ;  /* 0x000000ffff0e7224 */ /* 0x000fe200078e0a0a */
[----:B------:R-:W-:Y:S01]  /*1850*/  ISETP.GE.AND P1, PT, R16, RZ, PT ;  /* 0x000000ff1000720c */ /* 0x000fe20003f26270 */
[----:B------:R-:W-:Y:S01]  /*1860*/  IMAD.MOV R12, RZ, RZ, -R12 ;  /* 0x000000ffff0c7224 */ /* 0x000fe200078e0a0c */
[----:B------:R-:W-:Y:S01]  /*1870*/  @!P2 IADD3 R47, -R47, RZ, RZ ;  /* 0x000000ff2f2fa210 */ /* 0x000fe20007ffe1ff */
[----:B------:R-:W-:Y:S01]  /*1880*/  IMAD.HI.U32 R10, R6, R51, RZ ;  /* 0x00000033060a7227 */ /* 0x000fe200078e00ff */
[----:B------:R-:W-:-:S02]  /*1890*/  LOP3.LUT R16, R8, 0x36, RZ, 0xfc, !PT ;  /* 0x0000003608107812 */ /* 0x000fc400078efcff */
[----:B------:R-:W-:Y:S01]  /*18a0*/  @!P6 IADD3 R53, R53, -R2, RZ ;  /* 0x800000023535e210 */ /* 0x000fe20007ffe0ff */
[----:B------:R-:W-:Y:S01]  /*18b0*/  IMAD R55, R2, R14, R55 ;  /* 0x0000000e02377224 */ /* 0x000fe200078e0237 */
[----:B------:R-:W-:Y:S01]  /*18c0*/  LOP3.LUT R14, R8, 0x34, RZ, 0xfc, !PT ;  /* 0x00000034080e7812 */ /* 0x000fe200078efcff */
[----:B------:R-:W-:Y:S01]  /*18d0*/  IMAD R57, R2, R12, R57 ;  /* 0x0000000c02397224 */ /* 0x000fe200078e0239 */
[----:B------:R-:W-:Y:S01]  /*18e0*/  LOP3.LUT R12, R8, 0x32, RZ, 0xfc, !PT ;  /* 0x00000032080c7812 */ /* 0x000fe200078efcff */
[----:B------:R-:W-:Y:S01]  /*18f0*/  IMAD.MOV.U32 R49, RZ, RZ, R11 ;  /* 0x000000ffff317224 */ /* 0x000fe200078e000b */
[C---:B------:R-:W-:Y:S01]  /*1900*/  ISETP.GT.U32.AND P6, PT, R2.reuse, R55, PT ;  /* 0x000000370200720c */ /* 0x040fe20003fc4070 */
[----:B------:R-:W-:Y:S01]  /*1910*/  IMAD.MOV R10, RZ, RZ, -R10 ;  /* 0x000000ffff0a7224 */ /* 0x000fe200078e0a0a */
[----:B------:R-:W-:Y:S01]  /*1920*/  @!P5 IADD3 R25, R25, -R2, RZ ;  /* 0x800000021919d210 */ /* 0x000fe20007ffe0ff */
[----:B------:R-:W-:Y:S01]  /*1930*/  @!P4 IMAD.MOV R49, RZ, RZ, -R49 ;  /* 0x000000ffff31c224 */ /* 0x000fe200078e0a31 */
[C---:B------:R-:W-:Y:S01]  /*1940*/  ISETP.GT.U32.AND P4, PT, R2.reuse, R57, PT ;  /* 0x000000390200720c */ /* 0x040fe20003f84070 */
[C---:B------:R-:W-:Y:S01]  /*1950*/  IMAD R5, R2.reuse, R10, R51 ;  /* 0x0000000a02057224 */ /* 0x040fe200078e0233 */
[----:B------:R-:W-:Y:S01]  /*1960*/  IABS R11, R12 ;  /* 0x0000000c000b7213 */ /* 0x000fe20000000000 */
[----:B------:R-:W-:Y:S01]  /*1970*/  IMAD.MOV.U32 R51, RZ, RZ, R25 ;  /* 0x000000ffff337224 */ /* 0x000fe200078e0019 */
[----:B------:R-:W-:Y:S01]  /*1980*/  IABS R25, R14 ;  /* 0x0000000e00197213 */ /* 0x000fe20000000000 */
[----:B------:R-:W-:Y:S01]  /*1990*/  @!P3 IMAD.MOV R45, RZ, RZ, -R45 ;  /* 0x000000ffff2db224 */ /* 0x000fe200078e0a2d */
[----:B------:R-:W-:Y:S01]  /*19a0*/  ISETP.GT.U32.AND P5, PT, R2, R5, PT ;  /* 0x000000050200720c */ /* 0x000fe20003fa4070 */
[----:B------:R-:W-:Y:S01]  /*19b0*/  IMAD.HI.U32 R9, R6, R11, RZ ;  /* 0x0000000b06097227 */ /* 0x000fe200078e00ff */
[----:B------:R-:W-:-:S02]  /*19c0*/  @!P1 IADD3 R51, -R51, RZ, RZ ;  /* 0x000000ff33339210 */ /* 0x000fc40007ffe1ff */
[----:B------:R-:W-:Y:S01]  /*19d0*/  ISETP.GT.U32.AND P3, PT, R2, R53, PT ;  /* 0x000000350200720c */ /* 0x000fe20003f64070 */
[--C-:B------:R-:W-:Y:S01]  /*19e0*/  @!P6 IMAD.IADD R55, R55, 0x1, -R2.reuse ;  /* 0x000000013737e824 */ /* 0x100fe200078e0a02 */
[----:B------:R-:W-:Y:S01]  /*19f0*/  ISETP.GE.AND P6, PT, R22, RZ, PT ;  /* 0x000000ff1600720c */ /* 0x000fe20003fc6270 */
[----:B------:R-:W-:Y:S01]  /*1a00*/  IMAD.MOV R9, RZ, RZ, -R9 ;  /* 0x000000ffff097224 */ /* 0x000fe200078e0a09 */
[----:B------:R-:W-:Y:S01]  /*1a10*/  @!P4 IADD3 R57, R57, -R2, RZ ;  /* 0x800000023939c210 */ /* 0x000fe20007ffe0ff */
[----:B------:R-:W-:Y:S01]  /*1a20*/  IMAD.HI.U32 R10, R6, R25, RZ ;  /* 0x00000019060a7227 */ /* 0x000fe200078e00ff */
[C---:B------:R-:W-:Y:S02]  /*1a30*/  ISETP.GT.U32.AND P4, PT, R2.reuse, R55, PT ;  /* 0x000000370200720c */ /* 0x040fe40003f84070 */
[----:B------:R-:W-:Y:S01]  /*1a40*/  ISETP.GT.U32.AND P1, PT, R2, R57, PT ;  /* 0x000000390200720c */ /* 0x000fe20003f24070 */
[--C-:B------:R-:W-:Y:S01]  /*1a50*/  @!P5 IMAD.IADD R5, R5, 0x1, -R2.reuse ;  /* 0x000000010505d824 */ /* 0x100fe200078e0a02 */
[----:B------:R-:W-:Y:S01]  /*1a60*/  ISETP.GE.AND P2, PT, R18, RZ, PT ;  /* 0x000000ff1200720c */ /* 0x000fe20003f46270 */
[----:B------:R-:W-:Y:S01]  /*1a70*/  IMAD R9, R2, R9, R11 ;  /* 0x0000000902097224 */ /* 0x000fe200078e020b */
[----:B------:R-:W-:Y:S01]  /*1a80*/  IADD3 R11, -R10, RZ, RZ ;  /* 0x000000ff0a0b7210 */ /* 0x000fe20007ffe1ff */
[----:B------:R-:W-:Y:S01]  /*1a90*/  IMAD.MOV R7, RZ, RZ, -R7 ;  /* 0x000000ffff077224 */ /* 0x000fe200078e0a07 */
[C---:B------:R-:W-:Y:S01]  /*1aa0*/  ISETP.GT.U32.AND P5, PT, R2.reuse, R5, PT ;  /* 0x000000050200720c */ /* 0x040fe20003fa4070 */
[--C-:B------:R-:W-:Y:S01]  /*1ab0*/  @!P3 IMAD.IADD R53, R53, 0x1, -R2.reuse ;  /* 0x000000013535b824 */ /* 0x100fe200078e0a02 */
[----:B------:R-:W-:Y:S01]  /*1ac0*/  IABS R67, R16 ;  /* 0x0000001000437213 */ /* 0x000fe20000000000 */
[----:B------:R-:W-:Y:S01]  /*1ad0*/  IMAD R25, R2, R11, R25 ;  /* 0x0000000b02197224 */ /* 0x000fe200078e0219 */
[----:B------:R-:W-:Y:S01]  /*1ae0*/  LOP3.LUT R18, R8, 0x38, RZ, 0xfc, !PT ;  /* 0x0000003808127812 */ /* 0x000fe200078efcff */
[----:B------:R-:W-:Y:S01]  /*1af0*/  IMAD R7, R2, R7, R59 ;  /* 0x0000000702077224 */ /* 0x000fe200078e023b */
[----:B------:R-:W-:Y:S01]  /*1b00*/  @!P4 IADD3 R55, R55, -R2, RZ ;  /* 0x800000023737c210 */ /* 0x000fe20007ffe0ff */
[----:B------:R-:W-:Y:S01]  /*1b10*/  @!P1 IMAD.IADD R57, R57, 0x1, -R2 ;  /* 0x0000000139399824 */ /* 0x000fe200078e0a02 */
[----:B------:R-:W-:Y:S01]  /*1b20*/  ISETP.GE.AND P4, PT, R24, RZ, PT ;  /* 0x000000ff1800720c */ /* 0x000fe20003f86270 */
[----:B------:R-:W-:Y:S01]  /*1b30*/  IMAD.HI.U32 R10, R6, R67, RZ ;  /* 0x00000043060a7227 */ /* 0x000fe200078e00ff */
[----:B------:R-:W-:-:S02]  /*1b40*/  IABS R69, R18 ;  /* 0x0000001200457213 */ /* 0x000fc40000000000 */
[----:B------:R-:W-:Y:S01]  /*1b50*/  @!P6 IADD3 R57, -R57, RZ, RZ ;  /* 0x000000ff3939e210 */ /* 0x000fe20007ffe1ff */
[----:B------:R-:W-:Y:S01]  /*1b60*/  @!P5 IMAD.IADD R5, R5, 0x1, -R2 ;  /* 0x000000010505d824 */ /* 0x000fe200078e0a02 */
[C---:B------:R-:W-:Y:S01]  /*1b70*/  ISETP.GT.U32.AND P6, PT, R2.reuse, R25, PT ;  /* 0x000000190200720c */ /* 0x040fe20003fc4070 */
[----:B------:R-:W-:Y:S01]  /*1b80*/  IMAD.MOV R10, RZ, RZ, -R10 ;  /* 0x000000ffff0a7224 */ /* 0x000fe200078e0a0a */
[C---:B------:R-:W-:Y:S01]  /*1b90*/  ISETP.GT.U32.AND P5, PT, R2.reuse, R9, PT ;  /* 0x000000090200720c */ /* 0x040fe20003fa4070 */
[----:B------:R-:W-:Y:S01]  /*1ba0*/  @!P2 IMAD.MOV R53, RZ, RZ, -R53 ;  /* 0x000000ffff35a224 */ /* 0x000fe200078e0a35 */
[C---:B------:R-:W-:Y:S01]  /*1bb0*/  ISETP.GT.U32.AND P2, PT, R2.reuse, R7, PT ;  /* 0x000000070200720c */ /* 0x040fe20003f44070 */
[----:B------:R-:W-:Y:S01]  /*1bc0*/  IMAD R67, R2, R10, R67 ;  /* 0x0000000a02437224 */ /* 0x000fe200078e0243 */
[----:B------:R-:W-:Y:S01]  /*1bd0*/  ISETP.GE.AND P3, PT, R20, RZ, PT ;  /* 0x000000ff1400720c */ /* 0x000fe20003f66270 */
[----:B------:R-:W-:Y:S01]  /*1be0*/  IMAD.MOV.U32 R59, RZ, RZ, R5 ;  /* 0x000000ffff3b7224 */ /* 0x000fe200078e0005 */
[----:B------:R-:W-:Y:S01]  /*1bf0*/  ISETP.GE.AND P1, PT, R26, RZ, PT ;  /* 0x000000ff1a00720c */ /* 0x000fe20003f26270 */
[----:B------:R-:W-:-:S04]  /*1c00*/  IMAD.HI.U32 R10, R6, R69, RZ ;  /* 0x00000045060a7227 */ /* 0x000fc800078e00ff */
[----:B------:R-:W-:Y:S01]  /*1c10*/  @!P4 IMAD.MOV R59, RZ, RZ, -R59 ;  /* 0x000000ffff3bc224 */ /* 0x000fe200078e0a3b */
[----:B------:R-:W-:Y:S01]  /*1c20*/  ISETP.GT.U32.AND P4, PT, R2, R67, PT ;  /* 0x000000430200720c */ /* 0x000fe20003f84070 */
[--C-:B------:R-:W-:Y:S01]  /*1c30*/  @!P6 IMAD.IADD R25, R25, 0x1, -R2.reuse ;  /* 0x000000011919e824 */ /* 0x100fe200078e0a02 */
[----:B------:R-:W-:Y:S01]  /*1c40*/  @!P5 IADD3 R9, R9, -R2, RZ ;  /* 0x800000020909d210 */ /* 0x000fe20007ffe0ff */
[----:B------:R-:W-:Y:S01]  /*1c50*/  @!P2 IMAD.IADD R7, R7, 0x1, -R2 ;  /* 0x000000010707a824 */ /* 0x000fe200078e0a02 */
[----:B------:R-:W-:Y:S01]  /*1c60*/  ISETP.GE.AND P2, PT, R12, RZ, PT ;  /* 0x000000ff0c00720c */ /* 0x000fe20003f46270 */
[----:B------:R-:W-:Y:S01]  /*1c70*/  IMAD.MOV R10, RZ, RZ, -R10 ;  /* 0x000000ffff0a7224 */ /* 0x000fe200078e0a0a */
[----:B------:R-:W-:Y:S01]  /*1c80*/  LOP3.LUT R12, R8, 0x3a, RZ, 0xfc, !PT ;  /* 0x0000003a080c7812 */ /* 0x000fe200078efcff */
[----:B------:R-:W-:Y:S01]  /*1c90*/  @!P3 IMAD.MOV R55, RZ, RZ, -R55 ;  /* 0x000000ffff37b224 */ /* 0x000fe200078e0a37 */
[C---:B------:R-:W-:Y:S01]  /*1ca0*/  ISETP.GT.U32.AND P6, PT, R2.reuse, R25, PT ;  /* 0x000000190200720c */ /* 0x040fe20003fc4070 */
[----:B------:R-:W-:Y:S01]  /*1cb0*/  IMAD R69, R2, R10, R69 ;  /* 0x0000000a02457224 */ /* 0x000fe200078e0245 */
[----:B------:R-:W-:Y:S01]  /*1cc0*/  IABS R71, R12 ;  /* 0x0000000c00477213 */ /* 0x000fe20000000000 */
[----:B------:R-:W-:Y:S01]  /*1cd0*/  IMAD R20, R3, 0x200, R40 ;  /* 0x0000020003147824 */ /* 0x000fe200078e0228 */
[----:B------:R-:W-:Y:S01]  /*1ce0*/  LOP3.LUT R10, R8, 0x3c, RZ, 0xfc, !PT ;  /* 0x0000003c080a7812 */ /* 0x000fe200078efcff */
[----:B------:R-:W-:Y:S01]  /*1cf0*/  @!P4 IMAD.IADD R67, R67, 0x1, -R2 ;  /* 0x000000014343c824 */ /* 0x000fe200078e0a02 */
[----:B------:R-:W-:Y:S01]  /*1d00*/  ISETP.GT.U32.AND P5, PT, R2, R7, PT ;  /* 0x000000070200720c */ /* 0x000fe20003fa4070 */
[----:B------:R-:W-:Y:S01]  /*1d10*/  IMAD.HI.U32 R5, R6, R71, RZ ;  /* 0x0000004706057227 */ /* 0x000fe200078e00ff */
[----:B------:R-:W-:Y:S01]  /*1d20*/  IABS R73, R10 ;  /* 0x0000000a00497213 */ /* 0x000fe20000000000 */
[----:B------:R1:W-:Y:S01]  /*1d30*/  STL [R1+0x3e8], R20 ;  /* 0x0003e81401007387 */ /* 0x0003e20000100800 */
[----:B------:R-:W-:Y:S01]  /*1d40*/  ISETP.GT.U32.AND P4, PT, R2, R67, PT ;  /* 0x000000430200720c */ /* 0x000fe20003f84070 */
[----:B------:R-:W-:Y:S01]  /*1d50*/  IMAD.SHL.U32 R40, R40, 0x4, RZ ;  /* 0x0000000428287824 */ /* 0x000fe200078e00ff */
[----:B------:R-:W-:Y:S01]  /*1d60*/  IADD3 R5, -R5, RZ, RZ ;  /* 0x000000ff05057210 */ /* 0x000fe20007ffe1ff */
[----:B------:R-:W-:Y:S01]  /*1d70*/  IMAD.HI.U32 R6, R6, R73, RZ ;  /* 0x0000004906067227 */ /* 0x000fe200078e00ff */
[----:B------:R-:W-:-:S02]  /*1d80*/  @!P6 IADD3 R25, R25, -R2, RZ ;  /* 0x800000021919e210 */ /* 0x000fc40007ffe0ff */
[C---:B------:R-:W-:Y:S01]  /*1d90*/  ISETP.GT.U32.AND P6, PT, R2.reuse, R69, PT ;  /* 0x000000450200720c */ /* 0x040fe20003fc4070 */
[C---:B------:R-:W-:Y:S01]  /*1da0*/  IMAD R71, R2.reuse, R5, R71 ;  /* 0x0000000502477224 */ /* 0x040fe200078e0247 */
[C---:B------:R-:W-:Y:S01]  /*1db0*/  ISETP.GT.U32.AND P3, PT, R2.reuse, R9, PT ;  /* 0x000000090200720c */ /* 0x040fe20003f64070 */
[----:B------:R-:W-:Y:S01]  /*1dc0*/  IMAD.MOV R6, RZ, RZ, -R6 ;  /* 0x000000ffff067224 */ /* 0x000fe200078e0a06 */
[----:B------:R-:W-:Y:S02]  /*1dd0*/  IABS R11, R20 ;  /* 0x00000014000b7213 */ /* 0x000fe40000000000 */
[----:B------:R-:W-:Y:S01]  /*1de0*/  @!P5 IADD3 R7, R7, -R2, RZ ;  /* 0x800000020707d210 */ /* 0x000fe20007ffe0ff */
[----:B------:R-:W-:Y:S01]  /*1df0*/  @!P4 IMAD.IADD R67, R67, 0x1, -R2 ;  /* 0x000000014343c824 */ /* 0x000fe200078e0a02 */
[C---:B------:R-:W-:Y:S01]  /*1e00*/  ISETP.GT.U32.AND P4, PT, R2.reuse, R71, PT ;  /* 0x000000470200720c */ /* 0x040fe20003f84070 */
[----:B------:R-:W-:Y:S01]  /*1e10*/  IMAD R73, R2, R6, R73 ;  /* 0x0000000602497224 */ /* 0x000fe200078e0249 */
[----:B------:R-:W-:Y:S01]  /*1e20*/  IADD3 R42, R20, 0x80, RZ ;  /* 0x00000080142a7810 */ /* 0x000fe20007ffe0ff */
[----:B------:R-:W-:Y:S01]  /*1e30*/  IMAD.HI.U32 R3, R4, R11, RZ ;  /* 0x0000000b04037227 */ /* 0x000fe200078e00ff */
[----:B------:R-:W-:-:S02]  /*1e40*/  ISETP.GE.AND P5, PT, R14, RZ, PT ;  /* 0x000000ff0e00720c */ /* 0x000fc40003fa6270 */
[----:B------:R-:W-:Y:S01]  /*1e50*/  IABS R63, R42 ;  /* 0x0000002a003f7213 */ /* 0x000fe20000000000 */
[--C-:B------:R-:W-:Y:S01]  /*1e60*/  @!P6 IMAD.IADD R69, R69, 0x1, -R2.reuse ;  /* 0x000000014545e824 */ /* 0x100fe200078e0a02 */
[----:B------:R-:W-:Y:S01]  /*1e70*/  ISETP.GT.U32.AND P6, PT, R2, R73, PT ;  /* 0x000000490200720c */ /* 0x000fe20003fc4070 */
[--C-:B------:R-:W-:Y:S01]  /*1e80*/  @!P3 IMAD.IADD R9, R9, 0x1, -R2.reuse ;  /* 0x000000010909b824 */ /* 0x100fe200078e0a02 */
[----:B------:R-:W-:Y:S01]  /*1e90*/  ISETP.GE.AND P3, PT, R16, RZ, PT ;  /* 0x000000ff1000720c */ /* 0x000fe20003f66270 */
[----:B------:R-:W-:Y:S01]  /*1ea0*/  IMAD.MOV.U32 R61, RZ, RZ, R7 ;  /* 0x000000ffff3d7224 */ /* 0x000fe200078e0007 */
[C---:B------:R-:W-:Y:S01]  /*1eb0*/  IADD3 R16, R20.reuse, 0x100, RZ ;  /* 0x0000010014107810 */ /* 0x040fe20007ffe0ff */
[----:B------:R-:W-:Y:S01]  /*1ec0*/  @!P4 IMAD.IADD R71, R71, 0x1, -R2 ;  /* 0x000000014747c824 */ /* 0x000fe200078e0a02 */
[----:B------:R-:W-:Y:S01]  /*1ed0*/  IADD3 R14, R20, 0x180, RZ ;  /* 0x00000180140e7810 */ /* 0x000fe20007ffe0ff */
[----:B------:R-:W-:Y:S01]  /*1ee0*/  @!P1 IMAD.MOV R61, RZ, RZ, -R61 ;  /* 0x000000ffff3d9224 */ /* 0x000fe200078e0a3d */
[----:B------:R-:W-:Y:S01]  /*1ef0*/  IABS R65, R16 ;  /* 0x0000001000417213 */ /* 0x000fe20000000000 */
[----:B------:R2:W-:Y:S01]  /*1f00*/  STL [R1+0x3f0], R42 ;  /* 0x0003f02a01007387 */ /* 0x0005e20000100800 */
[----:B------:R-:W-:Y:S01]  /*1f10*/  IADD3 R6, -R3, RZ, RZ ;  /* 0x000000ff03067210 */ /* 0x000fe20007ffe1ff */
[----:B------:R-:W-:Y:S01]  /*1f20*/  IMAD.HI.U32 R3, R4, R63, RZ ;  /* 0x0000003f04037227 */ /* 0x000fe200078e00ff */
[----:B------:R-:W-:Y:S01]  /*1f30*/  IABS R75, R14 ;  /* 0x0000000e004b7213 */ /* 0x000fe20000000000 */
[----:B------:R3:W-:Y:S01]  /*1f40*/  STL [R1+0x3f8], R16 ;  /* 0x0003f81001007387 */ /* 0x0007e20000100800 */
[----:B------:R-:W-:Y:S01]  /*1f50*/  ISETP.GT.U32.AND P1, PT, R2, R69, PT ;  /* 0x000000450200720c */ /* 0x000fe20003f24070 */
[C---:B------:R-:W-:Y:S01]  /*1f60*/  IMAD.HI.U32 R5, R4.reuse, R65, RZ ;  /* 0x0000004104057227 */ /* 0x040fe200078e00ff */
[----:B------:R-:W-:Y:S01]  /*1f70*/  @!P6 IADD3 R73, R73, -R2, RZ ;  /* 0x800000024949e210 */ /* 0x000fe20007ffe0ff */
[----:B------:R-:W-:Y:S01]  /*1f80*/  STL [R1+0x3f4], R14 ;  /* 0x0003f40e01007387 */ /* 0x000fe20000100800 */
[----:B------:R-:W-:Y:S01]  /*1f90*/  IADD3 R3, -R3, RZ, RZ ;  /* 0x000000ff03037210 */ /* 0x000fe20007ffe1ff */
[----:B------:R-:W-:Y:S01]  /*1fa0*/  IMAD.HI.U32 R4, R4, R75, RZ ;  /* 0x0000004b04047227 */ /* 0x000fe200078e00ff */
[----:B------:R-:W-:-:S02]  /*1fb0*/  ISETP.GT.U32.AND P6, PT, R2, R71, PT ;  /* 0x000000470200720c */ /* 0x000fc40003fc4070 */
[----:B------:R-:W-:Y:S01]  /*1fc0*/  IADD3 R8, -R5, RZ, RZ ;  /* 0x000000ff05087210 */ /* 0x000fe20007ffe1ff */
[----:B------:R-:W-:Y:S01]  /*1fd0*/  IMAD R5, R0, R6, R11 ;  /* 0x0000000600057224 */ /* 0x000fe200078e020b */
[----:B------:R-:W-:Y:S01]  /*1fe0*/  ISETP.GE.AND P4, PT, R18, RZ, PT ;  /* 0x000000ff1200720c */ /* 0x000fe20003f86270 */
[----:B------:R-:W-:Y:S01]  /*1ff0*/  IMAD.MOV R4, RZ, RZ, -R4 ;  /* 0x000000ffff047224 */ /* 0x000fe200078e0a04 */
[----:B------:R-:W-:Y:S01]  /*2000*/  IADD3 R6, R38, -0x5, RZ ;  /* 0xfffffffb26067810 */ /* 0x000fe20007ffe0ff */
[C---:B------:R-:W-:Y:S02]  /*2010*/  IMAD R7, R0.reuse, R3, R63 ;  /* 0x0000000300077224 */ /* 0x040fe400078e023f */
[----:B------:R-:W-:Y:S02]  /*2020*/  IMAD.MOV.U32 R63, RZ, RZ, R9 ;  /* 0x000000ffff3f7224 */ /* 0x000fe400078e0009 */
[C---:B------:R-:W-:Y:S01]  /*2030*/  IMAD R9, R0.reuse, R8, R65 ;  /* 0x0000000800097224 */ /* 0x040fe200078e0241 */
[----:B------:R-:W-:Y:S01]  /*2040*/  MOV R65, R25 ;  /* 0x0000001900417202 */ /* 0x000fe20000000f00 */
[C---:B------:R-:W-:Y:S01]  /*2050*/  IMAD R11, R0.reuse, R4, R75 ;  /* 0x00000004000b7224 */ /* 0x040fe200078e024b */
[----:B------:R-:W-:Y:S01]  /*2060*/  LOP3.LUT R4, RZ, c[0x0][0x17c], RZ, 0x33, !PT ;  /* 0x00005f00ff047a12 */ /* 0x000fe200078e33ff */
[--C-:B------:R-:W-:Y:S01]  /*2070*/  @!P1 IMAD.IADD R69, R69, 0x1, -R2.reuse ;  /* 0x0000000145459824 */ /* 0x100fe200078e0a02 */
[----:B------:R-:W-:Y:S01]  /*2080*/  ISETP.GT.U32.AND P1, PT, R0, R5, PT ;  /* 0x000000050000720c */ /* 0x000fe20003f24070 */
[----:B------:R-:W-:Y:S01]  /*2090*/  @!P2 IMAD.MOV R63, RZ, RZ, -R63 ;  /* 0x000000ffff3fa224 */ /* 0x000fe200078e0a3f */
[----:B------:R-:W-:Y:S01]  /*20a0*/  ISETP.GT.U32.AND P2, PT, R2, R73, PT ;  /* 0x000000490200720c */ /* 0x000fe20003f44070 */
[----:B------:R-:W-:Y:S01]  /*20b0*/  @!P3 IMAD.MOV R67, RZ, RZ, -R67 ;  /* 0x000000ffff43b224 */ /* 0x000fe200078e0a43 */
[C---:B------:R-:W-:Y:S01]  /*20c0*/  ISETP.GT.U32.AND P3, PT, R0.reuse, R9, PT ;  /* 0x000000090000720c */ /* 0x040fe20003f64070 */
[----:B------:R-:W-:Y:S01]  /*20d0*/  @!P5 IMAD.MOV R65, RZ, RZ, -R65 ;  /* 0x000000ffff41d224 */ /* 0x000fe200078e0a41 */
[C---:B------:R-:W-:Y:S01]  /*20e0*/  ISETP.GT.U32.AND P5, PT, R0.reuse, R7, PT ;  /* 0x000000070000720c */ /* 0x040fe20003fa4070 */
[----:B------:R-:W-:Y:S01]  /*20f0*/  @!P6 IMAD.IADD R71, R71, 0x1, -R2 ;  /* 0x000000014747e824 */ /* 0x000fe200078e0a02 */
[----:B------:R-:W-:-:S02]  /*2100*/  ISETP.GT.U32.AND P6, PT, R0, R11, PT ;  /* 0x0000000b0000720c */ /* 0x000fc40003fc4070 */
[----:B------:R-:W-:Y:S02]  /*2110*/  @!P4 IADD3 R69, -R69, RZ, RZ ;  /* 0x000000ff4545c210 */ /* 0x000fe40007ffe1ff */
[----:B------:R-:W-:Y:S02]  /*2120*/  ISETP.GE.AND P4, PT, R12, RZ, PT ;  /* 0x000000ff0c00720c */ /* 0x000fe40003f86270 */
[----:B------:R-:W-:Y:S01]  /*2130*/  @!P1 IADD3 R5, R5, -R0, RZ ;  /* 0x8000000005059210 */ /* 0x000fe20007ffe0ff */
[----:B------:R-:W-:Y:S01]  /*2140*/  @!P2 IMAD.IADD R73, R73, 0x1, -R2 ;  /* 0x000000014949a824 */ /* 0x000fe200078e0a02 */
[----:B------:R-:W-:Y:S01]  /*2150*/  ISETP.GE.AND P2, PT, R10, RZ, PT ;  /* 0x000000ff0a00720c */ /* 0x000fe20003f46270 */
[--C-:B------:R-:W-:Y:S01]  /*2160*/  @!P3 IMAD.IADD R9, R9, 0x1, -R0.reuse ;  /* 0x000000010909b824 */ /* 0x100fe200078e0a00 */
[----:B------:R-:W-:Y:S01]  /*2170*/  ISETP.GT.U32.AND P3, PT, R0, R5, PT ;  /* 0x000000050000720c */ /* 0x000fe20003f64070 */
[----:B------:R-:W-:Y:S01]  /*2180*/  @!P5 IMAD.IADD R7, R7, 0x1, -R0 ;  /* 0x000000010707d824 */ /* 0x000fe200078e0a00 */
[----:B------:R-:W-:-:S02]  /*2190*/  ISETP.GE.AND P5, PT, R20, RZ, PT ;  /* 0x000000ff1400720c */ /* 0x000fc40003fa6270 */
[-C--:B------:R-:W-:Y:S02]  /*21a0*/  @!P6 IADD3 R11, R11, -R0.reuse, RZ ;  /* 0x800000000b0be210 */ /* 0x080fe40007ffe0ff */
[----:B------:R-:W-:Y:S01]  /*21b0*/  ISETP.NE.AND P1, PT, RZ, c[0x0][0x17c], PT ;  /* 0x00005f00ff007a0c */ /* 0x000fe20003f25270 */
[----:B------:R-:W-:Y:S01]  /*21c0*/  @!P4 IMAD.MOV R71, RZ, RZ, -R71 ;  /* 0x000000ffff47c224 */ /* 0x000fe200078e0a47 */
[C---:B------:R-:W-:Y:S02]  /*21d0*/  ISETP.GT.U32.AND P6, PT, R0.reuse, R11, PT ;  /* 0x0000000b0000720c */ /* 0x040fe40003fc4070 */
[C---:B------:R-:W-:Y:S01]  /*21e0*/  ISETP.GT.U32.AND P4, PT, R0.reuse, R7, PT ;  /* 0x000000070000720c */ /* 0x040fe20003f84070 */
[----:B------:R-:W-:Y:S01]  /*21f0*/  @!P2 IMAD.MOV R73, RZ, RZ, -R73 ;  /* 0x000000ffff49a224 */ /* 0x000fe200078e0a49 */
[----:B------:R-:W-:Y:S02]  /*2200*/  ISETP.GT.U32.AND P2, PT, R0, R9, PT ;  /* 0x000000090000720c */ /* 0x000fe40003f44070 */
[----:B------:R-:W-:-:S02]  /*2210*/  @!P3 IADD3 R5, R5, -R0, RZ ;  /* 0x800000000505b210 */ /* 0x000fc40007ffe0ff */
[----:B------:R-:W-:Y:S02]  /*2220*/  ISETP.GE.AND P3, PT, R42, RZ, PT ;  /* 0x000000ff2a00720c */ /* 0x000fe40003f66270 */
[C---:B-1----:R-:W-:Y:S01]  /*2230*/  SEL R20, R4.reuse, R33, !P1 ;  /* 0x0000002104147207 */ /* 0x042fe20004800000 */
[----:B------:R-:W-:Y:S01]  /*2240*/  @!P5 IMAD.MOV R5, RZ, RZ, -R5 ;  /* 0x000000ffff05d224 */ /* 0x000fe200078e0a05 */
[----:B------:R-:W-:Y:S02]  /*2250*/  SEL R33, R4, R45, !P1 ;  /* 0x0000002d04217207 */ /* 0x000fe40004800000 */
[----:B------:R-:W-:Y:S01]  /*2260*/  @!P6 IADD3 R11, R11, -R0, RZ ;  /* 0x800000000b0be210 */ /* 0x000fe20007ffe0ff */
[--C-:B------:R-:W-:Y:S01]  /*2270*/  @!P4 IMAD.IADD R7, R7, 0x1, -R0.reuse ;  /* 0x000000010707c824 */ /* 0x100fe200078e0a00 */
[----:B------:R-:W-:Y:S01]  /*2280*/  ISETP.GE.AND P6, PT, R14, RZ, PT ;  /* 0x000000ff0e00720c */ /* 0x000fe20003fc6270 */
[----:B------:R-:W-:Y:S01]  /*2290*/  @!P2 IMAD.IADD R9, R9, 0x1, -R0 ;  /* 0x000000010909a824 */ /* 0x000fe200078e0a00 */
[----:B------:R-:W-:-:S02]  /*22a0*/  ISETP.GE.AND P4, PT, R16, RZ, PT ;  /* 0x000000ff1000720c */ /* 0x000fc40003f86270 */
[C---:B------:R-:W-:Y:S01]  /*22b0*/  SEL R24, R4.reuse, R19, !P1 ;  /* 0x0000001304187207 */ /* 0x040fe20004800000 */
[----:B------:R-:W-:Y:S01]  /*22c0*/  @!P3 IMAD.MOV R7, RZ, RZ, -R7 ;  /* 0x000000ffff07b224 */ /* 0x000fe200078e0a07 */
[C---:B------:R-:W-:Y:S02]  /*22d0*/  SEL R22, R4.reuse, R21, !P1 ;  /* 0x0000001504167207 */ /* 0x040fe40004800000 */
[C---:B------:R-:W-:Y:S02]  /*22e0*/  SEL R3, R4.reuse, R39, !P1 ;  /* 0x0000002704037207 */ /* 0x040fe40004800000 */
[----:B------:R-:W-:Y:S01]  /*22f0*/  SEL R36, R4, R53, !P1 ;  /* 0x0000003504247207 */ /* 0x000fe20004800000 */
[----:B------:R-:W-:Y:S01]  /*2300*/  IMAD R44, R22, c[0x0][0x190], RZ ;  /* 0x00006400162c7a24 */ /* 0x000fe200078e02ff */
[C---:B------:R-:W-:Y:S01]  /*2310*/  SEL R45, R4.reuse, R61, !P1 ;  /* 0x0000003d042d7207 */ /* 0x040fe20004800000 */
[----:B------:R-:W-:Y:S01]  /*2320*/  @!P6 IMAD.MOV R11, RZ, RZ, -R11 ;  /* 0x000000ffff0be224 */ /* 0x000fe200078e0a0b */
[C---:B------:R-:W-:Y:S01]  /*2330*/  SEL R21, R4.reuse, R31, !P1 ;  /* 0x0000001f04157207 */ /* 0x040fe20004800000 */
[----:B------:R-:W-:Y:S01]  /*2340*/  IMAD R3, R3, c[0x0][0x190], RZ ;  /* 0x0000640003037a24 */ /* 0x000fe200078e02ff */
[----:B------:R-:W-:-:S02]  /*2350*/  SEL R19, R4, R35, !P1 ;  /* 0x0000002304137207 */ /* 0x000fc40004800000 */
[C---:B------:R-:W-:Y:S02]  /*2360*/  SEL R18, R4.reuse, R37, !P1 ;  /* 0x0000002504127207 */ /* 0x040fe40004800000 */
[C---:B------:R-:W-:Y:S01]  /*2370*/  SEL R2, R4.reuse, R41, !P1 ;  /* 0x0000002904027207 */ /* 0x040fe20004800000 */
[----:B------:R-:W-:Y:S01]  /*2380*/  IMAD R48, R19, c[0x0][0x190], RZ ;  /* 0x0000640013307a24 */ /* 0x000fe200078e02ff */
[C---:B------:R-:W-:Y:S02]  /*2390*/  SEL R34, R4.reuse, R49, !P1 ;  /* 0x0000003104227207 */ /* 0x040fe40004800000 */
[C---:B------:R-:W-:Y:S02]  /*23a0*/  SEL R39, R4.reuse, R57, !P1 ;  /* 0x0000003904277207 */ /* 0x040fe40004800000 */
[C---:B------:R-:W-:Y:S02]  /*23b0*/  SEL R53, R4.reuse, R65, !P1 ;  /* 0x0000004104357207 */ /* 0x040fe40004800000 */
[----:B------:R-:W-:-:S02]  /*23c0*/  SEL R61, R4, R69, !P1 ;  /* 0x00000045043d7207 */ /* 0x000fc40004800000 */
[C---:B------:R-:W-:Y:S02]  /*23d0*/  SEL R30, R4.reuse, R30, !P1 ;  /* 0x0000001e041e7207 */ /* 0x040fe40004800000 */
[C---:B------:R-:W-:Y:S01]  /*23e0*/  SEL R29, R4.reuse, R29, !P1 ;  /* 0x0000001d041d7207 */ /* 0x040fe20004800000 */
[----:B------:R-:W-:Y:S01]  /*23f0*/  IMAD R75, R61, c[0x0][0x190], RZ ;  /* 0x000064003d4b7a24 */ /* 0x000fe200078e02ff */
[----:B------:R-:W-:Y:S01]  /*2400*/  SEL R28, R4, R13, !P1 ;  /* 0x0000000d041c7207 */ /* 0x000fe20004800000 */
[----:B------:R-:W-:Y:S01]  /*2410*/  IMAD R30, R30, c[0x0][0x190], RZ ;  /* 0x000064001e1e7a24 */ /* 0x000fe200078e02ff */
[C---:B------:R-:W-:Y:S01]  /*2420*/  SEL R27, R4.reuse, R27, !P1 ;  /* 0x0000001b041b7207 */ /* 0x040fe20004800000 */
[----:B------:R-:W-:Y:S01]  /*2430*/  IMAD R29, R29, c[0x0][0x190], RZ ;  /* 0x000064001d1d7a24 */ /* 0x000fe200078e02ff */
[----:B------:R-:W-:Y:S01]  /*2440*/  SEL R26, R4, R15, !P1 ;  /* 0x0000000f041a7207 */ /* 0x000fe20004800000 */
[----:B------:R-:W-:Y:S01]  /*2450*/  IMAD.SHL.U32 R15, R252, 0x8, RZ ;  /* 0x00000008fc0f7824 */ /* 0x000fe200078e00ff */
[----:B------:R-:W-:Y:S01]  /*2460*/  SEL R25, R4, R17, !P1 ;  /* 0x0000001104197207 */ /* 0x000fe20004800000 */
[----:B------:R-:W-:Y:S01]  /*2470*/  IMAD R28, R28, c[0x0][0x190], RZ ;  /* 0x000064001c1c7a24 */ /* 0x000fe200078e02ff */
[C---:B------:R-:W-:Y:S01]  /*2480*/  SEL R23, R4.reuse, R23, !P1 ;  /* 0x0000001704177207 */ /* 0x040fe20004800000 */
[----:B------:R-:W-:Y:S01]  /*2490*/  IMAD R27, R27, c[0x0][0x190], RZ ;  /* 0x000064001b1b7a24 */ /* 0x000fe200078e02ff */
[----:B------:R-:W-:-:S02]  /*24a0*/  SEL R31, R4, R43, !P1 ;  /* 0x0000002b041f7207 */ /* 0x000fc40004800000 */
[C---:B------:R-:W-:Y:S02]  /*24b0*/  SEL R32, R4.reuse, R47, !P1 ;  /* 0x0000002f04207207 */ /* 0x040fe40004800000 */
[C---:B------:R-:W-:Y:S02]  /*24c0*/  SEL R35, R4.reuse, R51, !P1 ;  /* 0x0000003304237207 */ /* 0x040fe40004800000 */
[----:B------:R-:W-:Y:S01]  /*24d0*/  SEL R37, R4, R55, !P1 ;  /* 0x0000003704257207 */ /* 0x000fe20004800000 */
[----:B------:R-:W-:Y:S01]  /*24e0*/  IMAD R56, R32, c[0x0][0x190], RZ ;  /* 0x0000640020387a24 */ /* 0x000fe200078e02ff */
[C---:B------:R-:W-:Y:S01]  /*24f0*/  SEL R41, R4.reuse, R59, !P1 ;  /* 0x0000003b04297207 */ /* 0x040fe20004800000 */
[----:B------:R-:W-:Y:S01]  /*2500*/  IMAD R60, R35, c[0x0][0x190], RZ ;  /* 0x00006400233c7a24 */ /* 0x000fe200078e02ff */
[C---:B------:R-:W-:Y:S01]  /*2510*/  SEL R49, R4.reuse, R63, !P1 ;  /* 0x0000003f04317207 */ /* 0x040fe20004800000 */
[----:B------:R-:W-:Y:S01]  /*2520*/  IMAD R64, R37, c[0x0][0x190], RZ ;  /* 0x0000640025407a24 */ /* 0x000fe200078e02ff */
[----:B------:R-:W-:-:S02]  /*2530*/  SEL R57, R4, R67, !P1 ;  /* 0x0000004304397207 */ /* 0x000fc40004800000 */
[C---:B------:R-:W-:Y:S02]  /*2540*/  SEL R65, R4.reuse, R71, !P1 ;  /* 0x0000004704417207 */ /* 0x040fe40004800000 */
[C---:B------:R-:W-:Y:S01]  /*2550*/  SEL R69, R4.reuse, R73, !P1 ;  /* 0x0000004904457207 */ /* 0x040fe20004800000 */
[----:B------:R-:W-:Y:S01]  /*2560*/  IMAD R73, R57, c[0x0][0x190], RZ ;  /* 0x0000640039497a24 */ /* 0x000fe200078e02ff */
[----:B------:R-:W-:Y:S01]  /*2570*/  SEL R81, R4, R81, !P1 ;  /* 0x0000005104517207 */ /* 0x000fe20004800000 */
[----:B------:R-:W-:Y:S01]  /*2580*/  IMAD R77, R65, c[0x0][0x190], RZ ;  /* 0x00006400414d7a24 */ /* 0x000fe200078e02ff */
[----:B------:R-:W-:Y:S02]  /*2590*/  IADD3 R4, R38, -0x9, RZ ;  /* 0xfffffff726047810 */ /* 0x000fe40007ffe0ff */
[----:B------:R-:W-:Y:S01]  /*25a0*/  ISETP.NE.AND P5, PT, RZ, c[0x0][0x178], PT ;  /* 0x00005e00ff007a0c */ /* 0x000fe20003fa5270 */
[----:B------:R-:W-:Y:S01]  /*25b0*/  IMAD R81, R81, c[0x0][0x190], RZ ;  /* 0x0000640051517a24 */ /* 0x000fe200078e02ff */
[----:B------:R-:W-:-:S02]  /*25c0*/  LOP3.LUT R0, RZ, c[0x0][0x178], RZ, 0x33, !PT ;  /* 0x00005e00ff007a12 */ /* 0x000fc400078e33ff */
[----:B------:R-:W-:Y:S02]  /*25d0*/  ISETP.GE.U32.AND P2, PT, R4, 0x7fffffb8, PT ;  /* 0x7fffffb80400780c */ /* 0x000fe40003f46070 */
[----:B------:R-:W-:Y:S02]  /*25e0*/  SEL R5, R0, R5, !P5 ;  /* 0x0000000500057207 */ /* 0x000fe40006800000 */
[----:B------:R-:W-:Y:S02]  /*25f0*/  IADD3 R4, R38, -0xd, RZ ;  /* 0xfffffff326047810 */ /* 0x000fe40007ffe0ff */
[----:B------:R-:W-:Y:S01]  /*2600*/  @!P4 IADD3 R9, -R9, RZ, RZ ;  /* 0x000000ff0909c210 */ /* 0x000fe20007ffe1ff */
[----:B------:R-:W-:Y:S01]  /*2610*/  IMAD R5, R5, c[0x0][0x184], RZ ;  /* 0x0000610005057a24 */ /* 0x000fe200078e02ff */
[----:B------:R-:W-:Y:S02]  /*2620*/  SEL R7, R0, R7, !P5 ;  /* 0x0000000700077207 */ /* 0x000fe40006800000 */
[----:B------:R-:W-:-:S02]  /*2630*/  ISETP.GE.U32.AND P3, PT, R4, 0x7fffffb4, PT ;  /* 0x7fffffb40400780c */ /* 0x000fc40003f66070 */
[C---:B------:R-:W-:Y:S02]  /*2640*/  SEL R9, R0.reuse, R9, !P5 ;  /* 0x0000000900097207 */ /* 0x040fe40006800000 */
[----:B------:R-:W-:Y:S01]  /*2650*/  SEL R11, R0, R11, !P5 ;  /* 0x0000000b000b7207 */ /* 0x000fe20006800000 */
[----:B------:R-:W-:Y:S01]  /*2660*/  IMAD R0, R7, c[0x0][0x184], RZ ;  /* 0x0000610007007a24 */ /* 0x000fe200078e02ff */
[----:B------:R-:W-:Y:S01]  /*2670*/  IADD3 R4, R38, -0x11, RZ ;  /* 0xffffffef26047810 */ /* 0x000fe20007ffe0ff */
[----:B------:R-:W-:Y:S01]  /*2680*/  IMAD R7, R9, c[0x0][0x184], RZ ;  /* 0x0000610009077a24 */ /* 0x000fe200078e02ff */
[----:B------:R-:W-:Y:S01]  /*2690*/  LEA R10, P5, R5, c[0x0][0x160], 0x2 ;  /* 0x00005800050a7a11 */ /* 0x000fe200078a10ff */
[----:B------:R-:W-:Y:S01]  /*26a0*/  IMAD R9, R11, c[0x0][0x184], RZ ;  /* 0x000061000b097a24 */ /* 0x000fe200078e02ff */
[----:B------:R-:W-:Y:S02]  /*26b0*/  ISETP.GE.U32.AND P4, PT, R4, 0x7fffffb0, PT ;  /* 0x7fffffb00400780c */ /* 0x000fe40003f86070 */
[----:B------:R-:W-:-:S02]  /*26c0*/  LEA R4, P6, R0, c[0x0][0x160], 0x2 ;  /* 0x0000580000047a11 */ /* 0x000fc400078c10ff */
[----:B------:R-:W-:Y:S02]  /*26d0*/  LEA.HI.X.SX32 R11, R5, c[0x0][0x164], 0x2, P5 ;  /* 0x00005900050b7a11 */ /* 0x000fe400028f16ff */
[----:B------:R-:W-:Y:S02]  /*26e0*/  LEA.HI.X.SX32 R5, R0, c[0x0][0x164], 0x2, P6 ;  /* 0x0000590000057a11 */ /* 0x000fe400030f16ff */
[----:B------:R-:W-:Y:S01]  /*26f0*/  LEA R8, P6, R9, c[0x0][0x160], 0x2 ;  /* 0x0000580009087a11 */ /* 0x000fe200078c10ff */
[----:B------:R1:W-:Y:S01]  /*2700*/  LDGSTS.E [R40], [R10.64], !P0 ;  /* 0x000000000a287fae */ /* 0x0003e2000c121848 */
[----:B------:R-:W-:Y:S01]  /*2710*/  IADD3 R13, R38, -0x19, RZ ;  /* 0xffffffe7260d7810 */ /* 0x000fe20007ffe0ff */
[----:B------:R-:W-:Y:S01]  /*2720*/  IMAD.WIDE R84, R91, 0x4, R10 ;  /* 0x000000045b547825 */ /* 0x000fe200078e020a */
[----:B------:R-:W-:Y:S01]  /*2730*/  ISETP.GE.U32.AND P1, PT, R6, 0x7fffffbc, PT ;  /* 0x7fffffbc0600780c */ /* 0x000fe20003f26070 */
[----:B------:R1:W-:Y:S01]  /*2740*/  LDGSTS.E [R40+0x200], [R4.64], !P0 ;  /* 0x0020000004287fae */ /* 0x0003e2000c121848 */
[----:B------:R-:W-:Y:S01]  /*2750*/  LEA R6, P5, R7, c[0x0][0x160], 0x2 ;  /* 0x0000580007067a11 */ /* 0x000fe200078a10ff */
[----:B------:R-:W-:Y:S01]  /*2760*/  IMAD.WIDE R86, R91, 0x4, R4 ;  /* 0x000000045b567825 */ /* 0x000fe200078e0204 */
[----:B------:R-:W-:-:S02]  /*2770*/  LEA.HI.X.SX32 R9, R9, c[0x0][0x164], 0x2, P6 ;  /* 0x0000590009097a11 */ /* 0x000fc400030f16ff */
[----:B------:R-:W-:Y:S01]  /*2780*/  ISETP.GE.U32.AND P6, PT, R13, 0x7fffffa8, PT ;  /* 0x7fffffa80d00780c */ /* 0x000fe20003fc6070 */
[----:B------:R-:W-:Y:S01]  /*2790*/  IMAD.WIDE R92, R99, 0x4, R10 ;  /* 0x00000004635c7825 */ /* 0x000fe200078e020a */
[----:B------:R-:W-:Y:S02]  /*27a0*/  SHF.L.U32 R13, R252, 0x2, RZ ;  /* 0x00000002fc0d7819 */ /* 0x000fe400000006ff */
[----:B------:R-:W-:Y:S01]  /*27b0*/  LEA.HI.X.SX32 R7, R7, c[0x0][0x164], 0x2, P5 ;  /* 0x0000590007077a11 */ /* 0x000fe200028f16ff */
[----:B------:R-:W-:Y:S01]  /*27c0*/  IMAD.WIDE R94, R99, 0x4, R4 ;  /* 0x00000004635e7825 */ /* 0x000fe200078e0204 */
[C---:B------:R-:W-:Y:S02]  /*27d0*/  IADD3 R0, R38.reuse, -0x1d, RZ ;  /* 0xffffffe326007810 */ /* 0x040fe40007ffe0ff */
[----:B------:R-:W-:Y:S01]  /*27e0*/  IADD3 R12, R38, -0x15, RZ ;  /* 0xffffffeb260c7810 */ /* 0x000fe20007ffe0ff */
[C---:B------:R-:W-:Y:S01]  /*27f0*/  IMAD.WIDE R50, R13.reuse, 0x4, R10 ;  /* 0x000000040d327825 */ /* 0x040fe200078e020a */
[----:B------:R1:W-:Y:S02]  /*2800*/  LDGSTS.E [R40+0x400], [R6.64], !P0 ;  /* 0x0040000006287fae */ /* 0x0003e4000c121848 */
[----:B------:R-:W-:Y:S01]  /*2810*/  ISETP.GE.U32.AND P5, PT, R12, 0x7fffffac, PT ;  /* 0x7fffffac0c00780c */ /* 0x000fe20003fa6070 */
[----:B------:R-:W-:Y:S01]  /*2820*/  IMAD.WIDE R46, R13, 0x4, R4 ;  /* 0x000000040d2e7825 */ /* 0x000fe200078e0204 */
[----:B------:R1:W-:Y:S01]  /*2830*/  LDGSTS.E [R40+0x600], [R8.64], !P0 ;  /* 0x0060000008287fae */ /* 0x0003e2000c121848 */
[----:B------:R-:W-:-:S02]  /*2840*/  ISETP.GE.U32.AND P0, PT, R0, 0x7fffffa4, PT ;  /* 0x7fffffa40000780c */ /* 0x000fc40003f06070 */
[C---:B--2---:R-:W-:Y:S01]  /*2850*/  IMAD.WIDE R42, R13.reuse, 0x4, R6 ;  /* 0x000000040d2a7825 */ /* 0x044fe200078e0206 */
[----:B------:R2:W-:Y:S01]  /*2860*/  STL.64 [R1+0xf8], R50 ;  /* 0x0000f83201007387 */ /* 0x0005e20000100a00 */
[----:B------:R-:W-:Y:S02]  /*2870*/  IADD3 R0, R38, -0x21, RZ ;  /* 0xffffffdf26007810 */ /* 0x000fe40007ffe0ff */
[----:B---3--:R-:W-:Y:S01]  /*2880*/  IMAD.WIDE R16, R13, 0x4, R8 ;  /* 0x000000040d107825 */ /* 0x008fe200078e0208 */
[----:B------:R2:W-:Y:S03]  /*2890*/  LDGSTS.E [R40+0x2000], [R50.64], !P1 ;  /* 0x0200000032287fae */ /* 0x0005e6000c921848 */
[----:B------:R-:W-:Y:S01]  /*28a0*/  IMAD R13, R252, 0xc, RZ ;  /* 0x0000000cfc0d7824 */ /* 0x000fe200078e02ff */
[----:B------:R3:W-:Y:S01]  /*28b0*/  STL.64 [R1+0xf0], R46 ;  /* 0x0000f02e01007387 */ /* 0x0007e20000100a00 */
[----:B------:R-:W-:-:S03]  /*28c0*/  IMAD.WIDE R88, R91, 0x4, R6 ;  /* 0x000000045b587825 */ /* 0x000fc600078e0206 */
[----:B------:R3:W-:Y:S01]  /*28d0*/  LDGSTS.E [R40+0x2200], [R46.64], !P1 ;  /* 0x022000002e287fae */ /* 0x0007e2000c921848 */
[----:B------:R-:W-:-:S03]  /*28e0*/  IMAD.WIDE R90, R91, 0x4, R8 ;  /* 0x000000045b5a7825 */ /* 0x000fc600078e0208 */
[----:B------:R4:W-:Y:S01]  /*28f0*/  STL.64 [R1+0xe8], R42 ;  /* 0x0000e82a01007387 */ /* 0x0009e20000100a00 */
[----:B--2---:R-:W-:-:S03]  /*2900*/  IMAD.WIDE R50, R15, 0x4, R10 ;  /* 0x000000040f327825 */ /* 0x004fc600078e020a */
[----:B------:R4:W-:Y:S01]  /*2910*/  LDGSTS.E [R40+0x2400], [R42.64], !P1 ;  /* 0x024000002a287fae */ /* 0x0009e2000c921848 */
[----:B------:R-:W-:-:S03]  /*2920*/  IMAD.WIDE R96, R99, 0x4, R6 ;  /* 0x0000000463607825 */ /* 0x000fc600078e0206 */
[----:B------:R2:W-:Y:S01]  /*2930*/  STL.64 [R1+0xe0], R16 ;  /* 0x0000e01001007387 */ /* 0x0005e20000100a00 */
[----:B---3--:R-:W-:-:S03]  /*2940*/  IMAD.WIDE R46, R15, 0x4, R4 ;  /* 0x000000040f2e7825 */ /* 0x008fc600078e0204 */
[----:B------:R2:W-:Y:S01]  /*2950*/  LDGSTS.E [R40+0x2600], [R16.64], !P1 ;  /* 0x0260000010287fae */ /* 0x0005e2000c921848 */
[----:B------:R-:W-:Y:S01]  /*2960*/  ISETP.GE.U32.AND P1, PT, R0, 0x7fffffa0, PT ;  /* 0x7fffffa00000780c */ /* 0x000fe20003f26070 */
[----:B------:R-:W-:Y:S01]  /*2970*/  IMAD.WIDE R98, R99, 0x4, R8 ;  /* 0x0000000463627825 */ /* 0x000fe200078e0208 */
[----:B------:R-:W-:Y:S01]  /*2980*/  IADD3 R0, R38, -0x25, RZ ;  /* 0xffffffdb26007810 */ /* 0x000fe20007ffe0ff */
[----:B------:R3:W-:Y:S02]  /*2990*/  STL.64 [R1+0xb8], R50 ;  /* 0x0000b83201007387 */ /* 0x0007e40000100a00 */
[----:B----4-:R-:W-:Y:S02]  /*29a0*/  IMAD.WIDE R42, R15, 0x4, R6 ;  /* 0x000000040f2a7825 */ /* 0x010fe400078e0206 */
[----:B------:R3:W-:Y:S02]  /*29b0*/  LDGSTS.E [R40+0x4000], [R50.64], !P2 ;  /* 0x0400000032287fae */ /* 0x0007e4000d121848 */
[----:B------:R-:W-:-:S02]  /*29c0*/  IMAD.WIDE R100, R107, 0x4, R10 ;  /* 0x000000046b647825 */ /* 0x000fc400078e020a */
[----:B------:R4:W-:Y:S02]  /*29d0*/  STL.64 [R1+0xb0], R46 ;  /* 0x0000b02e01007387 */ /* 0x0009e40000100a00 */
[----:B--2---:R-:W-:Y:S01]  /*29e0*/  IMAD.WIDE R16, R15, 0x4, R8 ;  /* 0x000000040f107825 */ /* 0x004fe200078e0208 */
[----:B------:R-:W-:Y:S01]  /*29f0*/  SHF.L.U32 R15, R252, 0x4, RZ ;  /* 0x00000004fc0f7819 */ /* 0x000fe200000006ff */
[----:B------:R4:W-:Y:S02]  /*2a00*/  LDGSTS.E [R40+0x4200], [R46.64], !P2 ;  /* 0x042000002e287fae */ /* 0x0009e4000d121848 */
[----:B------:R-:W-:Y:S02]  /*2a10*/  IMAD.WIDE R102, R107, 0x4, R4 ;  /* 0x000000046b667825 */ /* 0x000fe400078e0204 */
[----:B------:R2:W-:Y:S02]  /*2a20*/  STL.64 [R1+0xa8], R42 ;  /* 0x0000a82a01007387 */ /* 0x0005e40000100a00 */
[----:B---3--:R-:W-:-:S02]  /*2a30*/  IMAD.WIDE R50, R13, 0x4, R10 ;  /* 0x000000040d327825 */ /* 0x008fc400078e020a */
[----:B------:R2:W-:Y:S02]  /*2a40*/  LDGSTS.E [R40+0x4400], [R42.64], !P2 ;  /* 0x044000002a287fae */ /* 0x0005e4000d121848 */
[----:B------:R-:W-:Y:S02]  /*2a50*/  IMAD.WIDE R104, R107, 0x4, R6 ;  /* 0x000000046b687825 */ /* 0x000fe400078e0206 */
[----:B------:R3:W-:Y:S02]  /*2a60*/  STL.64 [R1+0xa0], R16 ;  /* 0x0000a01001007387 */ /* 0x0007e40000100a00 */
[----:B----4-:R-:W-:Y:S02]  /*2a70*/  IMAD.WIDE R46, R13, 0x4, R4 ;  /* 0x000000040d2e7825 */ /* 0x010fe400078e0204 */
[----:B------:R3:W-:Y:S01]  /*2a80*/  LDGSTS.E [R40+0x4600], [R16.64], !P2 ;  /* 0x0460000010287fae */ /* 0x0007e2000d121848 */
[----:B------:R-:W-:Y:S01]  /*2a90*/  ISETP.GE.U32.AND P2, PT, R0, 0x7fffff9c, PT ;  /* 0x7fffff9c0000780c */ /* 0x000fe20003f46070 */
[----:B------:R-:W-:Y:S01]  /*2aa0*/  IMAD.WIDE R106, R107, 0x4, R8 ;  /* 0x000000046b6a7825 */ /* 0x000fe200078e0208 */
[----:B------:R-:W-:Y:S01]  /*2ab0*/  IADD3 R0, R38, -0x29, RZ ;  /* 0xffffffd726007810 */ /* 0x000fe20007ffe0ff */
[----:B------:R-:W-:Y:S02]  /*2ac0*/  STL.64 [R1+0x78], R50 ;  /* 0x0000783201007387 */ /* 0x000fe40000100a00 */
[----:B--2---:R-:W-:-:S02]  /*2ad0*/  IMAD.WIDE R42, R13, 0x4, R6 ;  /* 0x000000040d2a7825 */ /* 0x004fc400078e0206 */
[----:B------:R2:W-:Y:S02]  /*2ae0*/  LDGSTS.E [R40+0x6000], [R50.64], !P3 ;  /* 0x0600000032287fae */ /* 0x0005e4000d921848 */
[----:B------:R-:W-:Y:S02]  /*2af0*/  IMAD.WIDE R108, R115, 0x4, R10 ;  /* 0x00000004736c7825 */ /* 0x000fe400078e020a */
[----:B------:R4:W-:Y:S02]  /*2b00*/  STL.64 [R1+0x70], R46 ;  /* 0x0000702e01007387 */ /* 0x0009e40000100a00 */
[--C-:B---3--:R-:W-:Y:S02]  /*2b10*/  IMAD.WIDE R16, R13, 0x4, R8.reuse ;  /* 0x000000040d107825 */ /* 0x108fe400078e0208 */
[----:B------:R4:W-:Y:S02]  /*2b20*/  LDGSTS.E [R40+0x6200], [R46.64], !P3 ;  /* 0x062000002e287fae */ /* 0x0009e4000d921848 */
[----:B------:R-:W-:-:S02]  /*2b30*/  IMAD.WIDE R12, R15, 0x4, R8 ;  /* 0x000000040f0c7825 */ /* 0x000fc400078e0208 */
[----:B------:R3:W-:Y:S02]  /*2b40*/  STL.64 [R1+0x68], R42 ;  /* 0x0000682a01007387 */ /* 0x0007e40000100a00 */
[C---:B------:R-:W-:Y:S02]  /*2b50*/  IMAD.WIDE R110, R115.reuse, 0x4, R4 ;  /* 0x00000004736e7825 */ /* 0x040fe400078e0204 */
[----:B------:R3:W-:Y:S02]  /*2b60*/  LDGSTS.E [R40+0x6400], [R42.64], !P3 ;  /* 0x064000002a287fae */ /* 0x0007e4000d921848 */
[----:B------:R-:W-:Y:S02]  /*2b70*/  IMAD.WIDE R112, R115, 0x4, R6 ;  /* 0x0000000473707825 */ /* 0x000fe400078e0206 */
[----:B------:R1:W-:Y:S02]  /*2b80*/  STL.64 [R1+0x60], R16 ;  /* 0x0000601001007387 */ /* 0x0003e40000100a00 */
[----:B----4-:R-:W-:-:S02]  /*2b90*/  IMAD.WIDE R46, R15, 0x4, R10 ;  /* 0x000000040f2e7825 */ /* 0x010fc400078e020a */
[----:B------:R1:W-:Y:S01]  /*2ba0*/  LDGSTS.E [R40+0x6600], [R16.64], !P3 ;  /* 0x0660000010287fae */ /* 0x0003e2000d921848 */
[----:B------:R-:W-:Y:S01]  /*2bb0*/  ISETP.GE.U32.AND P3, PT, R0, 0x7fffff98, PT ;  /* 0x7fffff980000780c */ /* 0x000fe20003f66070 */
[----:B------:R-:W-:Y:S01]  /*2bc0*/  IMAD.WIDE R114, R115, 0x4, R8 ;  /* 0x0000000473727825 */ /* 0x000fe200078e0208 */
[----:B------:R-:W-:Y:S01]  /*2bd0*/  IADD3 R0, R38, -0x2d, RZ ;  /* 0xffffffd326007810 */ /* 0x000fe20007ffe0ff */
[----:B------:R-:W-:Y:S02]  /*2be0*/  STL.64 [R1+0x38], R46 ;  /* 0x0000382e01007387 */ /* 0x000fe40000100a00 */
[----:B---3--:R-:W-:Y:S02]  /*2bf0*/  IMAD.WIDE R42, R15, 0x4, R4 ;  /* 0x000000040f2a7825 */ /* 0x008fe400078e0204 */
[----:B------:R3:W-:Y:S02]  /*2c00*/  LDGSTS.E [R40+0x8000], [R46.64], !P4 ;  /* 0x080000002e287fae */ /* 0x0007e4000e121848 */
[----:B------:R-:W-:-:S02]  /*2c10*/  IMAD.WIDE R116, R123, 0x4, R10 ;  /* 0x000000047b747825 */ /* 0x000fc400078e020a */
[----:B------:R4:W-:Y:S02]  /*2c20*/  STL.64 [R1+0x30], R42 ;  /* 0x0000302a01007387 */ /* 0x0009e40000100a00 */
[----:B-1----:R-:W-:Y:S02]  /*2c30*/  IMAD.WIDE R16, R15, 0x4, R6 ;  /* 0x000000040f107825 */ /* 0x002fe400078e0206 */
[----:B------:R4:W-:Y:S02]  /*2c40*/  LDGSTS.E [R40+0x8200], [R42.64], !P4 ;  /* 0x082000002a287fae */ /* 0x0009e4000e121848 */
[--C-:B------:R-:W-:Y:S02]  /*2c50*/  IMAD.WIDE R14, R83, 0x4, R4.reuse ;  /* 0x00000004530e7825 */ /* 0x100fe400078e0204 */
[----:B------:R1:W-:Y:S02]  /*2c60*/  STL.64 [R1+0x28], R16 ;  /* 0x0000281001007387 */ /* 0x0003e40000100a00 */
[----:B------:R-:W-:-:S02]  /*2c70*/  IMAD.WIDE R118, R123, 0x4, R4 ;  /* 0x000000047b767825 */ /* 0x000fc400078e0204 */
[----:B------:R1:W-:Y:S02]  /*2c80*/  LDGSTS.E [R40+0x8400], [R16.64], !P4 ;  /* 0x0840000010287fae */ /* 0x0003e4000e121848 */
[C---:B------:R-:W-:Y:S02]  /*2c90*/  IMAD.WIDE R120, R123.reuse, 0x4, R6 ;  /* 0x000000047b787825 */ /* 0x040fe400078e0206 */
[----:B------:R2:W-:Y:S01]  /*2ca0*/  STL.64 [R1+0x20], R12 ;  /* 0x0000200c01007387 */ /* 0x0005e20000100a00 */
[----:B----4-:R-:W-:Y:S01]  /*2cb0*/  LOP3.LUT R42, R40, 0x20, RZ, 0x3c, !PT ;  /* 0x00000020282a7812 */ /* 0x010fe200078e3cff */
[----:B------:R-:W-:Y:S02]  /*2cc0*/  IMAD.WIDE R122, R123, 0x4, R8 ;  /* 0x000000047b7a7825 */ /* 0x000fe400078e0208 */
[----:B------:R2:W-:Y:S01]  /*2cd0*/  LDGSTS.E [R40+0x8600], [R12.64], !P4 ;  /* 0x086000000c287fae */ /* 0x0005e2000e121848 */
[----:B------:R-:W-:Y:S01]  /*2ce0*/  ISETP.GE.U32.AND P4, PT, R0, 0x7fffff94, PT ;  /* 0x7fffff940000780c */ /* 0x000fe20003f86070 */
[----:B------:R-:W-:Y:S01]  /*2cf0*/  IMAD.WIDE R124, R131, 0x4, R10 ;  /* 0x00000004837c7825 */ /* 0x000fe200078e020a */
[----:B------:R-:W-:-:S03]  /*2d00*/  IADD3 R0, R38, -0x31, RZ ;  /* 0xffffffcf26007810 */ /* 0x000fc60007ffe0ff */
[----:B-1----:R-:W-:-:S04]  /*2d10*/  IMAD.WIDE R16, R83, 0x4, R6 ;  /* 0x0000000453107825 */ /* 0x002fc800078e0206 */
[----:B------:R-:W-:-:S04]  /*2d20*/  IMAD.WIDE R126, R131, 0x4, R4 ;  /* 0x00000004837e7825 */ /* 0x000fc800078e0204 */
[----:B--2---:R-:W-:-:S04]  /*2d30*/  IMAD.WIDE R12, R83, 0x4, R10 ;  /* 0x00000004530c7825 */ /* 0x004fc800078e020a */
[----:B------:R-:W-:Y:S01]  /*2d40*/  IMAD.WIDE R82, R83, 0x4, R8 ;  /* 0x0000000453527825 */ /* 0x000fe200078e0208 */
[----:B------:R1:W-:Y:S03]  /*2d50*/  LDGSTS.E [R40+0xa000], [R12.64], !P5 ;  /* 0x0a0000000c287fae */ /* 0x0003e6000e921848 */
[C---:B------:R-:W-:Y:S01]  /*2d60*/  IMAD.WIDE R128, R131.reuse, 0x4, R6 ;  /* 0x0000000483807825 */ /* 0x040fe200078e0206 */
[----:B------:R-:W-:Y:S03]  /*2d70*/  STL.64 [R1+0xdc8], R12 ;  /* 0x000dc80c01007387 */ /* 0x000fe60000100a00 */
[----:B------:R-:W-:Y:S01]  /*2d80*/  IMAD.WIDE R130, R131, 0x4, R8 ;  /* 0x0000000483827825 */ /* 0x000fe200078e0208 */
[----:B------:R2:W-:Y:S03]  /*2d90*/  LDGSTS.E [R40+0xa200], [R14.64], !P5 ;  /* 0x0a2000000e287fae */ /* 0x0005e6000e921848 */
[C---:B------:R-:W-:Y:S01]  /*2da0*/  IMAD.WIDE R132, R139.reuse, 0x4, R10 ;  /* 0x000000048b847825 */ /* 0x040fe200078e020a */
[----:B------:R2:W-:Y:S03]  /*2db0*/  STL.64 [R1+0xdd0], R14 ;  /* 0x000dd00e01007387 */ /* 0x0005e60000100a00 */
[C---:B------:R-:W-:Y:S01]  /*2dc0*/  IMAD.WIDE R134, R139.reuse, 0x4, R4 ;  /* 0x000000048b867825 */ /* 0x040fe200078e0204 */
[----:B------:R4:W-:Y:S03]  /*2dd0*/  LDGSTS.E [R40+0xa400], [R16.64], !P5 ;  /* 0x0a40000010287fae */ /* 0x0009e6000e921848 */
[----:B------:R-:W-:Y:S01]  /*2de0*/  IMAD.WIDE R136, R139, 0x4, R6 ;  /* 0x000000048b887825 */ /* 0x000fe200078e0206 */
[----:B------:R1:W-:Y:S01]  /*2df0*/  LDGSTS.E [R40+0xa600], [R82.64], !P5 ;  /* 0x0a60000052287fae */ /* 0x0003e2000e921848 */
[----:B------:R-:W-:-:S02]  /*2e00*/  ISETP.GE.U32.AND P5, PT, R0, 0x7fffff90, PT ;  /* 0x7fffff900000780c */ /* 0x000fc40003fa6070 */
[----:B------:R-:W-:Y:S01]  /*2e10*/  IMAD.WIDE R138, R139, 0x4, R8 ;  /* 0x000000048b8a7825 */ /* 0x000fe200078e0208 */
[----:B------:R1:W-:Y:S03]  /*2e20*/  LDGSTS.E [R40+0xc000], [R84.64], !P6 ;  /* 0x0c00000054287fae */ /* 0x0003e6000f121848 */
[----:B--2---:R-:W-:Y:S01]  /*2e30*/  IMAD.MOV.U32 R15, RZ, RZ, c[0x0][0x180] ;  /* 0x00006000ff0f7624 */ /* 0x004fe200078e00ff */
[----:B------:R2:W-:Y:S01]  /*2e40*/  LDGSTS.E [R40+0xc200], [R86.64], !P6 ;  /* 0x0c20000056287fae */ /* 0x0005e2000f121848 */
[----:B------:R-:W-:-:S03]  /*2e50*/  IMAD.WIDE R140, R147, 0x4, R10 ;  /* 0x00000004938c7825 */ /* 0x000fc600078e020a */
[----:B------:R-:W-:Y:S01]  /*2e60*/  IADD3 R0, R15, -0x35, RZ ;  /* 0xffffffcb0f007810 */ /* 0x000fe20007ffe0ff */
[----:B------:R1:W-:Y:S01]  /*2e70*/  LDGSTS.E [R40+0xc400], [R88.64], !P6 ;  /* 0x0c40000058287fae */ /* 0x0003e2000f121848 */
[----:B------:R-:W-:Y:S01]  /*2e80*/  IMAD.WIDE R142, R147, 0x4, R4 ;  /* 0x00000004938e7825 */ /* 0x000fe200078e0204 */
[----:B------:R-:W-:Y:S02]  /*2e90*/  IADD3 R38, R15, -0x1b, RZ ;  /* 0xffffffe50f267810 */ /* 0x000fe40007ffe0ff */
[----:B------:R1:W-:Y:S01]  /*2ea0*/  LDGSTS.E [R40+0xc600], [R90.64], !P6 ;  /* 0x0c6000005a287fae */ /* 0x0003e2000f121848 */
[----:B------:R-:W-:Y:S01]  /*2eb0*/  ISETP.GE.U32.AND P6, PT, R0, 0x7fffff8c, PT ;  /* 0x7fffff8c0000780c */ /* 0x000fe20003fc6070 */
[----:B------:R-:W-:Y:S01]  /*2ec0*/  IMAD.WIDE R144, R147, 0x4, R6 ;  /* 0x0000000493907825 */ /* 0x000fe200078e0206 */
[----:B------:R-:W-:Y:S01]  /*2ed0*/  IADD3 R0, R15, -0x39, RZ ;  /* 0xffffffc70f007810 */ /* 0x000fe20007ffe0ff */
[----:B------:R1:W-:Y:S02]  /*2ee0*/  LDGSTS.E [R40+0xe000], [R92.64], !P0 ;  /* 0x0e0000005c287fae */ /* 0x0003e4000c121848 */
[----:B------:R-:W-:-:S02]  /*2ef0*/  IMAD.WIDE R146, R147, 0x4, R8 ;  /* 0x0000000493927825 */ /* 0x000fc400078e0208 */
[----:B------:R1:W-:Y:S02]  /*2f00*/  LDGSTS.E [R40+0xe200], [R94.64], !P0 ;  /* 0x0e2000005e287fae */ /* 0x0003e4000c121848 */
[C---:B------:R-:W-:Y:S02]  /*2f10*/  IMAD.WIDE R148, R155.reuse, 0x4, R10 ;  /* 0x000000049b947825 */ /* 0x040fe400078e020a */
[----:B------:R1:W-:Y:S02]  /*2f20*/  LDGSTS.E [R40+0xe400], [R96.64], !P0 ;  /* 0x0e40000060287fae */ /* 0x0003e4000c121848 */
[C---:B------:R-:W-:Y:S02]  /*2f30*/  IMAD.WIDE R150, R155.reuse, 0x4, R4 ;  /* 0x000000049b967825 */ /* 0x040fe400078e0204 */
        /* <DEDUP_REMOVED lines=19> */
[----:B------:R-:W-:Y:S02]  /*3070*/  IMAD.WIDE R54, R252, 0x4, R4 ;  /* 0x00000004fc367825 */ /* 0x000fe400078e0204 */
[----:B------:R1:W-:Y:S01]  /*3080*/  LDGSTS.E [R40+0x12600], [R114.64], !P2 ;  /* 0x1260000072287fae */ /* 0x0003e2000d121848 */
[----:B------:R-:W-:Y:S01]  /*3090*/  ISETP.GE.U32.AND P2, PT, R0, 0x7fffffbf, PT ;  /* 0x7fffffbf0000780c */ /* 0x000fe20003f46070 */
[C---:B------:R-:W-:Y:S01]  /*30a0*/  IMAD.WIDE R50, R252.reuse, 0x4, R6 ;  /* 0x00000004fc327825 */ /* 0x040fe200078e0206 */
[----:B------:R-:W-:Y:S01]  /*30b0*/  IADD3 R0, R15, -0x6, RZ ;  /* 0xfffffffa0f007810 */ /* 0x000fe20007ffe0ff */
[----:B------:R2:W-:Y:S02]  /*30c0*/  LDGSTS.E [R40+0x14000], [R116.64], !P3 ;  /* 0x1400000074287fae */ /* 0x0005e4000d921848 */
[----:B------:R-:W-:-:S02]  /*30d0*/  IMAD R43, R252, 0x5, RZ ;  /* 0x00000005fc2b7824 */ /* 0x000fc400078e02ff */
[----:B------:R2:W-:Y:S01]  /*30e0*/  LDGSTS.E [R40+0x14200], [R118.64], !P3 ;  /* 0x1420000076287fae */ /* 0x0005e2000d921848 */
[----:B---3--:R-:W-:-:S03]  /*30f0*/  IMAD.WIDE R46, R252, 0x4, R8 ;  /* 0x00000004fc2e7825 */ /* 0x008fc600078e0208 */
[----:B------:R3:W-:Y:S01]  /*3100*/  LDGSTS.E [R40+0x14400], [R120.64], !P3 ;  /* 0x1440000078287fae */ /* 0x0007e2000d921848 */
[----:B-1----:R-:W-:-:S03]  /*3110*/  IMAD.WIDE R12, R43, 0x4, R8 ;  /* 0x000000042b0c7825 */ /* 0x002fc600078e0208 */
[----:B------:R3:W-:Y:S01]  /*3120*/  LDGSTS.E [R40+0x14600], [R122.64], !P3 ;  /* 0x146000007a287fae */ /* 0x0007e2000d921848 */
[----:B------:R-:W-:Y:S01]  /*3130*/  ISETP.GE.U32.AND P3, PT, R0, 0x7fffffbb, PT ;  /* 0x7fffffbb0000780c */ /* 0x000fe20003f66070 */
[----:B------:R-:W-:Y:S01]  /*3140*/  IMAD.WIDE R164, R171, 0x4, R10 ;  /* 0x00000004aba47825 */ /* 0x000fe200078e020a */
[----:B------:R-:W-:Y:S01]  /*3150*/  IADD3 R0, R15, -0xa, RZ ;  /* 0xfffffff60f007810 */ /* 0x000fe20007ffe0ff */
[----:B------:R3:W-:Y:S02]  /*3160*/  LDGSTS.E [R40+0x16000], [R124.64], !P4 ;  /* 0x160000007c287fae */ /* 0x0007e4000e121848 */
[C---:B------:R-:W-:Y:S02]  /*3170*/  IMAD.WIDE R166, R171.reuse, 0x4, R4 ;  /* 0x00000004aba67825 */ /* 0x040fe400078e0204 */
[----:B------:R3:W-:Y:S02]  /*3180*/  LDGSTS.E [R40+0x16200], [R126.64], !P4 ;  /* 0x162000007e287fae */ /* 0x0007e4000e121848 */
[----:B------:R-:W-:-:S02]  /*3190*/  IMAD.WIDE R168, R171, 0x4, R6 ;  /* 0x00000004aba87825 */ /* 0x000fc400078e0206 */
[----:B------:R3:W-:Y:S02]  /*31a0*/  LDGSTS.E [R40+0x16400], [R128.64], !P4 ;  /* 0x1640000080287fae */ /* 0x0007e4000e121848 */
[----:B------:R-:W-:Y:S02]  /*31b0*/  IMAD.WIDE R170, R171, 0x4, R8 ;  /* 0x00000004abaa7825 */ /* 0x000fe400078e0208 */
        /* <DEDUP_REMOVED lines=16> */
[----:B------:R4:W-:Y:S02]  /*32c0*/  STL.64 [R1+0xdd8], R16 ;  /* 0x000dd81001007387 */ /* 0x0009e40000100a00 */
[C---:B------:R-:W-:Y:S02]  /*32d0*/  IMAD.WIDE R184, R187.reuse, 0x4, R6 ;  /* 0x00000004bbb87825 */ /* 0x040fe400078e0206 */
[----:B------:R3:W-:Y:S02]  /*32e0*/  LDGSTS.E [R40+0x1a200], [R142.64], !P6 ;  /* 0x1a2000008e287fae */ /* 0x0007e4000f121848 */
[----:B------:R-:W-:Y:S02]  /*32f0*/  IMAD.WIDE R186, R187, 0x4, R8 ;  /* 0x00000004bbba7825 */ /* 0x000fe400078e0208 */
[----:B------:R1:W-:Y:S02]  /*3300*/  STL.64 [R1+0xde0], R82 ;  /* 0x000de05201007387 */ /* 0x0003e40000100a00 */
[----:B------:R-:W-:-:S02]  /*3310*/  IMAD.WIDE R188, R195, 0x4, R10 ;  /* 0x00000004c3bc7825 */ /* 0x000fc400078e020a */
[----:B------:R3:W-:Y:S02]  /*3320*/  LDGSTS.E [R40+0x1a400], [R144.64], !P6 ;  /* 0x1a40000090287fae */ /* 0x0007e4000f121848 */
[----:B----4-:R-:W-:Y:S02]  /*3330*/  IMAD.WIDE R16, R43, 0x4, R6 ;  /* 0x000000042b107825 */ /* 0x010fe400078e0206 */
[----:B------:R-:W-:Y:S02]  /*3340*/  STL.64 [R1+0xde8], R84 ;  /* 0x000de85401007387 */ /* 0x000fe40000100a00 */
[C---:B------:R-:W-:Y:S02]  /*3350*/  IMAD.WIDE R190, R195.reuse, 0x4, R4 ;  /* 0x00000004c3be7825 */ /* 0x040fe400078e0204 */
[----:B------:R3:W-:Y:S01]  /*3360*/  LDGSTS.E [R40+0x1a600], [R146.64], !P6 ;  /* 0x1a60000092287fae */ /* 0x0007e2000f121848 */
[----:B------:R-:W-:Y:S01]  /*3370*/  ISETP.GE.U32.AND P6, PT, R0, 0x7fffffaf, PT ;  /* 0x7fffffaf0000780c */ /* 0x000fe20003fc6070 */
[----:B------:R-:W-:Y:S01]  /*3380*/  IMAD.WIDE R192, R195, 0x4, R6 ;  /* 0x00000004c3c07825 */ /* 0x000fe200078e0206 */
[----:B------:R-:W-:Y:S01]  /*3390*/  IADD3 R0, R15, -0x16, RZ ;  /* 0xffffffea0f007810 */ /* 0x000fe20007ffe0ff */
[----:B------:R-:W-:Y:S01]  /*33a0*/  STL.64 [R1+0xdf0], R86 ;  /* 0x000df05601007387 */ /* 0x000fe20000100a00 */
[----:B-1----:R-:W-:Y:S01]  /*33b0*/  LOP3.LUT R82, R40, 0x60, RZ, 0x3c, !PT ;  /* 0x0000006028527812 */ /* 0x002fe200078e3cff */
[----:B------:R-:W-:-:S02]  /*33c0*/  IMAD.WIDE R194, R195, 0x4, R8 ;  /* 0x00000004c3c27825 */ /* 0x000fc400078e0208 */
[----:B------:R3:W-:Y:S02]  /*33d0*/  LDGSTS.E [R40+0x1c000], [R148.64], !P0 ;  /* 0x1c00000094287fae */ /* 0x0007e4000c121848 */
[C---:B------:R-:W-:Y:S02]  /*33e0*/  IMAD.WIDE R196, R203.reuse, 0x4, R10 ;  /* 0x00000004cbc47825 */ /* 0x040fe400078e020a */
[----:B------:R-:W-:Y:S02]  /*33f0*/  STL.64 [R1+0xdf8], R88 ;  /* 0x000df85801007387 */ /* 0x000fe40000100a00 */
[C---:B------:R-:W-:Y:S02]  /*3400*/  IMAD.WIDE R198, R203.reuse, 0x4, R4 ;  /* 0x00000004cbc67825 */ /* 0x040fe400078e0204 */
[----:B------:R3:W-:Y:S02]  /*3410*/  LDGSTS.E [R40+0x1c200], [R150.64], !P0 ;  /* 0x1c20000096287fae */ /* 0x0007e4000c121848 */
[----:B------:R-:W-:-:S02]  /*3420*/  IMAD.WIDE R200, R203, 0x4, R6 ;  /* 0x00000004cbc87825 */ /* 0x000fc400078e0206 */
[----:B------:R-:W-:Y:S02]  /*3430*/  STL.64 [R1+0xe00], R90 ;  /* 0x000e005a01007387 */ /* 0x000fe40000100a00 */
[----:B------:R-:W-:Y:S02]  /*3440*/  IMAD.WIDE R202, R203, 0x4, R8 ;  /* 0x00000004cbca7825 */ /* 0x000fe400078e0208 */
[----:B------:R3:W-:Y:S02]  /*3450*/  LDGSTS.E [R40+0x1c400], [R152.64], !P0 ;  /* 0x1c40000098287fae */ /* 0x0007e4000c121848 */
[C---:B------:R-:W-:Y:S02]  /*3460*/  IMAD.WIDE R204, R210.reuse, 0x4, R10 ;  /* 0x00000004d2cc7825 */ /* 0x040fe400078e020a */
[----:B------:R-:W-:Y:S02]  /*3470*/  STL.64 [R1+0xe08], R92 ;  /* 0x000e085c01007387 */ /* 0x000fe40000100a00 */
[----:B------:R-:W-:-:S02]  /*3480*/  IMAD.WIDE R206, R210, 0x4, R4 ;  /* 0x00000004d2ce7825 */ /* 0x000fc400078e0204 */
[----:B------:R3:W-:Y:S01]  /*3490*/  LDGSTS.E [R40+0x1c600], [R154.64], !P0 ;  /* 0x1c6000009a287fae */ /* 0x0007e2000c121848 */
[----:B------:R-:W-:Y:S01]  /*34a0*/  ISETP.GE.U32.AND P0, PT, R0, 0x7fffffab, PT ;  /* 0x7fffffab0000780c */ /* 0x000fe20003f06070 */
[C---:B------:R-:W-:Y:S01]  /*34b0*/  IMAD.WIDE R208, R210.reuse, 0x4, R6 ;  /* 0x00000004d2d07825 */ /* 0x040fe200078e0206 */
[----:B------:R-:W-:Y:S01]  /*34c0*/  IADD3 R0, R15, -0x1a, RZ ;  /* 0xffffffe60f007810 */ /* 0x000fe20007ffe0ff */
[----:B------:R-:W-:Y:S02]  /*34d0*/  STL.64 [R1+0xe10], R94 ;  /* 0x000e105e01007387 */ /* 0x000fe40000100a00 */
[----:B------:R-:W-:Y:S02]  /*34e0*/  IMAD.WIDE R210, R210, 0x4, R8 ;  /* 0x00000004d2d27825 */ /* 0x000fe400078e0208 */
[----:B------:R3:W-:Y:S02]  /*34f0*/  LDGSTS.E [R40+0x1e000], [R156.64], !P1 ;  /* 0x1e0000009c287fae */ /* 0x0007e4000c921848 */
[----:B------:R-:W-:-:S02]  /*3500*/  IMAD.WIDE R212, R218, 0x4, R10 ;  /* 0x00000004dad47825 */ /* 0x000fc400078e020a */
[----:B------:R-:W-:Y:S02]  /*3510*/  STL.64 [R1+0xe18], R96 ;  /* 0x000e186001007387 */ /* 0x000fe40000100a00 */
[C---:B------:R-:W-:Y:S02]  /*3520*/  IMAD.WIDE R214, R218.reuse, 0x4, R4 ;  /* 0x00000004dad67825 */ /* 0x040fe400078e0204 */
[----:B------:R3:W-:Y:S02]  /*3530*/  LDGSTS.E [R40+0x1e200], [R158.64], !P1 ;  /* 0x1e2000009e287fae */ /* 0x0007e4000c921848 */
[C---:B------:R-:W-:Y:S02]  /*3540*/  IMAD.WIDE R216, R218.reuse, 0x4, R6 ;  /* 0x00000004dad87825 */ /* 0x040fe400078e0206 */
[----:B------:R-:W-:Y:S02]  /*3550*/  STL.64 [R1+0xe20], R98 ;  /* 0x000e206201007387 */ /* 0x000fe40000100a00 */
[----:B------:R-:W-:-:S02]  /*3560*/  IMAD.WIDE R218, R218, 0x4, R8 ;  /* 0x00000004dada7825 */ /* 0x000fc400078e0208 */
[----:B------:R3:W-:Y:S02]  /*3570*/  LDGSTS.E [R40+0x1e400], [R160.64], !P1 ;  /* 0x1e400000a0287fae */ /* 0x0007e4000c921848 */
[C---:B------:R-:W-:Y:S02]  /*3580*/  IMAD.WIDE R220, R226.reuse, 0x4, R10 ;  /* 0x00000004e2dc7825 */ /* 0x040fe400078e020a */
[----:B------:R-:W-:Y:S02]  /*3590*/  STL.64 [R1+0xe28], R100 ;  /* 0x000e286401007387 */ /* 0x000fe40000100a00 */
[----:B------:R-:W-:Y:S02]  /*35a0*/  IMAD.WIDE R222, R226, 0x4, R4 ;  /* 0x00000004e2de7825 */ /* 0x000fe400078e0204 */
[----:B------:R3:W-:Y:S01]  /*35b0*/  LDGSTS.E [R40+0x1e600], [R162.64], !P1 ;  /* 0x1e600000a2287fae */ /* 0x0007e2000c921848 */
[----:B------:R-:W-:Y:S01]  /*35c0*/  ISETP.GE.U32.AND P1, PT, R0, 0x7fffffa7, PT ;  /* 0x7fffffa70000780c */ /* 0x000fe20003f26070 */
[C---:B------:R-:W-:Y:S01]  /*35d0*/  IMAD.WIDE R224, R226.reuse, 0x4, R6 ;  /* 0x00000004e2e07825 */ /* 0x040fe200078e0206 */
[----:B------:R-:W-:Y:S01]  /*35e0*/  IADD3 R0, R15, -0x1e, RZ ;  /* 0xffffffe20f007810 */ /* 0x000fe20007ffe0ff */
[----:B------:R-:W-:Y:S02]  /*35f0*/  STL.64 [R1+0x120], R58 ;  /* 0x0001203a01007387 */ /* 0x000fe40000100a00 */
[----:B------:R-:W-:-:S02]  /*3600*/  IMAD.WIDE R226, R226, 0x4, R8 ;  /* 0x00000004e2e27825 */ /* 0x000fc400078e0208 */
[----:B------:R1:W-:Y:S02]  /*3610*/  LDGSTS.E [R42+0x800], [R58.64], !P2 ;  /* 0x008000003a2a7fae */ /* 0x0003e4000d121848 */
[C---:B------:R-:W-:Y:S02]  /*3620*/  IMAD.WIDE R228, R234.reuse, 0x4, R10 ;  /* 0x00000004eae47825 */ /* 0x040fe400078e020a */
[----:B------:R4:W-:Y:S02]  /*3630*/  STL.64 [R1+0x118], R54 ;  /* 0x0001183601007387 */ /* 0x0009e40000100a00 */
[C---:B------:R-:W-:Y:S02]  /*3640*/  IMAD.WIDE R230, R234.reuse, 0x4, R4 ;  /* 0x00000004eae67825 */ /* 0x040fe400078e0204 */
[----:B------:R4:W-:Y:S02]  /*3650*/  LDGSTS.E [R42+0xa00], [R54.64], !P2 ;  /* 0x00a00000362a7fae */ /* 0x0009e4000d121848 */
[----:B------:R-:W-:-:S02]  /*3660*/  IMAD.WIDE R232, R234, 0x4, R6 ;  /* 0x00000004eae87825 */ /* 0x000fc400078e0206 */
[----:B------:R1:W-:Y:S02]  /*3670*/  STL.64 [R1+0x110], R50 ;  /* 0x0001103201007387 */ /* 0x0003e40000100a00 */
[----:B------:R-:W-:Y:S02]  /*3680*/  IMAD.WIDE R234, R234, 0x4, R8 ;  /* 0x00000004eaea7825 */ /* 0x000fe400078e0208 */
[----:B------:R1:W-:Y:S02]  /*3690*/  LDGSTS.E [R42+0xc00], [R50.64], !P2 ;  /* 0x00c00000322a7fae */ /* 0x0003e4000d121848 */
[--C-:B------:R-:W-:Y:S02]  /*36a0*/  IMAD.WIDE R236, R242, 0x4, R10.reuse ;  /* 0x00000004f2ec7825 */ /* 0x100fe400078e020a */
[----:B------:R2:W-:Y:S02]  /*36b0*/  STL.64 [R1+0x108], R46 ;  /* 0x0001082e01007387 */ /* 0x0005e40000100a00 */
[----:B----4-:R-:W-:-:S02]  /*36c0*/  IMAD.WIDE R54, R43, 0x4, R10 ;  /* 0x000000042b367825 */ /* 0x010fc400078e020a */
[----:B------:R2:W-:Y:S01]  /*36d0*/  LDGSTS.E [R42+0xe00], [R46.64], !P2 ;  /* 0x00e000002e2a7fae */ /* 0x0005e2000d121848 */
[----:B------:R-:W-:Y:S01]  /*36e0*/  ISETP.GE.U32.AND P2, PT, R0, 0x7fffffa3, PT ;  /* 0x7fffffa30000780c */ /* 0x000fe20003f46070 */
[--C-:B------:R-:W-:Y:S01]  /*36f0*/  IMAD.WIDE R238, R242, 0x4, R4.reuse ;  /* 0x00000004f2ee7825 */ /* 0x100fe200078e0204 */
[----:B------:R-:W-:Y:S01]  /*3700*/  IADD3 R0, R15, -0x22, RZ ;  /* 0xffffffde0f007810 */ /* 0x000fe20007ffe0ff */
[----:B------:R4:W-:Y:S02]  /*3710*/  STL.64 [R1+0xd8], R54 ;  /* 0x0000d83601007387 */ /* 0x0009e40000100a00 */
[----:B-1----:R-:W-:Y:S02]  /*3720*/  IMAD.WIDE R50, R43, 0x4, R4 ;  /* 0x000000042b327825 */ /* 0x002fe400078e0204 */
[----:B------:R4:W-:Y:S02]  /*3730*/  LDGSTS.E [R42+0x2800], [R54.64], !P3 ;  /* 0x02800000362a7fae */ /* 0x0009e4000d921848 */
[----:B------:R-:W-:-:S02]  /*3740*/  IMAD R43, R252, 0xd, RZ ;  /* 0x0000000dfc2b7824 */ /* 0x000fc400078e02ff */
[----:B--2---:R-:W-:Y:S01]  /*3750*/  IMAD R47, R252, 0x9, RZ ;  /* 0x00000009fc2f7824 */ /* 0x004fe200078e02ff */
[----:B------:R1:W-:Y:S01]  /*3760*/  STL.64 [R1+0xd0], R50 ;  /* 0x0000d03201007387 */ /* 0x0003e20000100a00 */
[----:B------:R-:W-:-:S03]  /*3770*/  IMAD.WIDE R240, R242, 0x4, R6 ;  /* 0x00000004f2f07825 */ /* 0x000fc600078e0206 */
[----:B------:R1:W-:Y:S01]  /*3780*/  LDGSTS.E [R42+0x2a00], [R50.64], !P3 ;  /* 0x02a00000322a7fae */ /* 0x0003e2000d921848 */
[----:B------:R-:W-:-:S03]  /*3790*/  IMAD.WIDE R242, R242, 0x4, R8 ;  /* 0x00000004f2f27825 */ /* 0x000fc600078e0208 */
[----:B------:R2:W-:Y:S01]  /*37a0*/  STL.64 [R1+0xc8], R16 ;  /* 0x0000c81001007387 */ /* 0x0005e20000100a00 */
[----:B----4-:R-:W-:-:S03]  /*37b0*/  IMAD.WIDE R54, R47, 0x4, R10 ;  /* 0x000000042f367825 */ /* 0x010fc600078e020a */
[----:B------:R2:W-:Y:S01]  /*37c0*/  LDGSTS.E [R42+0x2c00], [R16.64], !P3 ;  /* 0x02c00000102a7fae */ /* 0x0005e2000d921848 */
[----:B------:R-:W-:-:S03]  /*37d0*/  IMAD.WIDE R244, R250, 0x4, R10 ;  /* 0x00000004faf47825 */ /* 0x000fc600078e020a */
[----:B------:R4:W-:Y:S01]  /*37e0*/  STL.64 [R1+0xc0], R12 ;  /* 0x0000c00c01007387 */ /* 0x0009e20000100a00 */
[----:B-1----:R-:W-:-:S03]  /*37f0*/  IMAD.WIDE R50, R47, 0x4, R4 ;  /* 0x000000042f327825 */ /* 0x002fc600078e0204 */
[----:B------:R4:W-:Y:S01]  /*3800*/  LDGSTS.E [R42+0x2e00], [R12.64], !P3 ;  /* 0x02e000000c2a7fae */ /* 0x0009e2000d921848 */
[----:B------:R-:W-:Y:S01]  /*3810*/  ISETP.GE.U32.AND P3, PT, R0, 0x7fffff9f, PT ;  /* 0x7fffff9f0000780c */ /* 0x000fe20003f66070 */
[C---:B------:R-:W-:Y:S01]  /*3820*/  IMAD.WIDE R246, R250.reuse, 0x4, R4 ;  /* 0x00000004faf67825 */ /* 0x040fe200078e0204 */
[----:B------:R-:W-:Y:S01]  /*3830*/  IADD3 R0, R15, -0x26, RZ ;  /* 0xffffffda0f007810 */ /* 0x000fe20007ffe0ff */
[----:B------:R1:W-:Y:S02]  /*3840*/  STL.64 [R1+0x98], R54 ;  /* 0x0000983601007387 */ /* 0x0003e40000100a00 */
[--C-:B--2---:R-:W-:Y:S02]  /*3850*/  IMAD.WIDE R16, R47, 0x4, R6.reuse ;  /* 0x000000042f107825 */ /* 0x104fe400078e0206 */
[----:B------:R1:W-:Y:S02]  /*3860*/  LDGSTS.E [R42+0x4800], [R54.64], !P4 ;  /* 0x04800000362a7fae */ /* 0x0003e4000e121848 */
[----:B------:R-:W-:-:S02]  /*3870*/  IMAD.WIDE R248, R250, 0x4, R6 ;  /* 0x00000004faf87825 */ /* 0x000fc400078e0206 */
[----:B------:R2:W-:Y:S02]  /*3880*/  STL.64 [R1+0x90], R50 ;  /* 0x0000903201007387 */ /* 0x0005e40000100a00 */
[----:B----4-:R-:W-:Y:S02]  /*3890*/  IMAD.WIDE R12, R47, 0x4, R8 ;  /* 0x000000042f0c7825 */ /* 0x010fe400078e0208 */
[----:B------:R2:W-:Y:S02]  /*38a0*/  LDGSTS.E [R42+0x4a00], [R50.64], !P4 ;  /* 0x04a00000322a7fae */ /* 0x0005e4000e121848 */
[----:B------:R-:W-:Y:S02]  /*38b0*/  IMAD R47, R252, 0x11, RZ ;  /* 0x00000011fc2f7824 */ /* 0x000fe400078e02ff */
[C---:B-1----:R-:W-:Y:S01]  /*38c0*/  IMAD.WIDE R54, R43.reuse, 0x4, R10 ;  /* 0x000000042b367825 */ /* 0x042fe200078e020a */
[----:B------:R1:W-:Y:S03]  /*38d0*/  STL.64 [R1+0x88], R16 ;  /* 0x0000881001007387 */ /* 0x0003e60000100a00 */
[----:B------:R-:W-:Y:S01]  /*38e0*/  IMAD.WIDE R250, R250, 0x4, R8 ;  /* 0x00000004fafa7825 */ /* 0x000fe200078e0208 */
[----:B------:R1:W-:Y:S03]  /*38f0*/  LDGSTS.E [R42+0x4c00], [R16.64], !P4 ;  /* 0x04c00000102a7fae */ /* 0x0003e6000e121848 */
[----:B--2---:R-:W-:Y:S01]  /*3900*/  IMAD.WIDE R50, R43, 0x4, R4 ;  /* 0x000000042b327825 */ /* 0x004fe200078e0204 */
[----:B------:R2:W-:Y:S03]  /*3910*/  STL.64 [R1+0x80], R12 ;  /* 0x0000800c01007387 */ /* 0x0005e60000100a00 */
[----:B------:R-:W-:Y:S01]  /*3920*/  IMAD R84, R252, 0x3f, RZ ;  /* 0x0000003ffc547824 */ /* 0x000fe200078e02ff */
[----:B------:R2:W-:Y:S01]  /*3930*/  LDGSTS.E [R42+0x4e00], [R12.64], !P4 ;  /* 0x04e000000c2a7fae */ /* 0x0005e2000e121848 */
[----:B------:R-:W-:-:S02]  /*3940*/  ISETP.GE.U32.AND P4, PT, R0, 0x7fffff9b, PT ;  /* 0x7fffff9b0000780c */ /* 0x000fc40003f86070 */
[----:B------:R-:W-:Y:S01]  /*3950*/  IADD3 R0, R15, -0x2a, RZ ;  /* 0xffffffd60f007810 */ /* 0x000fe20007ffe0ff */
[C---:B-1----:R-:W-:Y:S01]  /*3960*/  IMAD.WIDE R16, R43.reuse, 0x4, R6 ;  /* 0x000000042b107825 */ /* 0x042fe200078e0206 */
[----:B------:R1:W-:Y:S03]  /*3970*/  STL.64 [R1+0x58], R54 ;  /* 0x0000583601007387 */ /* 0x0003e60000100a00 */
[C---:B------:R-:W-:Y:S01]  /*3980*/  IMAD.WIDE R90, R84.reuse, 0x4, R10 ;  /* 0x00000004545a7825 */ /* 0x040fe200078e020a */
[----:B------:R1:W-:Y:S03]  /*3990*/  LDGSTS.E [R42+0x6800], [R54.64], !P5 ;  /* 0x06800000362a7fae */ /* 0x0003e6000e921848 */
[----:B--2---:R-:W-:Y:S01]  /*39a0*/  IMAD.WIDE R12, R43, 0x4, R8 ;  /* 0x000000042b0c7825 */ /* 0x004fe200078e0208 */
[----:B------:R2:W-:Y:S03]  /*39b0*/  STL.64 [R1+0x50], R50 ;  /* 0x0000503201007387 */ /* 0x0005e60000100a00 */
[C---:B------:R-:W-:Y:S01]  /*39c0*/  IMAD.WIDE R88, R84.reuse, 0x4, R4 ;  /* 0x0000000454587825 */ /* 0x040fe200078e0204 */
[----:B------:R2:W-:Y:S03]  /*39d0*/  LDGSTS.E [R42+0x6a00], [R50.64], !P5 ;  /* 0x06a00000322a7fae */ /* 0x0005e6000e921848 */
[C---:B------:R-:W-:Y:S01]  /*39e0*/  IMAD.WIDE R86, R84.reuse, 0x4, R6 ;  /* 0x0000000454567825 */ /* 0x040fe200078e0206 */
[----:B------:R4:W-:Y:S03]  /*39f0*/  STL.64 [R1+0x48], R16 ;  /* 0x0000481001007387 */ /* 0x0009e60000100a00 */
[C---:B-1----:R-:W-:Y:S01]  /*3a00*/  IMAD.WIDE R54, R47.reuse, 0x4, R10 ;  /* 0x000000042f367825 */ /* 0x042fe200078e020a */
[----:B------:R4:W-:Y:S03]  /*3a10*/  LDGSTS.E [R42+0x6c00], [R16.64], !P5 ;  /* 0x06c00000102a7fae */ /* 0x0009e6000e921848 */
[----:B------:R-:W-:Y:S01]  /*3a20*/  IMAD.WIDE R84, R84, 0x4, R8 ;  /* 0x0000000454547825 */ /* 0x000fe200078e0208 */
[----:B------:R1:W-:Y:S03]  /*3a30*/  STL.64 [R1+0x40], R12 ;  /* 0x0000400c01007387 */ /* 0x0003e60000100a00 */
[----:B--2---:R-:W-:Y:S01]  /*3a40*/  IMAD.WIDE R50, R47, 0x4, R4 ;  /* 0x000000042f327825 */ /* 0x004fe200078e0204 */
[----:B------:R1:W-:Y:S01]  /*3a50*/  LDGSTS.E [R42+0x6e00], [R12.64], !P5 ;  /* 0x06e000000c2a7fae */ /* 0x0003e2000e921848 */
[----:B------:R-:W-:-:S02]  /*3a60*/  ISETP.GE.U32.AND P5, PT, R0, 0x7fffff97, PT ;  /* 0x7fffff970000780c */ /* 0x000fc40003fa6070 */
[----:B------:R-:W-:Y:S01]  /*3a70*/  IADD3 R0, R15, -0x2e, RZ ;  /* 0xffffffd20f007810 */ /* 0x000fe20007ffe0ff */
[C---:B----4-:R-:W-:Y:S01]  /*3a80*/  IMAD.WIDE R16, R47.reuse, 0x4, R6 ;  /* 0x000000042f107825 */ /* 0x050fe200078e0206 */
[----:B------:R2:W-:Y:S04]  /*3a90*/  LDGSTS.E [R42+0x8800], [R54.64], !P6 ;  /* 0x08800000362a7fae */ /* 0x0005e8000f121848 */
[----:B------:R4:W-:Y:S01]  /*3aa0*/  LDGSTS.E [R42+0x8a00], [R50.64], !P6 ;  /* 0x08a00000322a7fae */ /* 0x0009e2000f121848 */
[----:B-1----:R-:W-:-:S03]  /*3ab0*/  IMAD.WIDE R12, R47, 0x4, R8 ;  /* 0x000000042f0c7825 */ /* 0x002fc600078e0208 */
[----:B------:R1:W-:Y:S04]  /*3ac0*/  LDGSTS.E [R42+0x8c00], [R16.64], !P6 ;  /* 0x08c00000102a7fae */ /* 0x0003e8000f121848 */
[----:B------:R1:W-:Y:S01]  /*3ad0*/  LDGSTS.E [R42+0x8e00], [R12.64], !P6 ;  /* 0x08e000000c2a7fae */ /* 0x0003e2000f121848 */
[----:B------:R-:W-:Y:S02]  /*3ae0*/  ISETP.GE.U32.AND P6, PT, R0, 0x7fffff93, PT ;  /* 0x7fffff930000780c */ /* 0x000fe40003fc6070 */
[----:B------:R-:W-:Y:S01]  /*3af0*/  IADD3 R0, R15, -0x32, RZ ;  /* 0xffffffce0f007810 */ /* 0x000fe20007ffe0ff */
[----:B------:R2:W-:Y:S04]  /*3b00*/  LDGSTS.E [R42+0xa800], [R164.64], !P0 ;  /* 0x0a800000a42a7fae */ /* 0x0005e8000c121848 */
[----:B------:R2:W-:Y:S04]  /*3b10*/  LDGSTS.E [R42+0xaa00], [R166.64], !P0 ;  /* 0x0aa00000a62a7fae */ /* 0x0005e8000c121848 */
[----:B------:R2:W-:Y:S04]  /*3b20*/  LDGSTS.E [R42+0xac00], [R168.64], !P0 ;  /* 0x0ac00000a82a7fae */ /* 0x0005e8000c121848 */
[----:B------:R2:W-:Y:S01]  /*3b30*/  LDGSTS.E [R42+0xae00], [R170.64], !P0 ;  /* 0x0ae00000aa2a7fae */ /* 0x0005e2000c121848 */
[----:B------:R-:W-:-:S02]  /*3b40*/  ISETP.GE.U32.AND P0, PT, R0, 0x7fffff8f, PT ;  /* 0x7fffff8f0000780c */ /* 0x000fc40003f06070 */
        /* <DEDUP_REMOVED lines=54> */
[----:B------:R-:W-:Y:S01]  /*3eb0*/  SHF.L.U32 R0, R252, 0x1, RZ ;  /* 0x00000001fc007819 */ /* 0x000fe200000006ff */
[----:B------:R-:W-:Y:S04]  /*3ec0*/  STL.64 [R1+0x18], R54 ;  /* 0x0000183601007387 */ /* 0x000fe80000100a00 */
[----:B------:R4:W-:Y:S01]  /*3ed0*/  STL.64 [R1+0x10], R50 ;  /* 0x0000103201007387 */ /* 0x0009e20000100a00 */
[----:B------:R-:W-:-:S03]  /*3ee0*/  IMAD.WIDE R46, R0, 0x4, R4 ;  /* 0x00000004002e7825 */ /* 0x000fc600078e0204 */
[----:B------:R2:W-:Y:S04]  /*3ef0*/  LDGSTS.E [R42+0x1e800], [R244.64], !P3 ;  /* 0x1e800000f42a7fae */ /* 0x0005e8000d921848 */
[----:B------:R1:W-:Y:S04]  /*3f00*/  STL.64 [R1+0x8], R16 ;  /* 0x0000081001007387 */ /* 0x0003e80000100a00 */
[----:B------:R2:W-:Y:S01]  /*3f10*/  LDGSTS.E [R42+0x1ea00], [R246.64], !P3 ;  /* 0x1ea00000f62a7fae */ /* 0x0005e2000d921848 */
[----:B----4-:R-:W-:-:S03]  /*3f20*/  IMAD.WIDE R50, R0, 0x4, R10 ;  /* 0x0000000400327825 */ /* 0x010fc600078e020a */
[----:B------:R4:W-:Y:S04]  /*3f30*/  STL.64 [R1], R12 ;  /* 0x0000000c01007387 */ /* 0x0009e80000100a00 */
[----:B------:R2:W-:Y:S01]  /*3f40*/  LDGSTS.E [R42+0x1ec00], [R248.64], !P3 ;  /* 0x1ec00000f82a7fae */ /* 0x0005e2000d921848 */
[----:B-1----:R-:W-:-:S03]  /*3f50*/  IMAD.WIDE R16, R0, 0x4, R8 ;  /* 0x0000000400107825 */ /* 0x002fc600078e0208 */
[----:B------:R2:W-:Y:S01]  /*3f60*/  LDGSTS.E [R42+0x1ee00], [R250.64], !P3 ;  /* 0x1ee00000fa2a7fae */ /* 0x0005e2000d921848 */
[----:B------:R-:W-:Y:S01]  /*3f70*/  ISETP.GE.U32.AND P3, PT, R38, 0x7fffffa6, PT ;  /* 0x7fffffa62600780c */ /* 0x000fe20003f66070 */
[----:B------:R-:W-:Y:S01]  /*3f80*/  IMAD R38, R252, 0x6, RZ ;  /* 0x00000006fc267824 */ /* 0x000fe200078e02ff */
[----:B----4-:R-:W-:Y:S01]  /*3f90*/  LOP3.LUT R12, R40, 0x40, RZ, 0x3c, !PT ;  /* 0x00000040280c7812 */ /* 0x010fe200078e3cff */
[----:B------:R1:W-:Y:S01]  /*3fa0*/  STL.64 [R1+0x100], R50 ;  /* 0x0001003201007387 */ /* 0x0003e20000100a00 */
[----:B---3--:R-:W-:-:S03]  /*3fb0*/  IMAD R40, R252, 0x2b, RZ ;  /* 0x0000002bfc287824 */ /* 0x008fc600078e02ff */
[----:B------:R1:W-:Y:S01]  /*3fc0*/  LDGSTS.E [R12+0x1000], [R50.64], !P4 ;  /* 0x01000000320c7fae */ /* 0x0003e2000e121848 */
[----:B--2---:R-:W-:Y:S01]  /*3fd0*/  IMAD.WIDE R42, R0, 0x4, R6 ;  /* 0x00000004002a7825 */ /* 0x004fe200078e0206 */
[----:B------:R-:W-:Y:S02]  /*3fe0*/  IADD3 R0, R15, -0x1f, RZ ;  /* 0xffffffe10f007810 */ /* 0x000fe40007ffe0ff */
[----:B------:R2:W-:Y:S04]  /*3ff0*/  STL.64 [R1+0x128], R46 ;  /* 0x0001282e01007387 */ /* 0x0005e80000100a00 */
[----:B------:R2:W-:Y:S01]  /*4000*/  LDGSTS.E [R12+0x1200], [R46.64], !P4 ;  /* 0x012000002e0c7fae */ /* 0x0005e2000e121848 */
[----:B-1----:R-:W-:-:S03]  /*4010*/  IMAD.WIDE R50, R38, 0x4, R10 ;  /* 0x0000000426327825 */ /* 0x002fc600078e020a */
[----:B------:R1:W-:Y:S04]  /*4020*/  STL.64 [R1+0x130], R42 ;  /* 0x0001302a01007387 */ /* 0x0003e80000100a00 */
[----:B------:R1:W-:Y:S01]  /*4030*/  LDGSTS.E [R12+0x1400], [R42.64], !P4 ;  /* 0x014000002a0c7fae */ /* 0x0003e2000e121848 */
[----:B--2---:R-:W-:-:S03]  /*4040*/  IMAD.WIDE R46, R38, 0x4, R4 ;  /* 0x00000004262e7825 */ /* 0x004fc600078e0204 */
[----:B------:R2:W-:Y:S04]  /*4050*/  STL.64 [R1+0x138], R16 ;  /* 0x0001381001007387 */ /* 0x0005e80000100a00 */
[----:B------:R2:W-:Y:S01]  /*4060*/  LDGSTS.E [R12+0x1600], [R16.64], !P4 ;  /* 0x01600000100c7fae */ /* 0x0005e2000e121848 */
[----:B------:R-:W-:Y:S01]  /*4070*/  ISETP.GE.U32.AND P4, PT, R0, 0x7fffffa2, PT ;  /* 0x7fffffa20000780c */ /* 0x000fe20003f86070 */
[----:B------:R-:W-:Y:S02]  /*4080*/  IMAD R0, R252, 0xa, RZ ;  /* 0x0000000afc007824 */ /* 0x000fe400078e02ff */
[C---:B-1----:R-:W-:Y:S01]  /*4090*/  IMAD.WIDE R42, R38.reuse, 0x4, R6 ;  /* 0x00000004262a7825 */ /* 0x042fe200078e0206 */
[----:B------:R1:W-:Y:S04]  /*40a0*/  LDGSTS.E [R12+0x3000], [R50.64], !P5 ;  /* 0x03000000320c7fae */ /* 0x0003e8000e921848 */
[----:B------:R3:W-:Y:S01]  /*40b0*/  LDGSTS.E [R12+0x3200], [R46.64], !P5 ;  /* 0x032000002e0c7fae */ /* 0x0007e2000e921848 */
[----:B--2---:R-:W-:Y:S01]  /*40c0*/  IMAD.WIDE R16, R38, 0x4, R8 ;  /* 0x0000000426107825 */ /* 0x004fe200078e0208 */
[----:B------:R-:W-:-:S02]  /*40d0*/  IADD3 R38, R15, -0x23, RZ ;  /* 0xffffffdd0f267810 */ /* 0x000fc40007ffe0ff */
[----:B------:R1:W-:Y:S04]  /*40e0*/  STL.64 [R1+0x140], R50 ;  /* 0x0001403201007387 */ /* 0x0003e80000100a00 */
[----:B------:R2:W-:Y:S04]  /*40f0*/  LDGSTS.E [R12+0x3400], [R42.64], !P5 ;  /* 0x034000002a0c7fae */ /* 0x0005e8000e921848 */
[----:B------:R3:W-:Y:S04]  /*4100*/  STL.64 [R1+0x148], R46 ;  /* 0x0001482e01007387 */ /* 0x0007e80000100a00 */
[----:B------:R4:W-:Y:S01]  /*4110*/  LDGSTS.E [R12+0x3600], [R16.64], !P5 ;  /* 0x03600000100c7fae */ /* 0x0009e2000e921848 */
[----:B-1----:R-:W-:Y:S01]  /*4120*/  IMAD.WIDE R50, R0, 0x4, R10 ;  /* 0x0000000400327825 */ /* 0x002fe200078e020a */
[----:B------:R-:W-:-:S02]  /*4130*/  ISETP.GE.U32.AND P5, PT, R38, 0x7fffff9e, PT ;  /* 0x7fffff9e2600780c */ /* 0x000fc40003fa6070 */
[----:B------:R2:W-:Y:S01]  /*4140*/  STL.64 [R1+0x150], R42 ;  /* 0x0001502a01007387 */ /* 0x0005e20000100a00 */
[----:B------:R-:W-:Y:S02]  /*4150*/  IMAD R38, R252, 0xe, RZ ;  /* 0x0000000efc267824 */ /* 0x000fe400078e02ff */
[C---:B---3--:R-:W-:Y:S01]  /*4160*/  IMAD.WIDE R46, R0.reuse, 0x4, R4 ;  /* 0x00000004002e7825 */ /* 0x048fe200078e0204 */
[----:B------:R4:W-:Y:S04]  /*4170*/  STL.64 [R1+0x158], R16 ;  /* 0x0001581001007387 */ /* 0x0009e80000100a00 */
[----:B------:R1:W-:Y:S01]  /*4180*/  STL.64 [R1+0x318], R50 ;  /* 0x0003183201007387 */ /* 0x0003e20000100a00 */
[----:B--2---:R-:W-:-:S03]  /*4190*/  IMAD.WIDE R42, R0, 0x4, R6 ;  /* 0x00000004002a7825 */ /* 0x004fc600078e0206 */
[----:B------:R1:W-:Y:S01]  /*41a0*/  LDGSTS.E [R12+0x5000], [R50.64], !P6 ;  /* 0x05000000320c7fae */ /* 0x0003e2000f121848 */
[----:B----4-:R-:W-:Y:S01]  /*41b0*/  IMAD.WIDE R16, R0, 0x4, R8 ;  /* 0x0000000400107825 */ /* 0x010fe200078e0208 */
        /* <DEDUP_REMOVED lines=193> */
[----:B------:R-:W-:Y:S01]  /*4dd0*/  STL.64 [R1+0x178], R50 ;  /* 0x0001783201007387 */ /* 0x000fe20000100a00 */
[----:B--2---:R-:W-:Y:S01]  /*4de0*/  IMAD.WIDE R16, R38, 0x4, R8 ;  /* 0x0000000426107825 */ /* 0x004fe200078e0208 */
[----:B------:R-:W-:-:S02]  /*4df0*/  IADD3 R38, R15, -0x1c, RZ ;  /* 0xffffffe40f267810 */ /* 0x000fc40007ffe0ff */
[----:B------:R2:W-:Y:S04]  /*4e00*/  LDGSTS.E [R12+0x1f200], [R46.64], !P5 ;  /* 0x1f2000002e0c7fae */ /* 0x0005e8000e921848 */
[----:B------:R2:W-:Y:S04]  /*4e10*/  STL.64 [R1+0x170], R46 ;  /* 0x0001702e01007387 */ /* 0x0005e80000100a00 */
[----:B------:R3:W-:Y:S04]  /*4e20*/  LDGSTS.E [R12+0x1f400], [R42.64], !P5 ;  /* 0x1f4000002a0c7fae */ /* 0x0007e8000e921848 */
[----:B------:R3:W-:Y:S04]  /*4e30*/  STL.64 [R1+0x168], R42 ;  /* 0x0001682a01007387 */ /* 0x0007e80000100a00 */
[----:B------:R1:W-:Y:S01]  /*4e40*/  LDGSTS.E [R12+0x1f600], [R16.64], !P5 ;  /* 0x1f600000100c7fae */ /* 0x0003e2000e921848 */
[----:B--2---:R-:W-:Y:S01]  /*4e50*/  IMAD.WIDE R46, R0, 0x4, R10 ;  /* 0x00000004002e7825 */ /* 0x004fe200078e020a */
[----:B------:R-:W-:-:S02]  /*4e60*/  ISETP.GE.U32.AND P5, PT, R38, 0x7fffffa5, PT ;  /* 0x7fffffa52600780c */ /* 0x000fc40003fa6070 */
[----:B------:R2:W-:Y:S01]  /*4e70*/  STL.64 [R1+0x160], R16 ;  /* 0x0001601001007387 */ /* 0x0005e20000100a00 */
[----:B------:R-:W-:Y:S02]  /*4e80*/  IMAD R38, R252, 0x7, RZ ;  /* 0x00000007fc267824 */ /* 0x000fe400078e02ff */
[C---:B---3--:R-:W-:Y:S01]  /*4e90*/  IMAD.WIDE R42, R0.reuse, 0x4, R4 ;  /* 0x00000004002a7825 */ /* 0x048fe200078e0204 */
[----:B------:R3:W-:Y:S03]  /*4ea0*/  STL.64 [R1+0x320], R46 ;  /* 0x0003202e01007387 */ /* 0x0007e60000100a00 */
[C---:B-1----:R-:W-:Y:S01]  /*4eb0*/  IMAD.WIDE R12, R0.reuse, 0x4, R8 ;  /* 0x00000004000c7825 */ /* 0x042fe200078e0208 */
[----:B------:R3:W-:Y:S03]  /*4ec0*/  LDGSTS.E [R82+0x1800], [R46.64], !P6 ;  /* 0x018000002e527fae */ /* 0x0007e6000f121848 */
[----:B--2---:R-:W-:Y:S01]  /*4ed0*/  IMAD.WIDE R16, R0, 0x4, R6 ;  /* 0x0000000400107825 */ /* 0x004fe200078e0206 */
[----:B------:R-:W-:Y:S01]  /*4ee0*/  IADD3 R0, R15, -0x20, RZ ;  /* 0xffffffe00f007810 */ /* 0x000fe20007ffe0ff */
[----:B------:R1:W-:Y:S04]  /*4ef0*/  STL.64 [R1+0x328], R42 ;  /* 0x0003282a01007387 */ /* 0x0003e80000100a00 */
[----:B------:R1:W-:Y:S01]  /*4f00*/  LDGSTS.E [R82+0x1a00], [R42.64], !P6 ;  /* 0x01a000002a527fae */ /* 0x0003e2000f121848 */
[----:B---3--:R-:W-:-:S03]  /*4f10*/  IMAD.WIDE R46, R38, 0x4, R10 ;  /* 0x00000004262e7825 */ /* 0x008fc600078e020a */
[----:B------:R2:W-:Y:S04]  /*4f20*/  STL.64 [R1+0x330], R16 ;  /* 0x0003301001007387 */ /* 0x0005e80000100a00 */
[----:B------:R2:W-:Y:S01]  /*4f30*/  LDGSTS.E [R82+0x1c00], [R16.64], !P6 ;  /* 0x01c0000010527fae */ /* 0x0005e2000f121848 */
[----:B-1----:R-:W-:-:S03]  /*4f40*/  IMAD.WIDE R42, R38, 0x4, R4 ;  /* 0x00000004262a7825 */ /* 0x002fc600078e0204 */
[----:B------:R1:W-:Y:S04]  /*4f50*/  STL.64 [R1+0x348], R12 ;  /* 0x0003480c01007387 */ /* 0x0003e80000100a00 */
[----:B------:R1:W-:Y:S01]  /*4f60*/  LDGSTS.E [R82+0x1e00], [R12.64], !P6 ;  /* 0x01e000000c527fae */ /* 0x0003e2000f121848 */
[----:B------:R-:W-:Y:S01]  /*4f70*/  ISETP.GE.U32.AND P6, PT, R0, 0x7fffffa1, PT ;  /* 0x7fffffa10000780c */ /* 0x000fe20003fc6070 */
[----:B------:R-:W-:Y:S02]  /*4f80*/  IMAD R0, R252, 0xb, RZ ;  /* 0x0000000bfc007824 */ /* 0x000fe400078e02ff */
[C---:B--2---:R-:W-:Y:S01]  /*4f90*/  IMAD.WIDE R16, R38.reuse, 0x4, R6 ;  /* 0x0000000426107825 */ /* 0x044fe200078e0206 */
[----:B------:R2:W-:Y:S04]  /*4fa0*/  LDGSTS.E [R82+0x3800], [R46.64], !P0 ;  /* 0x038000002e527fae */ /* 0x0005e8000c121848 */
[----:B------:R3:W-:Y:S01]  /*4fb0*/  LDGSTS.E [R82+0x3a00], [R42.64], !P0 ;  /* 0x03a000002a527fae */ /* 0x0007e2000c121848 */
[----:B-1----:R-:W-:Y:S01]  /*4fc0*/  IMAD.WIDE R12, R38, 0x4, R8 ;  /* 0x00000004260c7825 */ /* 0x002fe200078e0208 */
[----:B------:R-:W-:-:S02]  /*4fd0*/  IADD3 R38, R15, -0x24, RZ ;  /* 0xffffffdc0f267810 */ /* 0x000fc40007ffe0ff */
        /* <DEDUP_REMOVED lines=9> */
[----:B------:R4:W-:Y:S04]  /*5070*/  STL.64 [R1+0x368], R12 ;  /* 0x0003680c01007387 */ /* 0x0009e80000100a00 */
[----:B------:R2:W-:Y:S01]  /*5080*/  STL.64 [R1+0x370], R46 ;  /* 0x0003702e01007387 */ /* 0x0005e20000100a00 */
[----:B-1----:R-:W-:-:S03]  /*5090*/  IMAD.WIDE R16, R0, 0x4, R6 ;  /* 0x0000000400107825 */ /* 0x002fc600078e0206 */
[----:B------:R2:W-:Y:S01]  /*50a0*/  LDGSTS.E [R82+0x5800], [R46.64], !P1 ;  /* 0x058000002e527fae */ /* 0x0005e2000c921848 */
[----:B----4-:R-:W-:Y:S01]  /*50b0*/  IMAD.WIDE R12, R0, 0x4, R8 ;  /* 0x00000004000c7825 */ /* 0x010fe200078e0208 */
[----:B------:R-:W-:Y:S02]  /*50c0*/  IADD3 R0, R15, -0x28, RZ ;  /* 0xffffffd80f007810 */ /* 0x000fe40007ffe0ff */
[----:B------:R1:W-:Y:S04]  /*50d0*/  STL.64 [R1+0x378], R42 ;  /* 0x0003782a01007387 */ /* 0x0003e80000100a00 */
[----:B------:R1:W-:Y:S01]  /*50e0*/  LDGSTS.E [R82+0x5a00], [R42.64], !P1 ;  /* 0x05a000002a527fae */ /* 0x0003e2000c921848 */
[----:B--2---:R-:W-:-:S03]  /*50f0*/  IMAD.WIDE R46, R38, 0x4, R10 ;  /* 0x00000004262e7825 */ /* 0x004fc600078e020a */
        /* <DEDUP_REMOVED lines=66> */
[C---:B--2---:R-:W-:Y:S01]  /*5520*/  IMAD.WIDE R16, R38.reuse, 0x4, R6 ;  /* 0x0000000426107825 */ /* 0x044fe200078e0206 */
[----:B------:R-:W-:Y:S01]  /*5530*/  IADD3 R0, R15, -0x3c, RZ ;  /* 0xffffffc40f007810 */ /* 0x000fe20007ffe0ff */
[----:B------:R2:W-:Y:S04]  /*5540*/  LDGSTS.E [R82+0xf800], [R46.64], !P6 ;  /* 0x0f8000002e527fae */ /* 0x0005e8000f121848 */
[----:B------:R-:W3:Y:S01]  /*5550*/  S2R R83, SR_TID.X ;  /* 0x0000000000537919 */ /* 0x000ee20000002100 */
[----:B-1----:R-:W-:-:S03]  /*5560*/  IMAD.WIDE R12, R38, 0x4, R8 ;  /* 0x00000004260c7825 */ /* 0x002fc600078e0208 */
[----:B------:R1:W-:Y:S01]  /*5570*/  LDGSTS.E [R82+0xfa00], [R42.64], !P6 ;  /* 0x0fa000002a527fae */ /* 0x0003e2000f121848 */
[----:B------:R-:W-:-:S03]  /*5580*/  IMAD R38, R252, 0x27, RZ ;  /* 0x00000027fc267824 */ /* 0x000fc600078e02ff */
[----:B------:R4:W-:Y:S01]  /*5590*/  LDGSTS.E [R82+0xfc00], [R16.64], !P6 ;  /* 0x0fc0000010527fae */ /* 0x0009e2000f121848 */
[----:B------:R-:W-:-:S03]  /*55a0*/  IMAD.WIDE R54, R38, 0x4, R10 ;  /* 0x0000000426367825 */ /* 0x000fc600078e020a */
[----:B------:R3:W-:Y:S01]  /*55b0*/  LDGSTS.E [R82+0xfe00], [R12.64], !P6 ;  /* 0x0fe000000c527fae */ /* 0x0007e2000f121848 */
[----:B------:R-:W-:Y:S01]  /*55c0*/  ISETP.GE.U32.AND P6, PT, R0, 0x7fffff85, PT ;  /* 0x7fffff850000780c */ /* 0x000fe20003fc6070 */
[----:B------:R-:W-:Y:S02]  /*55d0*/  IMAD R0, R252, 0x23, RZ ;  /* 0x00000023fc007824 */ /* 0x000fe400078e02ff */
[----:B------:R-:W-:Y:S01]  /*55e0*/  STL.64 [R1+0x470], R46 ;  /* 0x0004702e01007387 */ /* 0x000fe20000100a00 */
[----:B------:R-:W-:-:S03]  /*55f0*/  IMAD.WIDE R50, R38, 0x4, R4 ;  /* 0x0000000426327825 */ /* 0x000fc600078e0204 */
[----:B------:R1:W-:Y:S01]  /*5600*/  STL.64 [R1+0x468], R42 ;  /* 0x0004682a01007387 */ /* 0x0003e20000100a00 */
[----:B------:R-:W-:-:S03]  /*5610*/  IMAD.WIDE R70, R0, 0x4, R10 ;  /* 0x0000000400467825 */ /* 0x000fc600078e020a */
[----:B------:R4:W-:Y:S01]  /*5620*/  STL.64 [R1+0x460], R16 ;  /* 0x0004601001007387 */ /* 0x0009e20000100a00 */
[----:B------:R-:W-:-:S03]  /*5630*/  IMAD.WIDE R66, R0, 0x4, R4 ;  /* 0x0000000400427825 */ /* 0x000fc600078e0204 */
[----:B------:R3:W-:Y:S01]  /*5640*/  STL.64 [R1+0x458], R12 ;  /* 0x0004580c01007387 */ /* 0x0007e20000100a00 */
[----:B------:R-:W-:-:S03]  /*5650*/  IMAD.WIDE R62, R0, 0x4, R6 ;  /* 0x00000004003e7825 */ /* 0x000fc600078e0206 */
[----:B------:R3:W-:Y:S01]  /*5660*/  STL.64 [R1+0x450], R70 ;  /* 0x0004504601007387 */ /* 0x0007e20000100a00 */
[----:B------:R-:W-:Y:S01]  /*5670*/  IMAD.WIDE R58, R0, 0x4, R8 ;  /* 0x00000004003a7825 */ /* 0x000fe200078e0208 */
[----:B-1----:R-:W-:Y:S02]  /*5680*/  IADD3 R42, R15, -0x40, RZ ;  /* 0xffffffc00f2a7810 */ /* 0x002fe40007ffe0ff */
[----:B------:R1:W-:Y:S01]  /*5690*/  LDGSTS.E [R82+0x11800], [R70.64], !P0 ;  /* 0x1180000046527fae */ /* 0x0003e2000c121848 */
[----:B--2---:R-:W-:-:S03]  /*56a0*/  IMAD.WIDE R46, R38, 0x4, R6 ;  /* 0x00000004262e7825 */ /* 0x004fc600078e0206 */
[----:B------:R-:W-:Y:S01]  /*56b0*/  STL.64 [R1+0x598], R54 ;  /* 0x0005983601007387 */ /* 0x000fe20000100a00 */
[----:B----4-:R-:W-:Y:S01]  /*56c0*/  IMAD.WIDE R16, R38, 0x4, R8 ;  /* 0x0000000426107825 */ /* 0x010fe200078e0208 */
[----:B---3--:R-:W-:Y:S02]  /*56d0*/  LOP3.LUT R13, R83, 0x3f, RZ, 0xc0, !PT ;  /* 0x0000003f530d7812 */ /* 0x008fe400078ec0ff */
[----:B------:R2:W-:Y:S01]  /*56e0*/  LDGSTS.E [R82+0x11a00], [R66.64], !P0 ;  /* 0x11a0000042527fae */ /* 0x0005e2000c121848 */
[----:B------:R-:W-:Y:S01]  /*56f0*/  IMAD R0, R252, 0x2f, RZ ;  /* 0x0000002ffc007824 */ /* 0x000fe200078e02ff */
[----:B------:R-:W-:Y:S02]  /*5700*/  IADD3 R38, R15, -0x41, RZ ;  /* 0xffffffbf0f267810 */ /* 0x000fe40007ffe0ff */
[----:B------:R2:W-:Y:S01]  /*5710*/  STL.64 [R1+0x448], R66 ;  /* 0x0004484201007387 */ /* 0x0005e20000100a00 */
[----:B-1----:R-:W-:Y:S01]  /*5720*/  IMAD R71, R53, c[0x0][0x190], RZ ;  /* 0x0000640035477a24 */ /* 0x002fe200078e02ff */
[----:B------:R-:W-:-:S02]  /*5730*/  IADD3 R12, R79, c[0x0][0x180], RZ ;  /* 0x000060004f0c7a10 */ /* 0x000fc40007ffe0ff */
[----:B------:R1:W-:Y:S04]  /*5740*/  LDGSTS.E [R82+0x11c00], [R62.64], !P0 ;  /* 0x11c000003e527fae */ /* 0x0003e8000c121848 */
[----:B------:R1:W-:Y:S04]  /*5750*/  STL.64 [R1+0x440], R62 ;  /* 0x0004403e01007387 */ /* 0x0003e80000100a00 */
[----:B------:R3:W-:Y:S01]  /*5760*/  LDGSTS.E [R82+0x11e00], [R58.64], !P0 ;  /* 0x11e000003a527fae */ /* 0x0007e2000c121848 */
[----:B------:R-:W-:Y:S01]  /*5770*/  ISETP.GE.U32.AND P0, PT, R42, 0x7fffff81, PT ;  /* 0x7fffff812a00780c */ /* 0x000fe20003f06070 */
[----:B--2---:R-:W-:-:S02]  /*5780*/  IMAD R67, R41, c[0x0][0x190], RZ ;  /* 0x0000640029437a24 */ /* 0x004fc400078e02ff */
[----:B------:R3:W-:Y:S04]  /*5790*/  STL.64 [R1+0x438], R58 ;  /* 0x0004383a01007387 */ /* 0x0007e80000100a00 */
[----:B------:R2:W-:Y:S01]  /*57a0*/  LDGSTS.E [R82+0x13800], [R54.64], !P1 ;  /* 0x1380000036527fae */ /* 0x0005e2000c921848 */
[----:B-1----:R-:W-:-:S03]  /*57b0*/  IMAD.WIDE R62, R52, 0x4, R10 ;  /* 0x00000004343e7825 */ /* 0x002fc600078e020a */
[----:B------:R1:W-:Y:S04]  /*57c0*/  STL.64 [R1+0x5c8], R50 ;  /* 0x0005c83201007387 */ /* 0x0003e80000100a00 */
[----:B------:R1:W-:Y:S01]  /*57d0*/  LDGSTS.E [R82+0x13a00], [R50.64], !P1 ;  /* 0x13a0000032527fae */ /* 0x0003e2000c921848 */
[----:B---3--:R-:W-:-:S03]  /*57e0*/  IMAD.WIDE R58, R52, 0x4, R4 ;  /* 0x00000004343a7825 */ /* 0x008fc600078e0204 */
[----:B------:R3:W-:Y:S01]  /*57f0*/  STL.64 [R1+0x5d0], R46 ;  /* 0x0005d02e01007387 */ /* 0x0007e20000100a00 */
[----:B--2---:R-:W-:-:S03]  /*5800*/  IMAD.WIDE R54, R40, 0x4, R10 ;  /* 0x0000000428367825 */ /* 0x004fc600078e020a */
[----:B------:R3:W-:Y:S01]  /*5810*/  LDGSTS.E [R82+0x13c00], [R46.64], !P1 ;  /* 0x13c000002e527fae */ /* 0x0007e2000c921848 */
[----:B-1----:R-:W-:-:S03]  /*5820*/  IMAD.WIDE R50, R40, 0x4, R4 ;  /* 0x0000000428327825 */ /* 0x002fc600078e0204 */
[----:B------:R1:W-:Y:S04]  /*5830*/  STL.64 [R1+0x5d8], R16 ;  /* 0x0005d81001007387 */ /* 0x0003e80000100a00 */
[----:B------:R1:W-:Y:S01]  /*5840*/  LDGSTS.E [R82+0x13e00], [R16.64], !P1 ;  /* 0x13e0000010527fae */ /* 0x0003e2000c921848 */
[----:B------:R-:W-:Y:S01]  /*5850*/  ISETP.GE.AND P1, PT, R13, R42, PT ;  /* 0x0000002a0d00720c */ /* 0x000fe20003f26270 */
[--C-:B------:R-:W-:Y:S02]  /*5860*/  IMAD.WIDE R42, R0, 0x4, R6.reuse ;  /* 0x00000004002a7825 */ /* 0x100fe400078e0206 */
[----:B------:R2:W-:Y:S01]  /*5870*/  LDGSTS.E [R82+0x15800], [R54.64], !P2 ;  /* 0x1580000036527fae */ /* 0x0005e2000d121848 */
[----:B------:R-:W-:Y:S01]  /*5880*/  SEL R14, RZ, 0x4, P1 ;  /* 0x00000004ff0e7807 */ /* 0x000fe20000800000 */
[----:B---3--:R-:W-:-:S02]  /*5890*/  IMAD.WIDE R46, R40, 0x4, R6 ;  /* 0x00000004282e7825 */ /* 0x008fc400078e0206 */
[----:B------:R2:W-:Y:S02]  /*58a0*/  STL.64 [R1+0x5a0], R54 ;  /* 0x0005a03601007387 */ /* 0x0005e40000100a00 */
[----:B-1----:R-:W-:Y:S02]  /*58b0*/  IMAD.WIDE R16, R40, 0x4, R8 ;  /* 0x0000000428107825 */ /* 0x002fe400078e0208 */
[----:B------:R1:W-:Y:S01]  /*58c0*/  LDGSTS.E [R82+0x15a00], [R50.64], !P2 ;  /* 0x15a0000032527fae */ /* 0x0003e2000d121848 */
[----:B------:R-:W-:-:S03]  /*58d0*/  IADD3 R40, R15, -0x49, RZ ;  /* 0xffffffb70f287810 */ /* 0x000fc60007ffe0ff */
[----:B------:R1:W-:Y:S01]  /*58e0*/  STL.64 [R1+0x5f8], R50 ;  /* 0x0005f83201007387 */ /* 0x0003e20000100a00 */
[----:B------:R-:W-:Y:S01]  /*58f0*/  ISETP.GE.U32.AND P1, PT, R40, 0x7fffff78, PT ;  /* 0x7fffff782800780c */ /* 0x000fe20003f26070 */
[----:B------:R-:W-:Y:S02]  /*5900*/  IMAD R40, R25, c[0x0][0x190], RZ ;  /* 0x0000640019287a24 */ /* 0x000fe400078e02ff */
[----:B------:R3:W-:Y:S01]  /*5910*/  LDGSTS.E [R82+0x15c00], [R46.64], !P2 ;  /* 0x15c000002e527fae */ /* 0x0007e2000d121848 */
[----:B--2---:R-:W-:-:S03]  /*5920*/  IMAD.WIDE R54, R52, 0x4, R6 ;  /* 0x0000000434367825 */ /* 0x004fc600078e0206 */
[----:B------:R3:W-:Y:S04]  /*5930*/  STL.64 [R1+0x610], R46 ;  /* 0x0006102e01007387 */ /* 0x0007e80000100a00 */
[----:B------:R2:W-:Y:S01]  /*5940*/  LDGSTS.E [R82+0x15e00], [R16.64], !P2 ;  /* 0x15e0000010527fae */ /* 0x0005e2000d121848 */
[----:B-1----:R-:W-:Y:S01]  /*5950*/  IMAD.WIDE R50, R0, 0x4, R10 ;  /* 0x0000000400327825 */ /* 0x002fe200078e020a */
[----:B------:R-:W-:Y:S02]  /*5960*/  ISETP.GE.U32.AND P2, PT, R38, 0x7fffff80, PT ;  /* 0x7fffff802600780c */ /* 0x000fe40003f46070 */
[----:B------:R2:W-:Y:S01]  /*5970*/  STL.64 [R1+0x618], R16 ;  /* 0x0006181001007387 */ /* 0x0005e20000100a00 */
[----:B------:R-:W-:Y:S02]  /*5980*/  IMAD R38, R252, 0x33, RZ ;  /* 0x00000033fc267824 */ /* 0x000fe400078e02ff */
[C---:B---3--:R-:W-:Y:S01]  /*5990*/  IMAD.WIDE R46, R0.reuse, 0x4, R4 ;  /* 0x00000004002e7825 */ /* 0x048fe200078e0204 */
[----:B------:R1:W-:Y:S04]  /*59a0*/  STL.64 [R1+0x620], R50 ;  /* 0x0006203201007387 */ /* 0x0003e80000100a00 */
[----:B------:R1:W-:Y:S01]  /*59b0*/  LDGSTS.E [R82+0x17800], [R50.64], !P3 ;  /* 0x1780000032527fae */ /* 0x0003e2000d921848 */
[----:B--2---:R-:W-:-:S03]  /*59c0*/  IMAD.WIDE R16, R0, 0x4, R8 ;  /* 0x0000000400107825 */ /* 0x004fc600078e0208 */
[----:B------:R2:W-:Y:S01]  /*59d0*/  STL.64 [R1+0x688], R46 ;  /* 0x0006882e01007387 */ /* 0x0005e20000100a00 */
[----:B------:R-:W-:-:S03]  /*59e0*/  IADD3 R0, R15, -0x45, RZ ;  /* 0xffffffbb0f007810 */ /* 0x000fc60007ffe0ff */
        /* <DEDUP_REMOVED lines=8> */
[----:B------:R-:W-:Y:S02]  /*5a70*/  IMAD R0, R13, c[0x0][0x18c], RZ ;  /* 0x000063000d007a24 */ /* 0x000fe400078e02ff */
[C---:B-1----:R-:W-:Y:S01]  /*5a80*/  IMAD.WIDE R42, R38.reuse, 0x4, R6 ;  /* 0x00000004262a7825 */ /* 0x042fe200078e0206 */
[----:B------:R1:W-:Y:S04]  /*5a90*/  STL.64 [R1+0x668], R50 ;  /* 0x0006683201007387 */ /* 0x0003e80000100a00 */
[----:B------:R1:W-:Y:S01]  /*5aa0*/  LDGSTS.E [R82+0x19800], [R50.64], !P4 ;  /* 0x1980000032527fae */ /* 0x0003e2000e121848 */
[----:B--2---:R-:W-:-:S03]  /*5ab0*/  IMAD.WIDE R16, R38, 0x4, R8 ;  /* 0x0000000426107825 */ /* 0x004fc600078e0208 */
[----:B------:R2:W-:Y:S01]  /*5ac0*/  STL.64 [R1+0x6a0], R46 ;  /* 0x0006a02e01007387 */ /* 0x0005e20000100a00 */
[----:B------:R-:W-:-:S03]  /*5ad0*/  IMAD R38, R26, c[0x0][0x190], RZ ;  /* 0x000064001a267a24 */ /* 0x000fc600078e02ff */
[----:B------:R2:W-:Y:S04]  /*5ae0*/  LDGSTS.E [R82+0x19a00], [R46.64], !P4 ;  /* 0x19a000002e527fae */ /* 0x0005e8000e121848 */
[----:B------:R3:W-:Y:S01]  /*5af0*/  STL.64 [R1+0x6a8], R42 ;  /* 0x0006a82a01007387 */ /* 0x0007e20000100a00 */
[----:B-1----:R-:W-:Y:S02]  /*5b00*/  IMAD R50, R18, c[0x0][0x190], RZ ;  /* 0x0000640012327a24 */ /* 0x002fe400078e02ff */
[----:B------:R-:W-:Y:S01]  /*5b10*/  IMAD R51, R2, c[0x0][0x190], RZ ;  /* 0x0000640002337a24 */ /* 0x000fe200078e02ff */
[----:B------:R3:W-:Y:S01]  /*5b20*/  LDGSTS.E [R82+0x19c00], [R42.64], !P4 ;  /* 0x19c000002a527fae */ /* 0x0007e2000e121848 */
[----:B------:R-:W-:-:S03]  /*5b30*/  IMAD R2, R45, c[0x0][0x190], RZ ;  /* 0x000064002d027a24 */ /* 0x000fc600078e02ff */
[----:B------:R1:W-:Y:S01]  /*5b40*/  STL.64 [R1+0x6b0], R16 ;  /* 0x0006b01001007387 */ /* 0x0003e20000100a00 */
[----:B--2---:R-:W-:Y:S02]  /*5b50*/  IMAD R47, R20, c[0x0][0x190], RZ ;  /* 0x00006400142f7a24 */ /* 0x004fe400078e02ff */
[----:B------:R-:W-:Y:S01]  /*5b60*/  IMAD R46, R21, c[0x0][0x190], RZ ;  /* 0x00006400152e7a24 */ /* 0x000fe200078e02ff */
[----:B------:R1:W-:Y:S01]  /*5b70*/  LDGSTS.E [R82+0x19e00], [R16.64], !P4 ;  /* 0x19e0000010527fae */ /* 0x0003e2000e121848 */
[----:B------:R-:W-:-:S03]  /*5b80*/  LEA R80, P4, R0, c[0x0][0x168], 0x2 ;  /* 0x00005a0000507a11 */ /* 0x000fc600078810ff */
[----:B------:R2:W-:Y:S01]  /*5b90*/  LDGSTS.E [R82+0x1b800], [R62.64], !P5 ;  /* 0x1b8000003e527fae */ /* 0x0005e2000e921848 */
[----:B------:R-:W-:Y:S01]  /*5ba0*/  LEA.HI.X.SX32 R0, R0, c[0x0][0x16c], 0x2, P4 ;  /* 0x00005b0000007a11 */ /* 0x000fe200020f16ff */
[----:B---3--:R-:W-:Y:S01]  /*5bb0*/  IMAD R42, R24, c[0x0][0x190], RZ ;  /* 0x00006400182a7a24 */ /* 0x008fe200078e02ff */
[----:B------:R-:W-:Y:S01]  /*5bc0*/  LEA R20, P4, R29, R80, 0x2 ;  /* 0x000000501d147211 */ /* 0x000fe200078810ff */
[----:B------:R3:W-:Y:S01]  /*5bd0*/  LDGSTS.E [R82+0x1ba00], [R58.64], !P5 ;  /* 0x1ba000003a527fae */ /* 0x0007e2000e921848 */
[----:B------:R-:W-:Y:S02]  /*5be0*/  IMAD R43, R23, c[0x0][0x190], RZ ;  /* 0x00006400172b7a24 */ /* 0x000fe400078e02ff */
[----:B------:R-:W-:Y:S01]  /*5bf0*/  LEA.HI.X.SX32 R21, R29, R0, 0x2, P4 ;  /* 0x000000001d157211 */ /* 0x000fe200020f16ff */
[----:B-1----:R-:W-:Y:S01]  /*5c00*/  IMAD.WIDE R16, R52, 0x4, R8 ;  /* 0x0000000434107825 */ /* 0x002fe200078e0208 */
[----:B------:R1:W-:Y:S01]  /*5c10*/  LDGSTS.E [R82+0x1bc00], [R54.64], !P5 ;  /* 0x1bc0000036527fae */ /* 0x0003e2000e921848 */
[----:B------:R-:W-:-:S02]  /*5c20*/  LEA R24, P4, R27, R80, 0x2 ;  /* 0x000000501b187211 */ /* 0x000fc400078810ff */
[----:B------:R-:W-:Y:S01]  /*5c30*/  IMAD R52, R31, c[0x0][0x190], RZ ;  /* 0x000064001f347a24 */ /* 0x000fe200078e02ff */
[----:B------:R4:W-:Y:S01]  /*5c40*/  LDGSTS.E [R82+0x1be00], [R16.64], !P5 ;  /* 0x1be0000010527fae */ /* 0x0009e2000e921848 */
[C---:B------:R-:W-:Y:S02]  /*5c50*/  LEA R18, P5, R30.reuse, R80, 0x2 ;  /* 0x000000501e127211 */ /* 0x040fe400078a10ff */
[-C--:B------:R-:W-:Y:S01]  /*5c60*/  LEA.HI.X.SX32 R25, R27, R0.reuse, 0x2, P4 ;  /* 0x000000001b197211 */ /* 0x080fe200020f16ff */
[----:B------:R2:W-:Y:S01]  /*5c70*/  STL.64 [R1+0x680], R62 ;  /* 0x0006803e01007387 */ /* 0x0005e20000100a00 */
[----:B------:R-:W-:Y:S02]  /*5c80*/  LEA.HI.X.SX32 R19, R30, R0, 0x2, P5 ;  /* 0x000000001e137211 */ /* 0x000fe400028f16ff */
[C---:B------:R-:W-:Y:S01]  /*5c90*/  LEA R22, P5, R28.reuse, R80, 0x2 ;  /* 0x000000501c167211 */ /* 0x040fe200078a10ff */
[----:B------:R3:W-:Y:S03]  /*5ca0*/  STL.64 [R1+0x718], R58 ;  /* 0x0007183a01007387 */ /* 0x0007e60000100a00 */
[----:B------:R-:W-:Y:S01]  /*5cb0*/  LEA.HI.X.SX32 R23, R28, R0, 0x2, P5 ;  /* 0x000000001c177211 */ /* 0x000fe200028f16ff */
[----:B------:R1:W-:Y:S01]  /*5cc0*/  STL.64 [R1+0x710], R54 ;  /* 0x0007103601007387 */ /* 0x0003e20000100a00 */
[----:B------:R-:W-:-:S02]  /*5cd0*/  LEA R26, P5, R38, R80, 0x2 ;  /* 0x00000050261a7211 */ /* 0x000fc400078a10ff */
[----:B------:R-:W-:Y:S01]  /*5ce0*/  LEA R28, P4, R40, R80, 0x2 ;  /* 0x00000050281c7211 */ /* 0x000fe200078810ff */
[----:B--2---:R-:W-:Y:S01]  /*5cf0*/  IMAD R63, R39, c[0x0][0x190], RZ ;  /* 0x00006400273f7a24 */ /* 0x004fe200078e02ff */
[----:B------:R-:W-:Y:S01]  /*5d00*/  LEA.HI.X.SX32 R27, R38, R0, 0x2, P5 ;  /* 0x00000000261b7211 */ /* 0x000fe200028f16ff */
[----:B------:R4:W-:Y:S01]  /*5d10*/  STL.64 [R1+0x708], R16 ;  /* 0x0007081001007387 */ /* 0x0009e20000100a00 */
[----:B------:R-:W-:Y:S01]  /*5d20*/  LEA R30, P5, R42, R80, 0x2 ;  /* 0x000000502a1e7211 */ /* 0x000fe200078a10ff */
[----:B---3--:R-:W-:Y:S01]  /*5d30*/  IMAD R59, R36, c[0x0][0x190], RZ ;  /* 0x00006400243b7a24 */ /* 0x008fe200078e02ff */
[----:B------:R-:W-:Y:S02]  /*5d40*/  LEA.HI.X.SX32 R29, R40, R0, 0x2, P4 ;  /* 0x00000000281d7211 */ /* 0x000fe400020f16ff */
[----:B------:R-:W-:Y:S01]  /*5d50*/  LEA R32, P4, R43, R80, 0x2 ;  /* 0x000000502b207211 */ /* 0x000fe200078810ff */
[----:B-1----:R-:W-:Y:S01]  /*5d60*/  IMAD R55, R34, c[0x0][0x190], RZ ;  /* 0x0000640022377a24 */ /* 0x002fe200078e02ff */
[----:B------:R-:W-:Y:S01]  /*5d70*/  LEA.HI.X.SX32 R31, R42, R0, 0x2, P5 ;  /* 0x000000002a1f7211 */ /* 0x000fe200028f16ff */
[----:B------:R-:W-:Y:S01]  /*5d80*/  IMAD R54, R33, c[0x0][0x190], RZ ;  /* 0x0000640021367a24 */ /* 0x000fe200078e02ff */
[----:B------:R-:W-:-:S02]  /*5d90*/  LEA R34, P5, R44, R80, 0x2 ;  /* 0x000000502c227211 */ /* 0x000fc400078a10ff */
[----:B------:R-:W-:Y:S02]  /*5da0*/  LEA.HI.X.SX32 R33, R43, R0, 0x2, P4 ;  /* 0x000000002b217211 */ /* 0x000fe400020f16ff */
[----:B------:R-:W-:Y:S02]  /*5db0*/  LEA R36, P4, R46, R80, 0x2 ;  /* 0x000000502e247211 */ /* 0x000fe400078810ff */
[----:B------:R-:W-:Y:S02]  /*5dc0*/  LEA.HI.X.SX32 R35, R44, R0, 0x2, P5 ;  /* 0x000000002c237211 */ /* 0x000fe400028f16ff */
[----:B------:R-:W-:Y:S02]  /*5dd0*/  LEA R38, P5, R47, R80, 0x2 ;  /* 0x000000502f267211 */ /* 0x000fe400078a10ff */
[----:B------:R-:W-:Y:S02]  /*5de0*/  LEA.HI.X.SX32 R37, R46, R0, 0x2, P4 ;  /* 0x000000002e257211 */ /* 0x000fe400020f16ff */
[----:B------:R-:W-:-:S02]  /*5df0*/  LEA R40, P4, R48, R80, 0x2 ;  /* 0x0000005030287211 */ /* 0x000fc400078810ff */
[----:B------:R-:W-:Y:S02]  /*5e00*/  LEA.HI.X.SX32 R39, R47, R0, 0x2, P5 ;  /* 0x000000002f277211 */ /* 0x000fe400028f16ff */
[----:B------:R-:W-:Y:S02]  /*5e10*/  LEA R42, P5, R50, R80, 0x2 ;  /* 0x00000050322a7211 */ /* 0x000fe400078a10ff */
[----:B------:R-:W-:Y:S02]  /*5e20*/  LEA.HI.X.SX32 R41, R48, R0, 0x2, P4 ;  /* 0x0000000030297211 */ /* 0x000fe400020f16ff */
[----:B------:R-:W-:Y:S02]  /*5e30*/  LEA R44, P4, R3, R80, 0x2 ;  /* 0x00000050032c7211 */ /* 0x000fe400078810ff */
[----:B------:R-:W-:Y:S02]  /*5e40*/  LEA.HI.X.SX32 R43, R50, R0, 0x2, P5 ;  /* 0x00000000322b7211 */ /* 0x000fe400028f16ff */
[----:B------:R-:W-:-:S02]  /*5e50*/  LEA R46, P5, R51, R80, 0x2 ;  /* 0x00000050332e7211 */ /* 0x000fc400078a10ff */
[----:B------:R-:W-:Y:S01]  /*5e60*/  LEA.HI.X.SX32 R45, R3, R0, 0x2, P4 ;  /* 0x00000000032d7211 */ /* 0x000fe200020f16ff */
[----:B------:R-:W-:Y:S01]  /*5e70*/  IMAD R3, R49, c[0x0][0x190], RZ ;  /* 0x0000640031037a24 */ /* 0x000fe200078e02ff */
[----:B------:R-:W-:Y:S02]  /*5e80*/  LEA R48, P4, R52, R80, 0x2 ;  /* 0x0000005034307211 */ /* 0x000fe400078810ff */
[----:B------:R-:W-:Y:S02]  /*5e90*/  LEA.HI.X.SX32 R47, R51, R0, 0x2, P5 ;  /* 0x00000000332f7211 */ /* 0x000fe400028f16ff */
[----:B------:R-:W-:Y:S02]  /*5ea0*/  LEA R50, P5, R54, R80, 0x2 ;  /* 0x0000005036327211 */ /* 0x000fe400078a10ff */
[----:B------:R-:W-:Y:S02]  /*5eb0*/  LEA.HI.X.SX32 R49, R52, R0, 0x2, P4 ;  /* 0x0000000034317211 */ /* 0x000fe400020f16ff */
[----:B------:R-:W-:-:S02]  /*5ec0*/  LEA R52, P4, R56, R80, 0x2 ;  /* 0x0000005038347211 */ /* 0x000fc400078810ff */
[----:B------:R-:W-:Y:S02]  /*5ed0*/  LEA.HI.X.SX32 R51, R54, R0, 0x2, P5 ;  /* 0x0000000036337211 */ /* 0x000fe400028f16ff */
[C---:B------:R-:W-:Y:S02]  /*5ee0*/  LEA R54, P5, R55.reuse, R80, 0x2 ;  /* 0x0000005037367211 */ /* 0x040fe400078a10ff */
        /* <DEDUP_REMOVED lines=24> */
[----:B------:R-:W-:Y:S02]  /*6070*/  IADD3 R3, R15, -0x4d, RZ ;  /* 0xffffffb30f037810 */ /* 0x000fe40007ffe0ff */
[----:B------:R-:W-:Y:S02]  /*6080*/  LEA R78, P5, R2, R80, 0x2 ;  /* 0x00000050024e7211 */ /* 0x000fe400078a10ff */
[-C--:B------:R-:W-:Y:S02]  /*6090*/  LEA.HI.X.SX32 R77, R77, R0.reuse, 0x2, P4 ;  /* 0x000000004d4d7211 */ /* 0x080fe400020f16ff */
[----:B------:R-:W-:Y:S01]  /*60a0*/  ISETP.GE.U32.AND P4, PT, R3, 0x7fffff74, PT ;  /* 0x7fffff740300780c */ /* 0x000fe20003f86070 */
[----:B------:R-:W-:Y:S01]  /*60b0*/  IMAD R3, R252, 0x3b, RZ ;  /* 0x0000003bfc037824 */ /* 0x000fe200078e02ff */
[----:B------:R-:W-:-:S02]  /*60c0*/  LEA.HI.X.SX32 R79, R2, R0, 0x2, P5 ;  /* 0x00000000024f7211 */ /* 0x000fc400028f16ff */
[----:B------:R-:W-:Y:S01]  /*60d0*/  ISETP.GT.AND P5, PT, R12, 0x3f, PT ;  /* 0x0000003f0c00780c */ /* 0x000fe20003fa4270 */
[C---:B------:R-:W-:Y:S01]  /*60e0*/  IMAD.WIDE R98, R3.reuse, 0x4, R10 ;  /* 0x0000000403627825 */ /* 0x040fe200078e020a */
[----:B----4-:R-:W-:Y:S02]  /*60f0*/  SHF.R.S32.HI R16, RZ, 0x6, R83 ;  /* 0x00000006ff107819 */ /* 0x010fe40000011453 */
[----:B------:R-:W-:Y:S01]  /*6100*/  SEL R2, RZ, 0x4, !P5 ;  /* 0x00000004ff027807 */ /* 0x000fe20006800000 */
[----:B------:R-:W-:Y:S01]  /*6110*/  IMAD.WIDE R96, R3, 0x4, R4 ;  /* 0x0000000403607825 */ /* 0x000fe200078e0204 */
[----:B------:R-:W-:Y:S01]  /*6120*/  ISETP.GE.AND P5, PT, R13, c[0x0][0x180], PT ;  /* 0x000060000d007a0c */ /* 0x000fe20003fa6270 */
[----:B------:R1:W-:Y:S01]  /*6130*/  LDGSTS.E [R82+0x1d800], [R98.64], !P6 ;  /* 0x1d80000062527fae */ /* 0x0003e2000f121848 */
[----:B------:R-:W-:Y:S01]  /*6140*/  SGXT R16, R16, 0x1 ;  /* 0x000000011010781a */ /* 0x000fe20000000200 */
[----:B------:R-:W-:Y:S01]  /*6150*/  IMAD.WIDE R94, R3, 0x4, R6 ;  /* 0x00000004035e7825 */ /* 0x000fe200078e0206 */
[----:B------:R-:W-:Y:S01]  /*6160*/  SEL R2, R2, RZ, !P5 ;  /* 0x000000ff02027207 */ /* 0x000fe20006800000 */
[----:B------:R2:W-:Y:S01]  /*6170*/  LDGSTS.E [R82+0x1da00], [R96.64], !P6 ;  /* 0x1da0000060527fae */ /* 0x0005e2000f121848 */
[----:B------:R-:W-:Y:S01]  /*6180*/  LEA R80, P5, R81, R80, 0x2 ;  /* 0x0000005051507211 */ /* 0x000fe200078a10ff */
[----:B------:R-:W-:Y:S01]  /*6190*/  IMAD.WIDE R92, R3, 0x4, R8 ;  /* 0x00000004035c7825 */ /* 0x000fe200078e0208 */
[----:B------:R-:W-:Y:S01]  /*61a0*/  IADD3 R17, R15, -0x51, RZ ;  /* 0xffffffaf0f117810 */ /* 0x000fe20007ffe0ff */
[----:B------:R3:W-:Y:S01]  /*61b0*/  LDGSTS.E [R82+0x1dc00], [R94.64], !P6 ;  /* 0x1dc000005e527fae */ /* 0x0007e2000f121848 */
[----:B------:R-:W-:Y:S01]  /*61c0*/  LEA.HI.X.SX32 R81, R81, R0, 0x2, P5 ;  /* 0x0000000051517211 */ /* 0x000fe200028f16ff */
[----:B------:R-:W-:Y:S01]  /*61d0*/  IMAD.SHL.U32 R13, R13, 0x4, RZ ;  /* 0x000000040d0d7824 */ /* 0x000fe200078e00ff */
[----:B------:R-:W-:Y:S01]  /*61e0*/  ISETP.GT.AND P5, PT, R12, 0x7f, PT ;  /* 0x0000007f0c00780c */ /* 0x000fe20003fa4270 */
[----:B------:R2:W-:Y:S01]  /*61f0*/  LDGSTS.E [R82+0x1de00], [R92.64], !P6 ;  /* 0x1de000005c527fae */ /* 0x0005e2000f121848 */
[----:B------:R-:W-:-:S02]  /*6200*/  ISETP.NE.U32.AND P6, PT, R2, RZ, PT ;  /* 0x000000ff0200720c */ /* 0x000fc40003fc5070 */
[----:B------:R-:W-:Y:S01]  /*6210*/  LOP3.LUT R16, R13, 0x110, R16, 0x78, !PT ;  /* 0x000001100d107812 */ /* 0x000fe200078e7810 */
[----:B------:R1:W-:Y:S01]  /*6220*/  LDGSTS.E [R82+0x1f800], [R90.64], !P0 ;  /* 0x1f8000005a527fae */ /* 0x0003e2000c121848 */
[----:B------:R-:W-:Y:S02]  /*6230*/  SHF.L.U32 R2, R252, 0x6, RZ ;  /* 0x00000006fc027819 */ /* 0x000fe400000006ff */
[C---:B------:R-:W-:Y:S01]  /*6240*/  LOP3.LUT R13, R16.reuse, 0x20, RZ, 0x3c, !PT ;  /* 0x00000020100d7812 */ /* 0x040fe200078e3cff */
[----:B------:R1:W-:Y:S01]  /*6250*/  LDGSTS.E [R82+0x1fa00], [R88.64], !P0 ;  /* 0x1fa0000058527fae */ /* 0x0003e2000c121848 */
[C---:B------:R-:W-:Y:S02]  /*6260*/  LOP3.LUT R12, R16.reuse, 0x40, RZ, 0x3c, !PT ;  /* 0x00000040100c7812 */ /* 0x040fe400078e3cff */
[----:B------:R-:W-:Y:S01]  /*6270*/  LOP3.LUT R252, R16, 0x60, RZ, 0x3c, !PT ;  /* 0x0000006010fc7812 */ /* 0x000fe200078e3cff */
[----:B------:R1:W-:Y:S01]  /*6280*/  LDGSTS.E [R82+0x1fc00], [R86.64], !P0 ;  /* 0x1fc0000056527fae */ /* 0x0003e2000c121848 */
[----:B------:R-:W-:-:S02]  /*6290*/  IADD3 R0, R15, -0x55, RZ ;  /* 0xffffffab0f007810 */ /* 0x000fc40007ffe0ff */
[----:B------:R-:W-:Y:S01]  /*62a0*/  IADD3 R3, R15, -0x59, RZ ;  /* 0xffffffa70f037810 */ /* 0x000fe20007ffe0ff */
[----:B------:R1:W-:Y:S04]  /*62b0*/  LDGSTS.E [R82+0x1fe00], [R84.64], !P0 ;  /* 0x1fe0000054527fae */ /* 0x0003e8000c121848 */
[----:B------:R1:W-:Y:S01]  /*62c0*/  STL.64 [R1+0x678], R98 ;  /* 0x0006786201007387 */ /* 0x0003e20000100a00 */
[----:B------:R-:W-:Y:S01]  /*62d0*/  IMAD.WIDE R10, R2, 0x4, R10 ;  /* 0x00000004020a7825 */ /* 0x000fe200078e020a */
[----:B------:R-:W-:Y:S02]  /*62e0*/  ISETP.GE.U32.AND P0, PT, R17, 0x7fffff70, PT ;  /* 0x7fffff701100780c */ /* 0x000fe40003f06070 */
[----:B------:R-:W0:Y:S04]  /*62f0*/  LDGDEPBAR ;  /* 0x00000000000079af */ /* 0x000e280000000000 */
[----:B------:R1:W-:Y:S04]  /*6300*/  LDGSTS.E [R16+0x40000], [R18.64], P6 ;  /* 0x4000000012107fae */ /* 0x0003e8000b121848 */
        /* <DEDUP_REMOVED lines=13> */
[----:B------:R-:W-:Y:S04]  /*63e0*/  STL.64 [R1+0x670], R90 ;  /* 0x0006705a01007387 */ /* 0x000fe80000100a00 */
[----:B------:R1:W-:Y:S04]  /*63f0*/  LDGSTS.E [R13+0x43200], [R68.64], P6 ;  /* 0x43200000440d7fae */ /* 0x0003e8000b121848 */
[----:B------:R2:W-:Y:S04]  /*6400*/  STL.64 [R1+0x700], R96 ;  /* 0x0007006001007387 */ /* 0x0005e80000100a00 */
        /* <DEDUP_REMOVED lines=11> */
[----:B------:R2:W-:Y:S04]  /*64c0*/  LDGSTS.E [R12+0x42c00], [R62.64], P6 ;  /* 0x42c000003e0c7fae */ /* 0x0005e8000b121848 */
[----:B-1----:R-:W4:Y:S04]  /*64d0*/  LDL.LU.64 R98, [R1+0xf8] ;  /* 0x0000f80001627983 */ /* 0x002f280000300a00 */
[----:B------:R1:W-:Y:S04]  /*64e0*/  LDGSTS.E [R12+0x43400], [R70.64], P6 ;  /* 0x43400000460c7fae */ /* 0x0003e8000b121848 */
[----:B------:R1:W-:Y:S04]  /*64f0*/  LDGSTS.E [R12+0x43c00], [R78.64], P6 ;  /* 0x43c000004e0c7fae */ /* 0x0003e8000b121848 */
[----:B--2---:R-:W2:Y:S04]  /*6500*/  LDL.LU.64 R96, [R1+0xf0] ;  /* 0x0000f00001607983 */ /* 0x004ea80000300a00 */
[----:B------:R2:W-:Y:S04]  /*6510*/  LDGSTS.E [R252+0x40600], [R24.64], P6 ;  /* 0x4060000018fc7fae */ /* 0x0005e8000b121848 */
[----:B-1----:R-:W2:Y:S04]  /*6520*/  LDL.LU.64 R12, [R1+0xe8] ;  /* 0x0000e800010c7983 */ /* 0x002ea80000300a00 */
[----:B------:R1:W-:Y:S04]  /*6530*/  LDGSTS.E [R252+0x40e00], [R32.64], P6 ;  /* 0x40e0000020fc7fae */ /* 0x0003e8000b121848 */
[----:B------:R1:W-:Y:S04]  /*6540*/  LDGSTS.E [R252+0x41600], [R40.64], P6 ;  /* 0x4160000028fc7fae */ /* 0x0003e8000b121848 */
[----:B------:R1:W-:Y:S04]  /*6550*/  LDGSTS.E [R252+0x41e00], [R48.64], P6 ;  /* 0x41e0000030fc7fae */ /* 0x0003e8000b121848 */
[----:B------:R1:W-:Y:S04]  /*6560*/  LDGSTS.E [R252+0x42600], [R56.64], P6 ;  /* 0x4260000038fc7fae */ /* 0x0003e8000b121848 */
[----:B------:R1:W-:Y:S04]  /*6570*/  LDGSTS.E [R252+0x42e00], [R64.64], P6 ;  /* 0x42e0000040fc7fae */ /* 0x0003e8000b121848 */
[----:B------:R1:W-:Y:S04]  /*6580*/  LDGSTS.E [R252+0x43600], [R72.64], P6 ;  /* 0x4360000048fc7fae */ /* 0x0003e8000b121848 */
[----:B------:R1:W-:Y:S04]  /*6590*/  LDGSTS.E [R252+0x43e00], [R80.64], P6 ;  /* 0x43e0000050fc7fae */ /* 0x0003e8000b121848 */
[----:B------:R-:W0:Y:S04]  /*65a0*/  LDGDEPBAR ;  /* 0x00000000000079af */ /* 0x000e280000000000 */
[----:B------:R-:W-:Y:S01]  /*65b0*/  BAR.SYNC.DEFER_BLOCKING 0x0 ;  /* 0x0000000000007b1d */ /* 0x000fe20000010000 */
[----:B------:R-:W-:Y:S01]  /*65c0*/  ISETP.GE.U32.AND P6, PT, R0, 0x7fffff6c, PT ;  /* 0x7fffff6c0000780c */ /* 0x000fe20003fc6070 */
[----:B------:R-:W-:Y:S01]  /*65d0*/  IMAD.WIDE R16, R2, 0x4, R4 ;  /* 0x0000000402107825 */ /* 0x000fe200078e0204 */
[----:B------:R-:W-:-:S02]  /*65e0*/  SEL R0, R14, RZ, P5 ;  /* 0x000000ff0e007207 */ /* 0x000fc40002800000 */
[----:B------:R-:W-:Y:S01]  /*65f0*/  ISETP.GE.U32.AND P5, PT, R3, 0x7fffff68, PT ;  /* 0x7fffff680300780c */ /* 0x000fe20003fa6070 */
[----:B---3--:R-:W3:Y:S01]  /*6600*/  LDL.LU.64 R94, [R1+0xe0] ;  /* 0x0000e000015e7983 */ /* 0x008ee20000300a00 */
[----:B------:R-:W-:Y:S01]  /*6610*/  IADD3 R3, R15, -0x5d, RZ ;  /* 0xffffffa30f037810 */ /* 0x000fe20007ffe0ff */
[C---:B------:R-:W-:Y:S01]  /*6620*/  IMAD.WIDE R14, R2.reuse, 0x4, R6 ;  /* 0x00000004020e7825 */ /* 0x040fe200078e0206 */
[----:B------:R-:W-:Y:S01]  /*6630*/  LOP3.LUT R6, R83, 0x7f, RZ, 0xc0, !PT ;  /* 0x0000007f53067812 */ /* 0x000fe200078ec0ff */
[----:B------:R-:W-:Y:S04]  /*6640*/  STL.64 [R1+0x7c0], R10 ;  /* 0x0007c00a01007387 */ /* 0x000fe80000100a00 */
[----:B------:R-:W3:Y:S01]  /*6650*/  LDL.LU.64 R92, [R1+0xb8] ;  /* 0x0000b800015c7983 */ /* 0x000ee20000300a00 */
[----:B------:R-:W-:-:S03]  /*6660*/  IMAD.WIDE R4, R2, 0x4, R8 ;  /* 0x0000000402047825 */ /* 0x000fc600078e0208 */
[----:B------:R1:W-:Y:S01]  /*6670*/  STL.64 [R1+0x7e8], R16 ;  /* 0x0007e81001007387 */ /* 0x0003e20000100a00 */
[----:B------:R-:W-:-:S03]  /*6680*/  IMAD.SHL.U32 R7, R6, 0x4, RZ ;  /* 0x0000000406077824 */ /* 0x000fc600078e00ff */
[----:B------:R-:W3:Y:S04]  /*6690*/  LDL.LU.64 R90, [R1+0xb0] ;  /* 0x0000b000015a7983 */ /* 0x000ee80000300a00 */
[----:B------:R1:W-:Y:S04]  /*66a0*/  STL.64 [R1+0x7f0], R14 ;  /* 0x0007f00e01007387 */ /* 0x0003e80000100a00 */
[----:B------:R-:W3:Y:S04]  /*66b0*/  LDL.LU.64 R88, [R1+0xa8] ;  /* 0x0000a80001587983 */ /* 0x000ee80000300a00 */
[----:B------:R-:W3:Y:S04]  /*66c0*/  LDL.LU.64 R86, [R1+0xa0] ;  /* 0x0000a00001567983 */ /* 0x000ee80000300a00 */
[----:B------:R1:W-:Y:S04]  /*66d0*/  STL.64 [R1+0x7f8], R4 ;  /* 0x0007f80401007387 */ /* 0x0003e80000100a00 */
[----:B------:R-:W3:Y:S04]  /*66e0*/  LDL.LU.64 R84, [R1+0x78] ;  /* 0x0000780001547983 */ /* 0x000ee80000300a00 */
[----:B------:R-:W-:Y:S01]  /*66f0*/  @!PT LDS RZ, [RZ] ;  /* 0x00000000fffff984 */ /* 0x000fe20000000800 */
[----:B------:R-:W-:Y:S01]  /*6700*/  @!PT LDS RZ, [RZ] ;  /* 0x00000000fffff984 */ /* 0x000fe20000000800 */
[----:B------:R-:W-:Y:S01]  /*6710*/  @!PT LDS RZ, [RZ] ;  /* 0x00000000fffff984 */ /* 0x000fe20000000800 */
[----:B------:R1:W-:Y:S04]  /*6720*/  LDGSTS.E [R7+0x20000], [R10.64], !P2 ;  /* 0x200000000a077fae */ /* 0x0003e8000d121848 */
[----:B------:R-:W3:Y:S04]  /*6730*/  LDL.LU.64 R82, [R1+0x70] ;  /* 0x0000700001527983 */ /* 0x000ee80000300a00 */
[----:B------:R1:W-:Y:S04]  /*6740*/  LDGSTS.E [R7+0x20200], [R16.64], !P2 ;  /* 0x2020000010077fae */ /* 0x0003e8000d121848 */
[----:B------:R1:W-:Y:S04]  /*6750*/  LDGSTS.E [R7+0x20400], [R14.64], !P2 ;  /* 0x204000000e077fae */ /* 0x0003e8000d121848 */
[----:B------:R2:W-:Y:S04]  /*6760*/  LDGSTS.E [R7+0x20600], [R4.64], !P2 ;  /* 0x2060000004077fae */ /* 0x0005e8000d121848 */
[----:B-1----:R-:W3:Y:S04]  /*6770*/  LDL.LU.64 R16, [R1+0x68] ;  /* 0x0000680001107983 */ /* 0x002ee80000300a00 */
[----:B------:R-:W3:Y:S01]  /*6780*/  LDL.LU.64 R14, [R1+0x60] ;  /* 0x00006000010e7983 */ /* 0x000ee20000300a00 */
[----:B----4-:R-:W-:-:S05]  /*6790*/  IMAD.WIDE R100, R2, 0x4, R98 ;  /* 0x0000000402647825 */ /* 0x010fca00078e0262 */
[----:B------:R1:W-:Y:S01]  /*67a0*/  LDGSTS.E [R7+0x22000], [R100.64], !P3 ;  /* 0x2200000064077fae */ /* 0x0003e2000d921848 */
[----:B--2---:R-:W-:-:S05]  /*67b0*/  IMAD.WIDE R98, R2, 0x4, R96 ;  /* 0x0000000402627825 */ /* 0x004fca00078e0260 */
[----:B------:R2:W-:Y:S01]  /*67c0*/  LDGSTS.E [R7+0x22200], [R98.64], !P3 ;  /* 0x2220000062077fae */ /* 0x0005e2000d921848 */
[----:B------:R-:W-:-:S03]  /*67d0*/  IMAD.WIDE R96, R2, 0x4, R12 ;  /* 0x0000000402607825 */ /* 0x000fc600078e020c */
[----:B------:R-:W4:Y:S04]  /*67e0*/  LDL.LU.64 R12, [R1+0x38] ;  /* 0x00003800010c7983 */ /* 0x000f280000300a00 */
[----:B------:R1:W-:Y:S04]  /*67f0*/  STL.64 [R1+0x4c0], R100 ;  /* 0x0004c06401007387 */ /* 0x0003e80000100a00 */
[----:B------:R-:W4:Y:S04]  /*6800*/  LDL.LU.64 R10, [R1+0x30] ;  /* 0x00003000010a7983 */ /* 0x000f280000300a00 */
[----:B------:R2:W-:Y:S04]  /*6810*/  STL.64 [R1+0x4d0], R98 ;  /* 0x0004d06201007387 */ /* 0x0005e80000100a00 */
[----:B------:R1:W-:Y:S04]  /*6820*/  STL.64 [R1+0x4e0], R96 ;  /* 0x0004e06001007387 */ /* 0x0003e80000100a00 */
[----:B------:R-:W4:Y:S04]  /*6830*/  LDL.LU.64 R8, [R1+0x28] ;  /* 0x0000280001087983 */ /* 0x000f280000300a00 */
[----:B------:R-:W4:Y:S04]  /*6840*/  LDL.LU.64 R4, [R1+0x20] ;  /* 0x0000200001047983 */ /* 0x000f280000300a00 */
[----:B------:R1:W-:Y:S01]  /*6850*/  LDGSTS.E [R7+0x22400], [R96.64], !P3 ;  /* 0x2240000060077fae */ /* 0x0003e2000d921848 */
[----:B---3--:R-:W-:-:S05]  /*6860*/  IMAD.WIDE R94, R2, 0x4, R94 ;  /* 0x00000004025e7825 */ /* 0x008fca00078e025e */
[----:B------:R3:W-:Y:S01]  /*6870*/  STL.64 [R1+0x4f0], R94 ;  /* 0x0004f05e01007387 */ /* 0x0007e20000100a00 */
[----:B------:R-:W-:-:S03]  /*6880*/  IMAD.WIDE R92, R2, 0x4, R92 ;  /* 0x00000004025c7825 */ /* 0x000fc600078e025c */
[----:B-1----:R-:W4:Y:S04]  /*6890*/  LDL.LU.64 R100, [R1+0xe28] ;  /* 0x000e280001647983 */ /* 0x002f280000300a00 */
[----:B--2---:R-:W2:Y:S01]  /*68a0*/  LDL.LU.64 R98, [R1+0xe20] ;  /* 0x000e200001627983 */ /* 0x004ea20000300a00 */
[----:B------:R-:W-:-:S03]  /*68b0*/  IMAD.WIDE R90, R2, 0x4, R90 ;  /* 0x00000004025a7825 */ /* 0x000fc600078e025a */
[----:B------:R-:W2:Y:S04]  /*68c0*/  LDL.LU.64 R96, [R1+0xe18] ;  /* 0x000e180001607983 */ /* 0x000ea80000300a00 */
[----:B------:R3:W-:Y:S01]  /*68d0*/  LDGSTS.E [R7+0x22600], [R94.64], !P3 ;  /* 0x226000005e077fae */ /* 0x0007e2000d921848 */
[----:B------:R-:W-:-:S03]  /*68e0*/  IMAD.WIDE R88, R2, 0x4, R88 ;  /* 0x0000000402587825 */ /* 0x000fc600078e0258 */
[----:B------:R1:W-:Y:S01]  /*68f0*/  LDGSTS.E [R7+0x24000], [R92.64], !P1 ;  /* 0x240000005c077fae */ /* 0x0003e2000c921848 */
[----:B------:R-:W-:-:S03]  /*6900*/  IMAD.WIDE R86, R2, 0x4, R86 ;  /* 0x0000000402567825 */ /* 0x000fc600078e0256 */
[----:B------:R1:W-:Y:S04]  /*6910*/  LDGSTS.E [R7+0x24200], [R90.64], !P1 ;  /* 0x242000005a077fae */ /* 0x0003e8000c921848 */
[----:B---3--:R-:W3:Y:S04]  /*6920*/  LDL.LU.64 R94, [R1+0xe10] ;  /* 0x000e1000015e7983 */ /* 0x008ee80000300a00 */
[----:B------:R1:W-:Y:S01]  /*6930*/  STL.64 [R1+0x500], R92 ;  /* 0x0005005c01007387 */ /* 0x0003e20000100a00 */
[----:B------:R-:W-:-:S03]  /*6940*/  IMAD.WIDE R84, R2, 0x4, R84 ;  /* 0x0000000402547825 */ /* 0x000fc600078e0254 */
[----:B------:R1:W-:Y:S01]  /*6950*/  STL.64 [R1+0x510], R90 ;  /* 0x0005105a01007387 */ /* 0x0003e20000100a00 */
[----:B------:R-:W-:-:S03]  /*6960*/  IMAD.WIDE R82, R2, 0x4, R82 ;  /* 0x0000000402527825 */ /* 0x000fc600078e0252 */
[----:B------:R1:W-:Y:S04]  /*6970*/  LDGSTS.E [R7+0x24400], [R88.64], !P1 ;  /* 0x2440000058077fae */ /* 0x0003e8000c921848 */
[----:B-1----:R-:W2:Y:S04]  /*6980*/  LDL.LU.64 R92, [R1+0xe08] ;  /* 0x000e0800015c7983 */ /* 0x002ea80000300a00 */
[----:B------:R1:W-:Y:S04]  /*6990*/  STL.64 [R1+0x520], R88 ;  /* 0x0005205801007387 */ /* 0x0003e80000100a00 */
[----:B------:R-:W2:Y:S01]  /*69a0*/  LDL.LU.64 R90, [R1+0xe00] ;  /* 0x000e0000015a7983 */ /* 0x000ea20000300a00 */
[----:B------:R-:W-:-:S03]  /*69b0*/  IMAD.WIDE R16, R2, 0x4, R16 ;  /* 0x0000000402107825 */ /* 0x000fc600078e0210 */
[----:B------:R1:W-:Y:S04]  /*69c0*/  STL.64 [R1+0x530], R86 ;  /* 0x0005305601007387 */ /* 0x0003e80000100a00 */
[----:B-1----:R-:W2:Y:S01]  /*69d0*/  LDL.LU.64 R88, [R1+0xdf8] ;  /* 0x000df80001587983 */ /* 0x002ea20000300a00 */
[----:B------:R-:W-:-:S03]  /*69e0*/  IMAD.WIDE R14, R2, 0x4, R14 ;  /* 0x00000004020e7825 */ /* 0x000fc600078e020e */
[----:B------:R1:W-:Y:S04]  /*69f0*/  LDGSTS.E [R7+0x24600], [R86.64], !P1 ;  /* 0x2460000056077fae */ /* 0x0003e8000c921848 */
[----:B------:R1:W-:Y:S04]  /*6a00*/  LDGSTS.E [R7+0x26000], [R84.64], !P4 ;  /* 0x2600000054077fae */ /* 0x0003e8000e121848 */
[----:B------:R1:W-:Y:S04]  /*6a10*/  LDGSTS.E [R7+0x26200], [R82.64], !P4 ;  /* 0x2620000052077fae */ /* 0x0003e8000e121848 */
[----:B-1----:R-:W2:Y:S04]  /*6a20*/  LDL.LU.64 R86, [R1+0xdf0] ;  /* 0x000df00001567983 */ /* 0x002ea80000300a00 */
[----:B------:R1:W-:Y:S04]  /*6a30*/  STL.64 [R1+0x540], R84 ;  /* 0x0005405401007387 */ /* 0x0003e80000100a00 */
[----:B------:R1:W-:Y:S04]  /*6a40*/  STL.64 [R1+0x550], R82 ;  /* 0x0005505201007387 */ /* 0x0003e80000100a00 */
[----:B------:R1:W-:Y:S04]  /*6a50*/  LDGSTS.E [R7+0x26400], [R16.64], !P4 ;  /* 0x2640000010077fae */ /* 0x0003e8000e121848 */
[----:B-1----:R-:W2:Y:S04]  /*6a60*/  LDL.LU.64 R84, [R1+0xde8] ;  /* 0x000de80001547983 */ /* 0x002ea80000300a00 */
[----:B------:R1:W-:Y:S04]  /*6a70*/  STL.64 [R1+0x560], R16 ;  /* 0x0005601001007387 */ /* 0x0003e80000100a00 */
[----:B------:R-:W2:Y:S04]  /*6a80*/  LDL.LU.64 R82, [R1+0xde0] ;  /* 0x000de00001527983 */ /* 0x000ea80000300a00 */
[----:B------:R1:W-:Y:S04]  /*6a90*/  STL.64 [R1+0x570], R14 ;  /* 0x0005700e01007387 */ /* 0x0003e80000100a00 */
[----:B-1----:R-:W3:Y:S04]  /*6aa0*/  LDL.LU.64 R16, [R1+0xdd8] ;  /* 0x000dd80001107983 */ /* 0x002ee80000300a00 */
[----:B------:R1:W-:Y:S04]  /*6ab0*/  LDGSTS.E [R7+0x26600], [R14.64], !P4 ;  /* 0x266000000e077fae */ /* 0x0003e8000e121848 */
[----:B-1----:R-:W3:Y:S01]  /*6ac0*/  LDL.LU.64 R14, [R1+0xdd0] ;  /* 0x000dd000010e7983 */ /* 0x002ee20000300a00 */
[----:B----4-:R-:W-:-:S04]  /*6ad0*/  IMAD.WIDE R12, R2, 0x4, R12 ;  /* 0x00000004020c7825 */ /* 0x010fc800078e020c */
[----:B------:R-:W-:Y:S01]  /*6ae0*/  IMAD.WIDE R10, R2, 0x4, R10 ;  /* 0x00000004020a7825 */ /* 0x000fe200078e020a */
[----:B------:R1:W-:Y:S04]  /*6af0*/  STL.64 [R1+0x578], R12 ;  /* 0x0005780c01007387 */ /* 0x0003e80000100a00 */
[----:B------:R-:W-:Y:S04]  /*6b00*/  STL.64 [R1+0x580], R10 ;  /* 0x0005800a01007387 */ /* 0x000fe80000100a00 */
[----:B------:R1:W-:Y:S01]  /*6b10*/  LDGSTS.E [R7+0x28000], [R12.64], !P0 ;  /* 0x280000000c077fae */ /* 0x0003e2000c121848 */
[----:B------:R-:W-:-:S03]  /*6b20*/  ISETP.GE.U32.AND P2, PT, R3, 0x7fffff64, PT ;  /* 0x7fffff640300780c */ /* 0x000fc60003f46070 */
[----:B-1----:R-:W4:Y:S01]  /*6b30*/  LDL.LU.64 R12, [R1+0xdc8] ;  /* 0x000dc800010c7983 */ /* 0x002f220000300a00 */
[----:B------:R-:W-:Y:S02]  /*6b40*/  IMAD.MOV.U32 R3, RZ, RZ, c[0x0][0x180] ;  /* 0x00006000ff037624 */ /* 0x000fe400078e00ff */
[C---:B------:R-:W-:Y:S01]  /*6b50*/  IMAD.WIDE R8, R2.reuse, 0x4, R8 ;  /* 0x0000000402087825 */ /* 0x040fe200078e0208 */
[----:B------:R1:W-:Y:S02]  /*6b60*/  LDGSTS.E [R7+0x28200], [R10.64], !P0 ;  /* 0x282000000a077fae */ /* 0x0003e4000c121848 */
[----:B------:R-:W-:Y:S01]  /*6b70*/  IADD3 R3, R3, -0x61, RZ ;  /* 0xffffff9f03037810 */ /* 0x000fe20007ffe0ff */
[----:B------:R-:W-:Y:S01]  /*6b80*/  IMAD.WIDE R4, R2, 0x4, R4 ;  /* 0x0000000402047825 */ /* 0x000fe200078e0204 */
[----:B------:R-:W-:Y:S02]  /*6b90*/  STL.64 [R1+0x588], R8 ;  /* 0x0005880801007387 */ /* 0x000fe40000100a00 */
[----:B------:R-:W-:-:S02]  /*6ba0*/  ISETP.GE.U32.AND P3, PT, R3, 0x7fffff60, PT ;  /* 0x7fffff600300780c */ /* 0x000fc40003f66070 */
[----:B------:R-:W-:Y:S01]  /*6bb0*/  MOV R3, c[0x0][0x180] ;  /* 0x0000600000037a02 */ /* 0x000fe20000000f00 */
[----:B------:R3:W-:Y:S04]  /*6bc0*/  LDGSTS.E [R7+0x28400], [R8.64], !P0 ;  /* 0x2840000008077fae */ /* 0x0007e8000c121848 */
[----:B------:R2:W-:Y:S01]  /*6bd0*/  STL.64 [R1+0x590], R4 ;  /* 0x0005900401007387 */ /* 0x0005e20000100a00 */
[----:B------:R-:W-:-:S03]  /*6be0*/  IADD3 R3, R3, -0x65, RZ ;  /* 0xffffff9b03037810 */ /* 0x000fc60007ffe0ff */
[----:B------:R2:W-:Y:S01]  /*6bf0*/  LDGSTS.E [R7+0x28600], [R4.64], !P0 ;  /* 0x2860000004077fae */ /* 0x0005e2000c121848 */
[----:B------:R-:W-:Y:S01]  /*6c00*/  ISETP.GE.U32.AND P1, PT, R3, 0x7fffff5c, PT ;  /* 0x7fffff5c0300780c */ /* 0x000fe20003f26070 */
[----:B------:R-:W-:-:S05]  /*6c10*/  IMAD.MOV.U32 R3, RZ, RZ, c[0x0][0x180] ;  /* 0x00006000ff037624 */ /* 0x000fca00078e00ff */
[----:B------:R-:W-:-:S04]  /*6c20*/  IADD3 R3, R3, -0x69, RZ ;  /* 0xffffff9703037810 */ /* 0x000fc80007ffe0ff */
[----:B------:R-:W-:Y:S01]  /*6c30*/  ISETP.GE.U32.AND P4, PT, R3, 0x7fffff58, PT ;  /* 0x7fffff580300780c */ /* 0x000fe20003f86070 */
[----:B------:R-:W-:-:S05]  /*6c40*/  IMAD.MOV.U32 R3, RZ, RZ, c[0x0][0x180] ;  /* 0x00006000ff037624 */ /* 0x000fca00078e00ff */
[----:B------:R-:W-:-:S04]  /*6c50*/  IADD3 R3, R3, -0x6d, RZ ;  /* 0xffffff9303037810 */ /* 0x000fc80007ffe0ff */
[----:B------:R-:W-:Y:S01]  /*6c60*/  ISETP.GE.U32.AND P0, PT, R3, 0x7fffff54, PT ;  /* 0x7fffff540300780c */ /* 0x000fe20003f06070 */
[----:B--2---:R-:W-:-:S04]  /*6c70*/  IMAD.WIDE R4, R2, 0x4, R82 ;  /* 0x0000000402047825 */ /* 0x004fc800078e0252 */
[----:B---3--:R-:W-:-:S04]  /*6c80*/  IMAD.WIDE R8, R2, 0x4, R16 ;  /* 0x0000000402087825 */ /* 0x008fc800078e0210 */
[----:B-1----:R-:W-:Y:S01]  /*6c90*/  IMAD.WIDE R10, R2, 0x4, R14 ;  /* 0x00000004020a7825 */ /* 0x002fe200078e020e */
[----:B------:R-:W-:-:S04]  /*6ca0*/  MOV R15, c[0x0][0x180] ;  /* 0x00006000000f7a02 */ /* 0x000fc80000000f00 */
[----:B------:R-:W-:Y:S01]  /*6cb0*/  IADD3 R3, R15, -0x71, RZ ;  /* 0xffffff8f0f037810 */ /* 0x000fe20007ffe0ff */
[----:B----4-:R-:W-:-:S05]  /*6cc0*/  IMAD.WIDE R12, R2, 0x4, R12 ;  /* 0x00000004020c7825 */ /* 0x010fca00078e020c */
[----:B------:R1:W-:Y:S04]  /*6cd0*/  STL.64 [R1+0x5e8], R12 ;  /* 0x0005e80c01007387 */ /* 0x0003e80000100a00 */
[----:B------:R1:W-:Y:S04]  /*6ce0*/  LDGSTS.E [R7+0x2a000], [R12.64], !P6 ;  /* 0x2a0000000c077fae */ /* 0x0003e8000f121848 */
        /* <DEDUP_REMOVED lines=51> */
[----:B------:R1:W-:Y:S01]  /*7020*/  STL.64 [R1+0x888], R8 ;  /* 0x0008880801007387 */ /* 0x0003e20000100a00 */
[----:B------:R-:W-:-:S03]  /*7030*/  ISETP.GE.U32.AND P6, PT, R3, 0x7fffff50, PT ;  /* 0x7fffff500300780c */ /* 0x000fc60003fc6070 */
        /* <DEDUP_REMOVED lines=21> */
[----:B------:R2:W-:Y:S01]  /*7190*/  STL.64 [R1+0x908], R10 ;  /* 0x0009080a01007387 */ /* 0x0005e20000100a00 */
[----:B------:R-:W-:-:S03]  /*71a0*/  ISETP.GE.U32.AND P5, PT, R3, 0x7fffff4c, PT ;  /* 0x7fffff4c0300780c */ /* 0x000fc60003fa6070 */
        /* <DEDUP_REMOVED lines=9> */
[----:B------:R-:W-:-:S03]  /*7240*/  IADD3 R3, R15, -0x79, RZ ;  /* 0xffffff870f037810 */ /* 0x000fc60007ffe0ff */
        /* <DEDUP_REMOVED lines=12> */
[----:B------:R-:W-:Y:S04]  /*7310*/  STL.64 [R1+0x980], R12 ;  /* 0x0009800c01007387 */ /* 0x000fe80000100a00 */
[----:B------:R1:W-:Y:S01]  /*7320*/  STL.64 [R1+0x988], R10 ;  /* 0x0009880a01007387 */ /* 0x0003e20000100a00 */
[----:B--2---:R-:W-:-:S03]  /*7330*/  IMAD.WIDE R4, R2, 0x4, R146 ;  /* 0x0000000402047825 */ /* 0x004fc600078e0292 */
[----:B------:R2:W-:Y:S04]  /*7340*/  STL.64 [R1+0x990], R8 ;  /* 0x0009900801007387 */ /* 0x0005e80000100a00 */
[----:B------:R3:W-:Y:S01]  /*7350*/  STL.64 [R1+0x998], R4 ;  /* 0x0009980401007387 */ /* 0x0007e20000100a00 */
[----:B------:R-:W-:-:S03]  /*7360*/  IMAD.WIDE R86, R2, 0x4, R148 ;  /* 0x0000000402567825 */ /* 0x000fc600078e0294 */
[----:B------:R-:W4:Y:S04]  /*7370*/  LDL.LU.64 R82, [R1+0x120] ;  /* 0x0001200001527983 */ /* 0x000f280000300a00 */
[----:B------:R1:W-:Y:S04]  /*7380*/  LDGSTS.E [R7+0x3a000], [R12.64], !P5 ;  /* 0x3a0000000c077fae */ /* 0x0003e8000e921848 */
[----:B------:R1:W-:Y:S04]  /*7390*/  LDGSTS.E [R7+0x3a200], [R10.64], !P5 ;  /* 0x3a2000000a077fae */ /* 0x0003e8000e921848 */
[----:B------:R-:W4:Y:S04]  /*73a0*/  LDL.LU.64 R16, [R1+0x118] ;  /* 0x0001180001107983 */ /* 0x000f280000300a00 */
[----:B------:R2:W-:Y:S01]  /*73b0*/  LDGSTS.E [R7+0x3a400], [R8.64], !P5 ;  /* 0x3a40000008077fae */ /* 0x0005e2000e921848 */
[----:B-1----:R-:W-:-:S03]  /*73c0*/  IMAD.WIDE R10, R2, 0x4, R150 ;  /* 0x00000004020a7825 */ /* 0x002fc600078e0296 */
[----:B------:R3:W-:Y:S04]  /*73d0*/  LDGSTS.E [R7+0x3a600], [R4.64], !P5 ;  /* 0x3a60000004077fae */ /* 0x0007e8000e921848 */
[----:B------:R-:W4:Y:S01]  /*73e0*/  LDL.LU.64 R84, [R1+0x110] ;  /* 0x0001100001547983 */ /* 0x000f220000300a00 */
[----:B--2---:R-:W-:-:S03]  /*73f0*/  IMAD.WIDE R8, R2, 0x4, R152 ;  /* 0x0000000402087825 */ /* 0x004fc600078e0298 */
[----:B------:R-:W2:Y:S01]  /*7400*/  LDL.LU.64 R12, [R1+0x108] ;  /* 0x00010800010c7983 */ /* 0x000ea20000300a00 */
[----:B---3--:R-:W-:-:S03]  /*7410*/  IMAD.WIDE R4, R2, 0x4, R154 ;  /* 0x0000000402047825 */ /* 0x008fc600078e029a */
[----:B------:R-:W-:Y:S04]  /*7420*/  STL.64 [R1+0x9a0], R86 ;  /* 0x0009a05601007387 */ /* 0x000fe80000100a00 */
[----:B------:R-:W-:Y:S04]  /*7430*/  STL.64 [R1+0x9e8], R10 ;  /* 0x0009e80a01007387 */ /* 0x000fe80000100a00 */
[----:B------:R1:W-:Y:S04]  /*7440*/  LDGSTS.E [R7+0x3c000], [R86.64], !P2 ;  /* 0x3c00000056077fae */ /* 0x0003e8000d121848 */
[----:B------:R3:W-:Y:S04]  /*7450*/  STL.64 [R1+0x9f0], R8 ;  /* 0x0009f00801007387 */ /* 0x0007e80000100a00 */
[----:B------:R1:W-:Y:S04]  /*7460*/  LDGSTS.E [R7+0x3c200], [R10.64], !P2 ;  /* 0x3c2000000a077fae */ /* 0x0003e8000d121848 */
[----:B------:R1:W-:Y:S04]  /*7470*/  STL.64 [R1+0x9f8], R4 ;  /* 0x0009f80401007387 */ /* 0x0003e80000100a00 */
[----:B------:R3:W-:Y:S04]  /*7480*/  LDGSTS.E [R7+0x3c400], [R8.64], !P2 ;  /* 0x3c40000008077fae */ /* 0x0007e8000d121848 */
[----:B------:R1:W-:Y:S04]  /*7490*/  LDGSTS.E [R7+0x3c600], [R4.64], !P2 ;  /* 0x3c60000004077fae */ /* 0x0003e8000d121848 */
[----:B---3--:R-:W3:Y:S04]  /*74a0*/  LDL.LU.64 R8, [R1+0xd8] ;  /* 0x0000d80001087983 */ /* 0x008ee80000300a00 */
[----:B-1----:R-:W3:Y:S04]  /*74b0*/  LDL.LU.64 R4, [R1+0xd0] ;  /* 0x0000d00001047983 */ /* 0x002ee80000300a00 */
[----:B------:R-:W3:Y:S04]  /*74c0*/  LDL.LU.64 R10, [R1+0xc8] ;  /* 0x0000c800010a7983 */ /* 0x000ee80000300a00 */
[----:B------:R-:W1:Y:S01]  /*74d0*/  S2R R14, SR_TID.X ;  /* 0x00000000000e7919 */ /* 0x000e620000002100 */
[----:B------:R-:W-:-:S04]  /*74e0*/  IADD3 R3, R15, -0x7d, RZ ;  /* 0xffffff830f037810 */ /* 0x000fc80007ffe0ff */
[----:B------:R-:W-:Y:S01]  /*74f0*/  ISETP.GE.U32.AND P3, PT, R3, 0x7fffff44, PT ;  /* 0x7fffff440300780c */ /* 0x000fe20003f66070 */
[----:B------:R-:W-:Y:S01]  /*7500*/  IMAD.WIDE R92, R2, 0x4, R156 ;  /* 0x00000004025c7825 */ /* 0x000fe200078e029c */
[----:B------:R-:W-:-:S03]  /*7510*/  IADD3 R3, R15, -0x42, RZ ;  /* 0xffffffbe0f037810 */ /* 0x000fc60007ffe0ff */
[----:B------:R-:W-:Y:S01]  /*7520*/  IMAD.WIDE R90, R2, 0x4, R158 ;  /* 0x00000004025a7825 */ /* 0x000fe200078e029e */
[----:B------:R-:W-:-:S03]  /*7530*/  ISETP.GE.U32.AND P1, PT, R3, 0x7fffff7f, PT ;  /* 0x7fffff7f0300780c */ /* 0x000fc60003f26070 */
[C---:B------:R-:W-:Y:S01]  /*7540*/  IMAD.WIDE R88, R2.reuse, 0x4, R160 ;  /* 0x0000000402587825 */ /* 0x040fe200078e02a0 */
[----:B------:R-:W-:Y:S03]  /*7550*/  STL.64 [R1+0xa08], R92 ;  /* 0x000a085c01007387 */ /* 0x000fe60000100a00 */
[----:B------:R-:W-:Y:S01]  /*7560*/  IMAD.WIDE R86, R2, 0x4, R162 ;  /* 0x0000000402567825 */ /* 0x000fe200078e02a2 */
[----:B------:R-:W-:Y:S01]  /*7570*/  STL.64 [R1+0xa10], R90 ;  /* 0x000a105a01007387 */ /* 0x000fe20000100a00 */
[----:B-1----:R-:W-:-:S03]  /*7580*/  LOP3.LUT R14, R14, 0x7f, RZ, 0xc0, !PT ;  /* 0x0000007f0e0e7812 */ /* 0x002fc600078ec0ff */
[----:B------:R-:W-:Y:S04]  /*7590*/  STL.64 [R1+0xa18], R88 ;  /* 0x000a185801007387 */ /* 0x000fe80000100a00 */
[----:B------:R1:W-:Y:S01]  /*75a0*/  STL.64 [R1+0xa20], R86 ;  /* 0x000a205601007387 */ /* 0x0003e20000100a00 */
[----:B------:R-:W-:-:S03]  /*75b0*/  IMAD.SHL.U32 R14, R14, 0x4, RZ ;  /* 0x000000040e0e7824 */ /* 0x000fc600078e00ff */
[----:B------:R1:W-:Y:S04]  /*75c0*/  LDGSTS.E [R7+0x3e000], [R92.64], !P3 ;  /* 0x3e0000005c077fae */ /* 0x0003e8000d921848 */
[----:B------:R-:W3:Y:S04]  /*75d0*/  LDL.LU.64 R98, [R1+0xc0] ;  /* 0x0000c00001627983 */ /* 0x000ee80000300a00 */
[----:B------:R1:W-:Y:S04]  /*75e0*/  LDGSTS.E [R7+0x3e200], [R90.64], !P3 ;  /* 0x3e2000005a077fae */ /* 0x0003e8000d921848 */
[----:B------:R-:W3:Y:S04]  /*75f0*/  LDL.LU.64 R96, [R1+0x98] ;  /* 0x0000980001607983 */ /* 0x000ee80000300a00 */
[----:B------:R1:W-:Y:S04]  /*7600*/  LDGSTS.E [R7+0x3e400], [R88.64], !P3 ;  /* 0x3e40000058077fae */ /* 0x0003e8000d921848 */
[----:B------:R-:W3:Y:S04]  /*7610*/  LDL.LU.64 R94, [R1+0x90] ;  /* 0x00009000015e7983 */ /* 0x000ee80000300a00 */
[----:B------:R1:W-:Y:S02]  /*7620*/  LDGSTS.E [R7+0x3e600], [R86.64], !P3 ;  /* 0x3e60000056077fae */ /* 0x0003e4000d921848 */
[----:B-1----:R-:W-:Y:S01]  /*7630*/  LOP3.LUT R87, R14, 0x20, RZ, 0x3c, !PT ;  /* 0x000000200e577812 */ /* 0x002fe200078e3cff */
[----:B----4-:R-:W-:-:S05]  /*7640*/  IMAD.WIDE R82, R2, 0x4, R82 ;  /* 0x0000000402527825 */ /* 0x010fca00078e0252 */
[----:B------:R1:W-:Y:S04]  /*7650*/  STL.64 [R1+0x30], R82 ;  /* 0x0000305201007387 */ /* 0x0003e80000100a00 */
[----:B------:R-:W4:Y:S01]  /*7660*/  LDL.LU.64 R92, [R1+0x88] ;  /* 0x00008800015c7983 */ /* 0x000f220000300a00 */
[----:B------:R-:W-:-:S03]  /*7670*/  IMAD.WIDE R16, R2, 0x4, R16 ;  /* 0x0000000402107825 */ /* 0x000fc600078e0210 */
[----:B------:R1:W-:Y:S04]  /*7680*/  LDGSTS.E [R87+0x20800], [R82.64], !P1 ;  /* 0x2080000052577fae */ /* 0x0003e8000c921848 */
[----:B------:R1:W-:Y:S04]  /*7690*/  STL.64 [R1+0x38], R16 ;  /* 0x0000381001007387 */ /* 0x0003e80000100a00 */
[----:B------:R-:W4:Y:S01]  /*76a0*/  LDL.LU.64 R90, [R1+0x80] ;  /* 0x00008000015a7983 */ /* 0x000f220000300a00 */
[----:B------:R-:W-:-:S03]  /*76b0*/  IMAD.WIDE R100, R2, 0x4, R84 ;  /* 0x0000000402647825 */ /* 0x000fc600078e0254 */
[----:B------:R1:W-:Y:S01]  /*76c0*/  LDGSTS.E [R87+0x20a00], [R16.64], !P1 ;  /* 0x20a0000010577fae */ /* 0x0003e2000c921848 */
[----:B--2---:R-:W-:-:S03]  /*76d0*/  IMAD.WIDE R12, R2, 0x4, R12 ;  /* 0x00000004020c7825 */ /* 0x004fc600078e020c */
[----:B------:R-:W-:Y:S04]  /*76e0*/  STL.64 [R1+0x338], R100 ;  /* 0x0003386401007387 */ /* 0x000fe80000100a00 */
[----:B------:R2:W-:Y:S04]  /*76f0*/  STL.64 [R1+0x340], R12 ;  /* 0x0003400c01007387 */ /* 0x0005e80000100a00 */
[----:B------:R-:W4:Y:S04]  /*7700*/  LDL.LU.64 R88, [R1+0x58] ;  /* 0x0000580001587983 */ /* 0x000f280000300a00 */
[----:B------:R-:W4:Y:S04]  /*7710*/  LDL.LU.64 R84, [R1+0x50] ;  /* 0x0000500001547983 */ /* 0x000f280000300a00 */
[----:B-1----:R-:W4:Y:S04]  /*7720*/  LDL.LU.64 R82, [R1+0x48] ;  /* 0x0000480001527983 */ /* 0x002f280000300a00 */
[----:B------:R1:W-:Y:S04]  /*7730*/  LDGSTS.E [R87+0x20c00], [R100.64], !P1 ;  /* 0x20c0000064577fae */ /* 0x0003e8000c921848 */
[----:B------:R-:W4:Y:S04]  /*7740*/  LDL.LU.64 R16, [R1+0x40] ;  /* 0x0000400001107983 */ /* 0x000f280000300a00 */
[----:B------:R2:W-:Y:S01]  /*7750*/  LDGSTS.E [R87+0x20e00], [R12.64], !P1 ;  /* 0x20e000000c577fae */ /* 0x0005e2000c921848 */
[----:B---3--:R-:W-:-:S03]  /*7760*/  IMAD.WIDE R104, R2, 0x4, R8 ;  /* 0x0000000402687825 */ /* 0x008fc600078e0208 */
[----:B--2---:R-:W2:Y:S01]  /*7770*/  LDL.LU.64 R12, [R1+0x18] ;  /* 0x00001800010c7983 */ /* 0x004ea20000300a00 */
[----:B------:R-:W-:-:S03]  /*7780*/  IMAD.WIDE R102, R2, 0x4, R4 ;  /* 0x0000000402667825 */ /* 0x000fc600078e0204 */
[----:B------:R-:W-:Y:S01]  /*7790*/  STL.64 [R1+0x3d0], R104 ;  /* 0x0003d06801007387 */ /* 0x000fe20000100a00 */
[----:B-1----:R-:W-:-:S03]  /*77a0*/  IMAD.WIDE R100, R2, 0x4, R10 ;  /* 0x0000000402647825 */ /* 0x002fc600078e020a */
[----:B------:R-:W3:Y:S04]  /*77b0*/  LDL.LU.64 R10, [R1+0x10] ;  /* 0x00001000010a7983 */ /* 0x000ee80000300a00 */
[----:B------:R-:W-:Y:S04]  /*77c0*/  STL.64 [R1+0x408], R102 ;  /* 0x0004086601007387 */ /* 0x000fe80000100a00 */
[----:B------:R-:W3:Y:S04]  /*77d0*/  LDL.LU.64 R8, [R1+0x8] ;  /* 0x0000080001087983 */ /* 0x000ee80000300a00 */
[----:B------:R-:W-:Y:S04]  /*77e0*/  STL.64 [R1+0x410], R100 ;  /* 0x0004106401007387 */ /* 0x000fe80000100a00 */
[----:B------:R-:W3:Y:S01]  /*77f0*/  LDL.LU.64 R4, [R1] ;  /* 0x0000000001047983 */ /* 0x000ee20000300a00 */
[----:B------:R-:W-:-:S04]  /*7800*/  IADD3 R3, R15, -0x46, RZ ;  /* 0xffffffba0f037810 */ /* 0x000fc80007ffe0ff */
[----:B------:R-:W-:Y:S02]  /*7810*/  ISETP.GE.U32.AND P4, PT, R3, 0x7fffff7b, PT ;  /* 0x7fffff7b0300780c */ /* 0x000fe40003f86070 */
[----:B------:R-:W-:-:S04]  /*7820*/  IADD3 R3, R15, -0x4a, RZ ;  /* 0xffffffb60f037810 */ /* 0x000fc80007ffe0ff */
[----:B------:R-:W-:Y:S02]  /*7830*/  ISETP.GE.U32.AND P0, PT, R3, 0x7fffff77, PT ;  /* 0x7fffff770300780c */ /* 0x000fe40003f06070 */
[----:B------:R-:W-:-:S04]  /*7840*/  IADD3 R3, R15, -0x4e, RZ ;  /* 0xffffffb20f037810 */ /* 0x000fc80007ffe0ff */
[----:B------:R-:W-:Y:S01]  /*7850*/  ISETP.GE.U32.AND P6, PT, R3, 0x7fffff73, PT ;  /* 0x7fffff730300780c */ /* 0x000fe20003fc6070 */
[----:B------:R1:W-:Y:S01]  /*7860*/  LDGSTS.E [R87+0x22800], [R104.64], !P4 ;  /* 0x2280000068577fae */ /* 0x0003e2000e121848 */
[----:B------:R-:W-:-:S03]  /*7870*/  IADD3 R3, R15, -0x52, RZ ;  /* 0xffffffae0f037810 */ /* 0x000fc60007ffe0ff */
[----:B------:R1:W-:Y:S01]  /*7880*/  LDGSTS.E [R87+0x22a00], [R102.64], !P4 ;  /* 0x22a0000066577fae */ /* 0x0003e2000e121848 */
[----:B------:R-:W-:Y:S02]  /*7890*/  ISETP.GE.U32.AND P5, PT, R3, 0x7fffff6f, PT ;  /* 0x7fffff6f0300780c */ /* 0x000fe40003fa6070 */
[----:B------:R-:W-:Y:S01]  /*78a0*/  IADD3 R3, R15, -0x56, RZ ;  /* 0xffffffaa0f037810 */ /* 0x000fe20007ffe0ff */
[C---:B------:R-:W-:Y:S01]  /*78b0*/  IMAD.WIDE R98, R2.reuse, 0x4, R98 ;  /* 0x0000000402627825 */ /* 0x040fe200078e0262 */
[----:B------:R1:W-:Y:S02]  /*78c0*/  LDGSTS.E [R87+0x22c00], [R100.64], !P4 ;  /* 0x22c0000064577fae */ /* 0x0003e4000e121848 */
[----:B------:R-:W-:Y:S02]  /*78d0*/  ISETP.GE.U32.AND P2, PT, R3, 0x7fffff6b, PT ;  /* 0x7fffff6b0300780c */ /* 0x000fe40003f46070 */
[----:B------:R-:W-:Y:S01]  /*78e0*/  IADD3 R3, R15, -0x5a, RZ ;  /* 0xffffffa60f037810 */ /* 0x000fe20007ffe0ff */
[----:B------:R-:W-:Y:S01]  /*78f0*/  IMAD.WIDE R96, R2, 0x4, R96 ;  /* 0x0000000402607825 */ /* 0x000fe200078e0260 */
[----:B------:R-:W-:Y:S02]  /*7900*/  STL.64 [R1+0x420], R98 ;  /* 0x0004206201007387 */ /* 0x000fe40000100a00 */
[----:B------:R-:W-:-:S02]  /*7910*/  ISETP.GE.U32.AND P3, PT, R3, 0x7fffff67, PT ;  /* 0x7fffff670300780c */ /* 0x000fc40003f66070 */
[----:B------:R1:W-:Y:S01]  /*7920*/  LDGSTS.E [R87+0x22e00], [R98.64], !P4 ;  /* 0x22e0000062577fae */ /* 0x0003e2000e121848 */
[----:B------:R-:W-:Y:S01]  /*7930*/  IMAD.WIDE R94, R2, 0x4, R94 ;  /* 0x00000004025e7825 */ /* 0x000fe200078e025e */
[----:B------:R-:W-:Y:S02]  /*7940*/  IADD3 R3, R15, -0x5e, RZ ;  /* 0xffffffa20f037810 */ /* 0x000fe40007ffe0ff */
[----:B------:R-:W-:Y:S04]  /*7950*/  STL.64 [R1+0x498], R96 ;  /* 0x0004986001007387 */ /* 0x000fe80000100a00 */
[----:B------:R1:W-:Y:S01]  /*7960*/  LDGSTS.E [R87+0x24800], [R96.64], !P0 ;  /* 0x2480000060577fae */ /* 0x0003e2000c121848 */
[----:B------:R-:W-:-:S03]  /*7970*/  ISETP.GE.U32.AND P1, PT, R3, 0x7fffff63, PT ;  /* 0x7fffff630300780c */ /* 0x000fc60003f26070 */
[----:B------:R-:W-:Y:S04]  /*7980*/  STL.64 [R1+0x4a0], R94 ;  /* 0x0004a05e01007387 */ /* 0x000fe80000100a00 */
[----:B------:R1:W-:Y:S01]  /*7990*/  LDGSTS.E [R87+0x24a00], [R94.64], !P0 ;  /* 0x24a000005e577fae */ /* 0x0003e2000c121848 */
[----:B------:R-:W-:-:S04]  /*79a0*/  IADD3 R3, R15, -0x62, RZ ;  /* 0xffffff9e0f037810 */ /* 0x000fc80007ffe0ff */
[----:B------:R-:W-:Y:S02]  /*79b0*/  ISETP.GE.U32.AND P4, PT, R3, 0x7fffff5f, PT ;  /* 0x7fffff5f0300780c */ /* 0x000fe40003f86070 */
[----:B------:R-:W-:Y:S01]  /*79c0*/  IADD3 R3, R15, -0x66, RZ ;  /* 0xffffff9a0f037810 */ /* 0x000fe20007ffe0ff */
[----:B----4-:R-:W-:-:S05]  /*79d0*/  IMAD.WIDE R92, R2, 0x4, R92 ;  /* 0x00000004025c7825 */ /* 0x010fca00078e025c */
[----:B------:R-:W-:Y:S04]  /*79e0*/  STL.64 [R1+0x4a8], R92 ;  /* 0x0004a85c01007387 */ /* 0x000fe80000100a00 */
[----:B------:R2:W-:Y:S01]  /*79f0*/  LDGSTS.E [R87+0x24c00], [R92.64], !P0 ;  /* 0x24c000005c577fae */ /* 0x0005e2000c121848 */
[----:B------:R-:W-:-:S05]  /*7a00*/  IMAD.WIDE R90, R2, 0x4, R90 ;  /* 0x00000004025a7825 */ /* 0x000fca00078e025a */
[----:B------:R-:W-:Y:S04]  /*7a10*/  STL.64 [R1+0x4b0], R90 ;  /* 0x0004b05a01007387 */ /* 0x000fe80000100a00 */
[----:B------:R1:W-:Y:S01]  /*7a20*/  LDGSTS.E [R87+0x24e00], [R90.64], !P0 ;  /* 0x24e000005a577fae */ /* 0x0003e2000c121848 */
[----:B------:R-:W-:-:S04]  /*7a30*/  IMAD.WIDE R88, R2, 0x4, R88 ;  /* 0x0000000402587825 */ /* 0x000fc800078e0258 */
[C---:B------:R-:W-:Y:S01]  /*7a40*/  IMAD.WIDE R84, R2.reuse, 0x4, R84 ;  /* 0x0000000402547825 */ /* 0x040fe200078e0254 */
[----:B------:R-:W-:Y:S03]  /*7a50*/  STL.64 [R1+0x4b8], R88 ;  /* 0x0004b85801007387 */ /* 0x000fe60000100a00 */
[C---:B------:R-:W-:Y:S01]  /*7a60*/  IMAD.WIDE R82, R2.reuse, 0x4, R82 ;  /* 0x0000000402527825 */ /* 0x040fe200078e0252 */
[----:B------:R1:W-:Y:S04]  /*7a70*/  LDGSTS.E [R87+0x26800], [R88.64], !P6 ;  /* 0x2680000058577fae */ /* 0x0003e8000f121848 */
[----:B------:R-:W-:Y:S01]  /*7a80*/  STL.64 [R1+0x4c8], R84 ;  /* 0x0004c85401007387 */ /* 0x000fe20000100a00 */
[----:B------:R-:W-:-:S03]  /*7a90*/  IMAD.WIDE R16, R2, 0x4, R16 ;  /* 0x0000000402107825 */ /* 0x000fc600078e0210 */
[----:B------:R1:W-:Y:S04]  /*7aa0*/  LDGSTS.E [R87+0x26a00], [R84.64], !P6 ;  /* 0x26a0000054577fae */ /* 0x0003e8000f121848 */
[----:B------:R-:W-:Y:S04]  /*7ab0*/  STL.64 [R1+0x4d8], R82 ;  /* 0x0004d85201007387 */ /* 0x000fe80000100a00 */
[----:B------:R1:W-:Y:S04]  /*7ac0*/  LDGSTS.E [R87+0x26c00], [R82.64], !P6 ;  /* 0x26c0000052577fae */ /* 0x0003e8000f121848 */
[----:B------:R-:W-:Y:S01]  /*7ad0*/  STL.64 [R1+0x4e8], R16 ;  /* 0x0004e81001007387 */ /* 0x000fe20000100a00 */
[----:B--2---:R-:W-:-:S03]  /*7ae0*/  IMAD.WIDE R12, R2, 0x4, R12 ;  /* 0x00000004020c7825 */ /* 0x004fc600078e020c */
[----:B------:R2:W-:Y:S04]  /*7af0*/  LDGSTS.E [R87+0x26e00], [R16.64], !P6 ;  /* 0x26e0000010577fae */ /* 0x0005e8000f121848 */
[----:B------:R1:W-:Y:S01]  /*7b00*/  STL.64 [R1+0x4f8], R12 ;  /* 0x0004f80c01007387 */ /* 0x0003e20000100a00 */
[----:B---3--:R-:W-:-:S03]  /*7b10*/  IMAD.WIDE R10, R2, 0x4, R10 ;  /* 0x00000004020a7825 */ /* 0x008fc600078e020a */
[----:B------:R1:W-:Y:S01]  /*7b20*/  LDGSTS.E [R87+0x28800], [R12.64], !P5 ;  /* 0x288000000c577fae */ /* 0x0003e2000e921848 */
[----:B------:R-:W-:-:S03]  /*7b30*/  IMAD.WIDE R8, R2, 0x4, R8 ;  /* 0x0000000402087825 */ /* 0x000fc600078e0208 */
[----:B------:R3:W-:Y:S04]  /*7b40*/  STL.64 [R1+0x508], R10 ;  /* 0x0005080a01007387 */ /* 0x0007e80000100a00 */
[----:B------:R3:W-:Y:S01]  /*7b50*/  LDGSTS.E [R87+0x28a00], [R10.64], !P5 ;  /* 0x28a000000a577fae */ /* 0x0007e2000e921848 */
[----:B------:R-:W-:-:S03]  /*7b60*/  IMAD.WIDE R4, R2, 0x4, R4 ;  /* 0x0000000402047825 */ /* 0x000fc600078e0204 */
[----:B------:R2:W-:Y:S01]  /*7b70*/  STL.64 [R1+0x518], R8 ;  /* 0x0005180801007387 */ /* 0x0005e20000100a00 */
[----:B-1----:R-:W-:-:S03]  /*7b80*/  IMAD.WIDE R12, R2, 0x4, R164 ;  /* 0x00000004020c7825 */ /* 0x002fc600078e02a4 */
[----:B------:R2:W-:Y:S01]  /*7b90*/  LDGSTS.E [R87+0x28c00], [R8.64], !P5 ;  /* 0x28c0000008577fae */ /* 0x0005e2000e921848 */
[----:B---3--:R-:W-:-:S03]  /*7ba0*/  IMAD.WIDE R10, R2, 0x4, R166 ;  /* 0x00000004020a7825 */ /* 0x008fc600078e02a6 */
[----:B------:R1:W-:Y:S01]  /*7bb0*/  STL.64 [R1+0x528], R4 ;  /* 0x0005280401007387 */ /* 0x0003e20000100a00 */
[----:B------:R-:W-:-:S03]  /*7bc0*/  ISETP.GE.U32.AND P0, PT, R3, 0x7fffff5b, PT ;  /* 0x7fffff5b0300780c */ /* 0x000fc60003f06070 */
        /* <DEDUP_REMOVED lines=119> */
[----:B------:R-:W-:Y:S01]  /*8340*/  STL.64 [R1+0x930], R10 ;  /* 0x0009300a01007387 */ /* 0x000fe20000100a00 */
[----:B-1----:R-:W-:-:S03]  /*8350*/  IMAD.WIDE R4, R2, 0x4, R234 ;  /* 0x0000000402047825 */ /* 0x002fc600078e02ea */
[----:B------:R1:W-:Y:S01]  /*8360*/  STL.64 [R1+0x938], R8 ;  /* 0x0009380801007387 */ /* 0x0003e20000100a00 */
[----:B------:R-:W-:Y:S01]  /*8370*/  IADD3 R3, R15, -0x53, RZ ;  /* 0xffffffad0f037810 */ /* 0x000fe20007ffe0ff */
[C---:B------:R-:W-:Y:S02]  /*8380*/  IMAD.WIDE R84, R2.reuse, 0x4, R236 ;  /* 0x0000000402547825 */ /* 0x040fe400078e02ec */
[----:B------:R2:W-:Y:S04]  /*8390*/  LDGSTS.E [R87+0x3a800], [R12.64], !P3 ;  /* 0x3a8000000c577fae */ /* 0x0005e8000d921848 */
[----:B------:R3:W-:Y:S01]  /*83a0*/  STL.64 [R1+0x940], R4 ;  /* 0x0009400401007387 */ /* 0x0007e20000100a00 */
[----:B------:R-:W-:-:S03]  /*83b0*/  IMAD.WIDE R82, R2, 0x4, R238 ;  /* 0x0000000402527825 */ /* 0x000fc600078e02ee */
[----:B------:R1:W-:Y:S01]  /*83c0*/  LDGSTS.E [R87+0x3aa00], [R10.64], !P3 ;  /* 0x3aa000000a577fae */ /* 0x0003e2000d921848 */
[----:B------:R-:W-:-:S03]  /*83d0*/  IMAD.WIDE R16, R2, 0x4, R240 ;  /* 0x0000000402107825 */ /* 0x000fc600078e02f0 */
[----:B------:R-:W4:Y:S04]  /*83e0*/  LDL.LU.64 R14, [R1+0x100] ;  /* 0x00010000010e7983 */ /* 0x000f280000300a00 */
[----:B------:R1:W-:Y:S04]  /*83f0*/  LDGSTS.E [R87+0x3ac00], [R8.64], !P3 ;  /* 0x3ac0000008577fae */ /* 0x0003e8000d921848 */
[----:B--2---:R-:W2:Y:S04]  /*8400*/  LDL.LU.64 R12, [R1+0x128] ;  /* 0x00012800010c7983 */ /* 0x004ea80000300a00 */
[----:B------:R3:W-:Y:S04]  /*8410*/  LDGSTS.E [R87+0x3ae00], [R4.64], !P3 ;  /* 0x3ae0000004577fae */ /* 0x0007e8000d921848 */
[----:B-1----:R-:W2:Y:S04]  /*8420*/  LDL.LU.64 R8, [R1+0x130] ;  /* 0x0001300001087983 */ /* 0x002ea80000300a00 */
[----:B------:R-:W2:Y:S01]  /*8430*/  LDL.LU.64 R10, [R1+0x138] ;  /* 0x00013800010a7983 */ /* 0x000ea20000300a00 */
[----:B---3--:R-:W-:-:S03]  /*8440*/  IMAD.WIDE R4, R2, 0x4, R242 ;  /* 0x0000000402047825 */ /* 0x008fc600078e02f2 */
[----:B------:R1:W-:Y:S04]  /*8450*/  STL.64 [R1+0x9a8], R84 ;  /* 0x0009a85401007387 */ /* 0x0003e80000100a00 */
[----:B------:R3:W-:Y:S04]  /*8460*/  STL.64 [R1+0x9b0], R82 ;  /* 0x0009b05201007387 */ /* 0x0007e80000100a00 */
[----:B------:R1:W-:Y:S04]  /*8470*/  STL.64 [R1+0x9b8], R16 ;  /* 0x0009b81001007387 */ /* 0x0003e80000100a00 */
[----:B------:R1:W-:Y:S04]  /*8480*/  LDGSTS.E [R87+0x3c800], [R84.64], !P1 ;  /* 0x3c80000054577fae */ /* 0x0003e8000c921848 */
[----:B------:R3:W-:Y:S04]  /*8490*/  STL.64 [R1+0x9c0], R4 ;  /* 0x0009c00401007387 */ /* 0x0007e80000100a00 */
[----:B------:R3:W-:Y:S04]  /*84a0*/  LDGSTS.E [R87+0x3ca00], [R82.64], !P1 ;  /* 0x3ca0000052577fae */ /* 0x0007e8000c921848 */
[----:B-1----:R-:W2:Y:S04]  /*84b0*/  LDL.LU.64 R84, [R1+0x140] ;  /* 0x0001400001547983 */ /* 0x002ea80000300a00 */
[----:B------:R1:W-:Y:S04]  /*84c0*/  LDGSTS.E [R87+0x3cc00], [R16.64], !P1 ;  /* 0x3cc0000010577fae */ /* 0x0003e8000c921848 */
[----:B---3--:R-:W3:Y:S04]  /*84d0*/  LDL.LU.64 R82, [R1+0x148] ;  /* 0x0001480001527983 */ /* 0x008ee80000300a00 */
[----:B------:R1:W-:Y:S04]  /*84e0*/  LDGSTS.E [R87+0x3ce00], [R4.64], !P1 ;  /* 0x3ce0000004577fae */ /* 0x0003e8000c921848 */
[----:B-1----:R-:W3:Y:S04]  /*84f0*/  LDL.LU.64 R16, [R1+0x150] ;  /* 0x0001500001107983 */ /* 0x002ee80000300a00 */
[----:B------:R-:W3:Y:S01]  /*8500*/  LDL.LU.64 R4, [R1+0x158] ;  /* 0x0001580001047983 */ /* 0x000ee20000300a00 */
[----:B------:R-:W-:-:S04]  /*8510*/  IMAD.WIDE R94, R2, 0x4, R244 ;  /* 0x00000004025e7825 */ /* 0x000fc800078e02f4 */
[C---:B------:R-:W-:Y:S01]  /*8520*/  IMAD.WIDE R92, R2.reuse, 0x4, R246 ;  /* 0x00000004025c7825 */ /* 0x040fe200078e02f6 */
[----:B------:R-:W-:Y:S03]  /*8530*/  STL.64 [R1+0xa28], R94 ;  /* 0x000a285e01007387 */ /* 0x000fe60000100a00 */
[C---:B------:R-:W-:Y:S01]  /*8540*/  IMAD.WIDE R90, R2.reuse, 0x4, R248 ;  /* 0x00000004025a7825 */ /* 0x040fe200078e02f8 */
[----:B------:R-:W-:Y:S03]  /*8550*/  STL.64 [R1+0xa30], R92 ;  /* 0x000a305c01007387 */ /* 0x000fe60000100a00 */
[C---:B------:R-:W-:Y:S01]  /*8560*/  IMAD.WIDE R88, R2.reuse, 0x4, R250 ;  /* 0x0000000402587825 */ /* 0x040fe200078e02fa */
[----:B------:R3:W-:Y:S04]  /*8570*/  STL.64 [R1+0xa38], R90 ;  /* 0x000a385a01007387 */ /* 0x0007e80000100a00 */
[----:B------:R1:W-:Y:S04]  /*8580*/  STL.64 [R1+0xa40], R88 ;  /* 0x000a405801007387 */ /* 0x0003e80000100a00 */
[----:B------:R1:W-:Y:S04]  /*8590*/  LDGSTS.E [R87+0x3e800], [R94.64], !P4 ;  /* 0x3e8000005e577fae */ /* 0x0003e8000e121848 */
[----:B------:R1:W-:Y:S04]  /*85a0*/  LDGSTS.E [R87+0x3ea00], [R92.64], !P4 ;  /* 0x3ea000005c577fae */ /* 0x0003e8000e121848 */
[----:B------:R1:W-:Y:S04]  /*85b0*/  LDGSTS.E [R87+0x3ec00], [R90.64], !P4 ;  /* 0x3ec000005a577fae */ /* 0x0003e8000e121848 */
[----:B------:R1:W-:Y:S01]  /*85c0*/  LDGSTS.E [R87+0x3ee00], [R88.64], !P4 ;  /* 0x3ee0000058577fae */ /* 0x0003e2000e121848 */
[----:B----4-:R-:W-:-:S03]  /*85d0*/  IMAD.WIDE R112, R2, 0x4, R14 ;  /* 0x0000000402707825 */ /* 0x010fc600078e020e */
[----:B------:R-:W4:Y:S01]  /*85e0*/  LDL.LU.64 R14, [R1+0x318] ;  /* 0x00031800010e7983 */ /* 0x000f220000300a00 */
[----:B--2---:R-:W-:-:S03]  /*85f0*/  IMAD.WIDE R110, R2, 0x4, R12 ;  /* 0x00000004026e7825 */ /* 0x004fc600078e020c */
[----:B------:R-:W2:Y:S01]  /*8600*/  LDL.LU.64 R12, [R1+0x310] ;  /* 0x00031000010c7983 */ /* 0x000ea20000300a00 */
[----:B------:R-:W-:-:S03]  /*8610*/  IMAD.WIDE R108, R2, 0x4, R8 ;  /* 0x00000004026c7825 */ /* 0x000fc600078e0208 */
[----:B------:R-:W2:Y:S01]  /*8620*/  LDL.LU.64 R8, [R1+0x308] ;  /* 0x0003080001087983 */ /* 0x000ea20000300a00 */
[----:B------:R-:W-:-:S03]  /*8630*/  IMAD.WIDE R106, R2, 0x4, R10 ;  /* 0x00000004026a7825 */ /* 0x000fc600078e020a */
[----:B------:R-:W2:Y:S04]  /*8640*/  LDL.LU.64 R10, [R1+0x300] ;  /* 0x00030000010a7983 */ /* 0x000ea80000300a00 */
[----:B------:R-:W-:Y:S04]  /*8650*/  STL.64 [R1+0xd28], R112 ;  /* 0x000d287001007387 */ /* 0x000fe80000100a00 */
[----:B------:R-:W-:Y:S04]  /*8660*/  STL.64 [R1+0xd30], R110 ;  /* 0x000d306e01007387 */ /* 0x000fe80000100a00 */
[----:B------:R-:W-:Y:S04]  /*8670*/  STL.64 [R1+0xd38], R108 ;  /* 0x000d386c01007387 */ /* 0x000fe80000100a00 */
[----:B------:R-:W-:Y:S04]  /*8680*/  STL.64 [R1+0xd40], R106 ;  /* 0x000d406a01007387 */ /* 0x000fe80000100a00 */
[----:B-1----:R-:W2:Y:S01]  /*8690*/  LDL.LU.64 R86, [R1+0x2f8] ;  /* 0x0002f80001567983 */ /* 0x002ea20000300a00 */
[----:B------:R-:W-:-:S03]  /*86a0*/  IMAD.WIDE R96, R2, 0x4, R84 ;  /* 0x0000000402607825 */ /* 0x000fc600078e0254 */
[----:B------:R-:W2:Y:S01]  /*86b0*/  LDL.LU.64 R84, [R1+0x2f0] ;  /* 0x0002f00001547983 */ /* 0x000ea20000300a00 */
[----:B---3--:R-:W-:-:S03]  /*86c0*/  IMAD.WIDE R90, R2, 0x4, R4 ;  /* 0x00000004025a7825 */ /* 0x008fc600078e0204 */
[----:B------:R-:W3:Y:S01]  /*86d0*/  LDL.LU.64 R4, [R1+0x2e8] ;  /* 0x0002e80001047983 */ /* 0x000ee20000300a00 */
[----:B------:R-:W-:Y:S01]  /*86e0*/  SHF.L.U32 R6, R6, 0x2, RZ ;  /* 0x0000000206067819 */ /* 0x000fe200000006ff */
[C---:B------:R-:W-:Y:S02]  /*86f0*/  IMAD.WIDE R94, R2.reuse, 0x4, R82 ;  /* 0x00000004025e7825 */ /* 0x040fe400078e0252 */
[----:B------:R-:W3:Y:S02]  /*8700*/  LDL.LU.64 R82, [R1+0x2e0] ;  /* 0x0002e00001527983 */ /* 0x000ee40000300a00 */
[----:B------:R-:W-:Y:S01]  /*8710*/  IMAD.WIDE R92, R2, 0x4, R16 ;  /* 0x00000004025c7825 */ /* 0x000fe200078e0210 */
[----:B------:R-:W-:Y:S01]  /*8720*/  LOP3.LUT R6, R6, 0x40, RZ, 0x3c, !PT ;  /* 0x0000004006067812 */ /* 0x000fe200078e3cff */
[----:B------:R-:W-:Y:S04]  /*8730*/  STL.64 [R1+0xd48], R96 ;  /* 0x000d486001007387 */ /* 0x000fe80000100a00 */
[----:B------:R-:W-:Y:S04]  /*8740*/  STL.64 [R1+0xd50], R94 ;  /* 0x000d505e01007387 */ /* 0x000fe80000100a00 */
[----:B------:R-:W-:Y:S04]  /*8750*/  STL.64 [R1+0xd58], R92 ;  /* 0x000d585c01007387 */ /* 0x000fe80000100a00 */
[----:B------:R1:W-:Y:S04]  /*8760*/  STL.64 [R1+0xd60], R90 ;  /* 0x000d605a01007387 */ /* 0x0003e80000100a00 */
[----:B------:R-:W3:Y:S04]  /*8770*/  LDL.LU.64 R16, [R1+0x2d8] ;  /* 0x0002d80001107983 */ /* 0x000ee80000300a00 */
[----:B------:R1:W-:Y:S04]  /*8780*/  LDGSTS.E [R6+0x21000], [R112.64], !P0 ;  /* 0x2100000070067fae */ /* 0x0003e8000c121848 */
[----:B------:R1:W-:Y:S04]  /*8790*/  LDGSTS.E [R6+0x21200], [R110.64], !P0 ;  /* 0x212000006e067fae */ /* 0x0003e8000c121848 */
[----:B------:R1:W-:Y:S04]  /*87a0*/  LDGSTS.E [R6+0x21400], [R108.64], !P0 ;  /* 0x214000006c067fae */ /* 0x0003e8000c121848 */
[----:B------:R1:W-:Y:S04]  /*87b0*/  LDGSTS.E [R6+0x21600], [R106.64], !P0 ;  /* 0x216000006a067fae */ /* 0x0003e8000c121848 */
[----:B------:R1:W-:Y:S04]  /*87c0*/  LDGSTS.E [R6+0x23000], [R96.64], !P6 ;  /* 0x2300000060067fae */ /* 0x0003e8000f121848 */
[----:B------:R1:W-:Y:S04]  /*87d0*/  LDGSTS.E [R6+0x23200], [R94.64], !P6 ;  /* 0x232000005e067fae */ /* 0x0003e8000f121848 */
[----:B------:R1:W-:Y:S04]  /*87e0*/  LDGSTS.E [R6+0x23400], [R92.64], !P6 ;  /* 0x234000005c067fae */ /* 0x0003e8000f121848 */
[----:B------:R1:W-:Y:S01]  /*87f0*/  LDGSTS.E [R6+0x23600], [R90.64], !P6 ;  /* 0x236000005a067fae */ /* 0x0003e2000f121848 */
[----:B----4-:R-:W-:-:S03]  /*8800*/  IMAD.WIDE R166, R2, 0x4, R14 ;  /* 0x0000000402a67825 */ /* 0x010fc600078e020e */
[----:B------:R-:W4:Y:S01]  /*8810*/  LDL.LU.64 R14, [R1+0x2d0] ;  /* 0x0002d000010e7983 */ /* 0x000f220000300a00 */
[----:B------:R-:W-:Y:S01]  /*8820*/  ISETP.GE.U32.AND P3, PT, R3, 0x7fffff6e, PT ;  /* 0x7fffff6e0300780c */ /* 0x000fe20003f66070 */
[----:B------:R-:W-:Y:S02]  /*8830*/  IMAD.MOV.U32 R236, RZ, RZ, c[0x0][0x180] ;  /* 0x00006000ffec7624 */ /* 0x000fe400078e00ff */
[----:B------:R1:W-:Y:S01]  /*8840*/  LDGSTS.E [R6+0x25000], [R166.64], !P5 ;  /* 0x25000000a6067fae */ /* 0x0003e2000e921848 */
[----:B--2---:R-:W-:-:S03]  /*8850*/  IMAD.WIDE R168, R2, 0x4, R12 ;  /* 0x0000000402a87825 */ /* 0x004fc600078e020c */
[----:B------:R-:W2:Y:S04]  /*8860*/  LDL.LU.64 R12, [R1+0x2c8] ;  /* 0x0002c800010c7983 */ /* 0x000ea80000300a00 */
[----:B------:R-:W2:Y:S01]  /*8870*/  LDL.LU.64 R98, [R1+0x2c0] ;  /* 0x0002c00001627983 */ /* 0x000ea20000300a00 */
[----:B------:R-:W-:-:S03]  /*8880*/  IMAD.WIDE R170, R2, 0x4, R8 ;  /* 0x0000000402aa7825 */ /* 0x000fc600078e0208 */
[----:B------:R-:W2:Y:S01]  /*8890*/  LDL.LU.64 R88, [R1+0x2b8] ;  /* 0x0002b80001587983 */ /* 0x000ea20000300a00 */
[----:B------:R-:W-:-:S03]  /*88a0*/  IMAD.WIDE R172, R2, 0x4, R10 ;  /* 0x0000000402ac7825 */ /* 0x000fc600078e020a */
[----:B------:R-:W2:Y:S04]  /*88b0*/  LDL.LU.64 R8, [R1+0x2b0] ;  /* 0x0002b00001087983 */ /* 0x000ea80000300a00 */
[----:B------:R-:W2:Y:S04]  /*88c0*/  LDL.LU.64 R10, [R1+0x2a8] ;  /* 0x0002a800010a7983 */ /* 0x000ea80000300a00 */
[----:B------:R-:W-:Y:S04]  /*88d0*/  STL.64 [R1+0xd68], R166 ;  /* 0x000d68a601007387 */ /* 0x000fe80000100a00 */
[----:B------:R-:W-:Y:S04]  /*88e0*/  STL.64 [R1+0xd70], R168 ;  /* 0x000d70a801007387 */ /* 0x000fe80000100a00 */
[----:B------:R-:W-:Y:S01]  /*88f0*/  STL.64 [R1+0xd78], R170 ;  /* 0x000d78aa01007387 */ /* 0x000fe20000100a00 */
[----:B-1----:R-:W-:-:S03]  /*8900*/  IMAD.WIDE R90, R2, 0x4, R86 ;  /* 0x00000004025a7825 */ /* 0x002fc600078e0256 */
[----:B------:R-:W-:Y:S04]  /*8910*/  STL.64 [R1+0xd80], R172 ;  /* 0x000d80ac01007387 */ /* 0x000fe80000100a00 */
[----:B------:R1:W-:Y:S01]  /*8920*/  LDGSTS.E [R6+0x25200], [R168.64], !P5 ;  /* 0x25200000a8067fae */ /* 0x0003e2000e921848 */
[----:B------:R-:W-:-:S03]  /*8930*/  IMAD.WIDE R86, R2, 0x4, R84 ;  /* 0x0000000402567825 */ /* 0x000fc600078e0254 */
[----:B------:R1:W-:Y:S01]  /*8940*/  LDGSTS.E [R6+0x25400], [R170.64], !P5 ;  /* 0x25400000aa067fae */ /* 0x0003e2000e921848 */
[----:B------:R-:W-:-:S03]  /*8950*/  IADD3 R3, R236, -0x57, RZ ;  /* 0xffffffa9ec037810 */ /* 0x000fc60007ffe0ff */
[----:B------:R1:W-:Y:S04]  /*8960*/  LDGSTS.E [R6+0x25600], [R172.64], !P5 ;  /* 0x25600000ac067fae */ /* 0x0003e8000e921848 */
[----:B------:R1:W-:Y:S04]  /*8970*/  LDGSTS.E [R6+0x27000], [R90.64], !P2 ;  /* 0x270000005a067fae */ /* 0x0003e8000d121848 */
[----:B------:R1:W-:Y:S01]  /*8980*/  LDGSTS.E [R6+0x27200], [R86.64], !P2 ;  /* 0x2720000056067fae */ /* 0x0003e2000d121848 */
[----:B---3--:R-:W-:-:S03]  /*8990*/  IMAD.WIDE R84, R2, 0x4, R4 ;  /* 0x0000000402547825 */ /* 0x008fc600078e0204 */
[----:B------:R-:W3:Y:S01]  /*89a0*/  LDL.LU.64 R4, [R1+0x2a0] ;  /* 0x0002a00001047983 */ /* 0x000ee20000300a00 */
[----:B------:R-:W-:-:S03]  /*89b0*/  IMAD.WIDE R82, R2, 0x4, R82 ;  /* 0x0000000402527825 */ /* 0x000fc600078e0252 */
[----:B------:R-:W-:Y:S04]  /*89c0*/  STL.64 [R1+0x18], R90 ;  /* 0x0000185a01007387 */ /* 0x000fe80000100a00 */
[----:B------:R1:W-:Y:S04]  /*89d0*/  STL.64 [R1+0x148], R86 ;  /* 0x0001485601007387 */ /* 0x0003e80000100a00 */
[----:B------:R-:W-:Y:S04]  /*89e0*/  STL.64 [R1+0x2e8], R84 ;  /* 0x0002e85401007387 */ /* 0x000fe80000100a00 */
[----:B------:R1:W-:Y:S04]  /*89f0*/  STL.64 [R1+0x2e0], R82 ;  /* 0x0002e05201007387 */ /* 0x0003e80000100a00 */
[----:B------:R1:W-:Y:S01]  /*8a00*/  LDGSTS.E [R6+0x27400], [R84.64], !P2 ;  /* 0x2740000054067fae */ /* 0x0003e2000d121848 */
[----:B------:R-:W-:-:S03]  /*8a10*/  IMAD.WIDE R92, R2, 0x4, R16 ;  /* 0x00000004025c7825 */ /* 0x000fc600078e0210 */
[----:B------:R1:W-:Y:S01]  /*8a20*/  LDGSTS.E [R6+0x27600], [R82.64], !P2 ;  /* 0x2760000052067fae */ /* 0x0003e2000d121848 */
[----:B------:R-:W-:-:S03]  /*8a30*/  ISETP.GE.U32.AND P1, PT, R3, 0x7fffff6a, PT ;  /* 0x7fffff6a0300780c */ /* 0x000fc60003f26070 */
[----:B-1----:R-:W3:Y:S04]  /*8a40*/  LDL.LU.64 R86, [R1+0x298] ;  /* 0x0002980001567983 */ /* 0x002ee80000300a00 */
[----:B------:R1:W-:Y:S04]  /*8a50*/  LDGSTS.E [R6+0x29000], [R92.64], !P3 ;  /* 0x290000005c067fae */ /* 0x0003e8000d921848 */
[----:B------:R-:W3:Y:S04]  /*8a60*/  LDL.LU.64 R82, [R1+0x290] ;  /* 0x0002900001527983 */ /* 0x000ee80000300a00 */
[----:B------:R-:W3:Y:S04]  /*8a70*/  LDL.LU.64 R84, [R1+0x288] ;  /* 0x0002880001547983 */ /* 0x000ee80000300a00 */
[----:B------:R-:W3:Y:S04]  /*8a80*/  LDL.LU.64 R16, [R1+0x280] ;  /* 0x0002800001107983 */ /* 0x000ee80000300a00 */
[----:B------:R-:W-:Y:S01]  /*8a90*/  STL.64 [R1+0x2d8], R92 ;  /* 0x0002d85c01007387 */ /* 0x000fe20000100a00 */
[----:B----4-:R-:W-:-:S04]  /*8aa0*/  IMAD.WIDE R14, R2, 0x4, R14 ;  /* 0x00000004020e7825 */ /* 0x010fc800078e020e */
[C---:B--2---:R-:W-:Y:S01]  /*8ab0*/  IMAD.WIDE R12, R2.reuse, 0x4, R12 ;  /* 0x00000004020c7825 */ /* 0x044fe200078e020c */
[----:B------:R2:W-:Y:S03]  /*8ac0*/  STL.64 [R1+0x2d0], R14 ;  /* 0x0002d00e01007387 */ /* 0x0005e60000100a00 */
[C---:B------:R-:W-:Y:S01]  /*8ad0*/  IMAD.WIDE R90, R2.reuse, 0x4, R98 ;  /* 0x00000004025a7825 */ /* 0x040fe200078e0262 */
[----:B------:R2:W-:Y:S04]  /*8ae0*/  LDGSTS.E [R6+0x29200], [R14.64], !P3 ;  /* 0x292000000e067fae */ /* 0x0005e8000d921848 */
[----:B------:R4:W-:Y:S04]  /*8af0*/  STL.64 [R1+0x2c8], R12 ;  /* 0x0002c80c01007387 */ /* 0x0009e80000100a00 */
[----:B------:R4:W-:Y:S04]  /*8b00*/  LDGSTS.E [R6+0x29400], [R12.64], !P3 ;  /* 0x294000000c067fae */ /* 0x0009e8000d921848 */
[----:B------:R1:W-:Y:S04]  /*8b10*/  STL.64 [R1+0x2c0], R90 ;  /* 0x0002c05a01007387 */ /* 0x0003e80000100a00 */
[----:B------:R1:W-:Y:S04]  /*8b20*/  LDGSTS.E [R6+0x29600], [R90.64], !P3 ;  /* 0x296000005a067fae */ /* 0x0003e8000d921848 */
[----:B--2---:R-:W2:Y:S04]  /*8b30*/  LDL.LU.64 R14, [R1+0x278] ;  /* 0x00027800010e7983 */ /* 0x004ea80000300a00 */
[----:B----4-:R-:W4:Y:S01]  /*8b40*/  LDL.LU.64 R12, [R1+0x270] ;  /* 0x00027000010c7983 */ /* 0x010f220000300a00 */
[----:B-1----:R-:W-:-:S04]  /*8b50*/  IMAD.WIDE R90, R2, 0x4, R88 ;  /* 0x00000004025a7825 */ /* 0x002fc800078e0258 */
[C---:B------:R-:W-:Y:S01]  /*8b60*/  IMAD.WIDE R88, R2.reuse, 0x4, R8 ;  /* 0x0000000402587825 */ /* 0x040fe200078e0208 */
[----:B------:R1:W-:Y:S03]  /*8b70*/  LDGSTS.E [R6+0x2b000], [R90.64], !P1 ;  /* 0x2b0000005a067fae */ /* 0x0003e6000c921848 */
[C---:B------:R-:W-:Y:S01]  /*8b80*/  IMAD.WIDE R8, R2.reuse, 0x4, R10 ;  /* 0x0000000402087825 */ /* 0x040fe200078e020a */
[----:B------:R1:W-:Y:S04]  /*8b90*/  LDGSTS.E [R6+0x2b200], [R88.64], !P1 ;  /* 0x2b20000058067fae */ /* 0x0003e8000c921848 */
[----:B------:R-:W4:Y:S04]  /*8ba0*/  LDL.LU.64 R10, [R1+0x268] ;  /* 0x00026800010a7983 */ /* 0x000f280000300a00 */
[----:B------:R-:W-:Y:S04]  /*8bb0*/  STL.64 [R1+0x2b8], R90 ;  /* 0x0002b85a01007387 */ /* 0x000fe80000100a00 */
[----:B------:R-:W4:Y:S04]  /*8bc0*/  LDL.LU.64 R98, [R1+0x260] ;  /* 0x0002600001627983 */ /* 0x000f280000300a00 */
[----:B------:R1:W-:Y:S01]  /*8bd0*/  STL.64 [R1+0x2b0], R88 ;  /* 0x0002b05801007387 */ /* 0x0003e20000100a00 */
[----:B---3--:R-:W-:-:S03]  /*8be0*/  IMAD.WIDE R4, R2, 0x4, R4 ;  /* 0x0000000402047825 */ /* 0x008fc600078e0204 */
[----:B------:R3:W-:Y:S04]  /*8bf0*/  STL.64 [R1+0x2a8], R8 ;  /* 0x0002a80801007387 */ /* 0x0007e80000100a00 */
[----:B------:R3:W-:Y:S04]  /*8c00*/  STL.64 [R1+0x2a0], R4 ;  /* 0x0002a00401007387 */ /* 0x0007e80000100a00 */
[----:B-1----:R-:W4:Y:S04]  /*8c10*/  LDL.LU.64 R88, [R1+0x258] ;  /* 0x0002580001587983 */ /* 0x002f280000300a00 */
[----:B------:R3:W-:Y:S04]  /*8c20*/  LDGSTS.E [R6+0x2b400], [R8.64], !P1 ;  /* 0x2b40000008067fae */ /* 0x0007e8000c921848 */
[----:B------:R1:W-:Y:S04]  /*8c30*/  LDGSTS.E [R6+0x2b600], [R4.64], !P1 ;  /* 0x2b60000004067fae */ /* 0x0003e8000c921848 */
[----:B---3--:R-:W3:Y:S04]  /*8c40*/  LDL.LU.64 R8, [R1+0x250] ;  /* 0x0002500001087983 */ /* 0x008ee80000300a00 */
[----:B-1----:R-:W3:Y:S01]  /*8c50*/  LDL.LU.64 R4, [R1+0x248] ;  /* 0x0002480001047983 */ /* 0x002ee20000300a00 */
[----:B------:R-:W-:-:S04]  /*8c60*/  IADD3 R3, R236, -0x5b, RZ ;  /* 0xffffffa5ec037810 */ /* 0x000fc80007ffe0ff */
[----:B------:R-:W-:Y:S02]  /*8c70*/  ISETP.GE.U32.AND P4, PT, R3, 0x7fffff66, PT ;  /* 0x7fffff660300780c */ /* 0x000fe40003f86070 */
[----:B------:R-:W-:Y:S01]  /*8c80*/  IADD3 R3, R236, -0x5f, RZ ;  /* 0xffffffa1ec037810 */ /* 0x000fe20007ffe0ff */
[C---:B------:R-:W-:Y:S02]  /*8c90*/  IMAD.WIDE R90, R2.reuse, 0x4, R86 ;  /* 0x00000004025a7825 */ /* 0x040fe400078e0256 */
[----:B------:R-:W3:Y:S01]  /*8ca0*/  LDL.LU.64 R86, [R1+0x240] ;  /* 0x0002400001567983 */ /* 0x000ee20000300a00 */
[----:B------:R-:W-:Y:S01]  /*8cb0*/  ISETP.GE.U32.AND P0, PT, R3, 0x7fffff62, PT ;  /* 0x7fffff620300780c */ /* 0x000fe20003f06070 */
[----:B------:R-:W-:-:S04]  /*8cc0*/  IMAD.WIDE R82, R2, 0x4, R82 ;  /* 0x0000000402527825 */ /* 0x000fc800078e0252 */
[C---:B------:R-:W-:Y:S01]  /*8cd0*/  IMAD.WIDE R84, R2.reuse, 0x4, R84 ;  /* 0x0000000402547825 */ /* 0x040fe200078e0254 */
[----:B------:R-:W-:Y:S03]  /*8ce0*/  STL.64 [R1+0x2f0], R90 ;  /* 0x0002f05a01007387 */ /* 0x000fe60000100a00 */
[C---:B------:R-:W-:Y:S01]  /*8cf0*/  IMAD.WIDE R16, R2.reuse, 0x4, R16 ;  /* 0x0000000402107825 */ /* 0x040fe200078e0210 */
[----:B------:R1:W-:Y:S04]  /*8d00*/  STL.64 [R1+0x300], R82 ;  /* 0x0003005201007387 */ /* 0x0003e80000100a00 */
[----:B------:R-:W-:Y:S04]  /*8d10*/  STL.64 [R1+0x310], R84 ;  /* 0x0003105401007387 */ /* 0x000fe80000100a00 */
[----:B------:R1:W-:Y:S04]  /*8d20*/  LDGSTS.E [R6+0x2d000], [R90.64], !P4 ;  /* 0x2d0000005a067fae */ /* 0x0003e8000e121848 */
[----:B------:R1:W-:Y:S04]  /*8d30*/  LDGSTS.E [R6+0x2d200], [R82.64], !P4 ;  /* 0x2d20000052067fae */ /* 0x0003e8000e121848 */
[----:B------:R1:W-:Y:S04]  /*8d40*/  STL.64 [R1+0x5e0], R16 ;  /* 0x0005e01001007387 */ /* 0x0003e80000100a00 */
[----:B------:R1:W-:Y:S04]  /*8d50*/  LDGSTS.E [R6+0x2d400], [R84.64], !P4 ;  /* 0x2d40000054067fae */ /* 0x0003e8000e121848 */
[----:B-1----:R-:W3:Y:S04]  /*8d60*/  LDL.LU.64 R82, [R1+0x238] ;  /* 0x0002380001527983 */ /* 0x002ee80000300a00 */
[----:B------:R1:W-:Y:S04]  /*8d70*/  LDGSTS.E [R6+0x2d600], [R16.64], !P4 ;  /* 0x2d60000010067fae */ /* 0x0003e8000e121848 */
[----:B-1----:R-:W3:Y:S04]  /*8d80*/  LDL.LU.64 R16, [R1+0x230] ;  /* 0x0002300001107983 */ /* 0x002ee80000300a00 */
[----:B------:R-:W3:Y:S01]  /*8d90*/  LDL.LU.64 R84, [R1+0x228] ;  /* 0x0002280001547983 */ /* 0x000ee20000300a00 */
[----:B--2---:R-:W-:-:S04]  /*8da0*/  IMAD.WIDE R92, R2, 0x4, R14 ;  /* 0x00000004025c7825 */ /* 0x004fc800078e020e */
[C---:B----4-:R-:W-:Y:S01]  /*8db0*/  IMAD.WIDE R12, R2.reuse, 0x4, R12 ;  /* 0x00000004020c7825 */ /* 0x050fe200078e020c */
[----:B------:R-:W-:Y:S04]  /*8dc0*/  STL.64 [R1+0x648], R92 ;  /* 0x0006485c01007387 */ /* 0x000fe80000100a00 */
[----:B------:R-:W2:Y:S04]  /*8dd0*/  LDL.LU.64 R14, [R1+0x220] ;  /* 0x00022000010e7983 */ /* 0x000ea80000300a00 */
[----:B------:R1:W-:Y:S04]  /*8de0*/  STL.64 [R1+0x650], R12 ;  /* 0x0006500c01007387 */ /* 0x0003e80000100a00 */
[----:B------:R4:W-:Y:S01]  /*8df0*/  LDGSTS.E [R6+0x2f000], [R92.64], !P0 ;  /* 0x2f0000005c067fae */ /* 0x0009e2000c121848 */
[----:B------:R-:W-:-:S03]  /*8e00*/  IMAD.WIDE R10, R2, 0x4, R10 ;  /* 0x00000004020a7825 */ /* 0x000fc600078e020a */
[----:B------:R1:W-:Y:S01]  /*8e10*/  LDGSTS.E [R6+0x2f200], [R12.64], !P0 ;  /* 0x2f2000000c067fae */ /* 0x0003e2000c121848 */
[----:B------:R-:W-:-:S03]  /*8e20*/  IMAD.WIDE R90, R2, 0x4, R98 ;  /* 0x00000004025a7825 */ /* 0x000fc600078e0262 */
[----:B------:R1:W-:Y:S04]  /*8e30*/  STL.64 [R1+0x658], R10 ;  /* 0x0006580a01007387 */ /* 0x0003e80000100a00 */
[----:B------:R3:W-:Y:S04]  /*8e40*/  STL.64 [R1+0x660], R90 ;  /* 0x0006605a01007387 */ /* 0x0007e80000100a00 */
[----:B------:R4:W-:Y:S04]  /*8e50*/  LDGSTS.E [R6+0x2f400], [R10.64], !P0 ;  /* 0x2f4000000a067fae */ /* 0x0009e8000c121848 */
[----:B-1----:R-:W2:Y:S04]  /*8e60*/  LDL.LU.64 R12, [R1+0x218] ;  /* 0x00021800010c7983 */ /* 0x002ea80000300a00 */
[----:B------:R3:W-:Y:S01]  /*8e70*/  LDGSTS.E [R6+0x2f600], [R90.64], !P0 ;  /* 0x2f6000005a067fae */ /* 0x0007e2000c121848 */
[----:B----4-:R-:W-:-:S03]  /*8e80*/  IMAD.WIDE R92, R2, 0x4, R88 ;  /* 0x00000004025c7825 */ /* 0x010fc600078e0258 */
[----:B------:R-:W4:Y:S01]  /*8e90*/  LDL.LU.64 R10, [R1+0x210] ;  /* 0x00021000010a7983 */ /* 0x000f220000300a00 */
[----:B---3--:R-:W-:-:S03]  /*8ea0*/  IMAD.WIDE R90, R2, 0x4, R8 ;  /* 0x00000004025a7825 */ /* 0x008fc600078e0208 */
[----:B------:R-:W4:Y:S01]  /*8eb0*/  LDL.LU.64 R8, [R1+0x208] ;  /* 0x0002080001087983 */ /* 0x000f220000300a00 */
[----:B------:R-:W-:-:S03]  /*8ec0*/  IMAD.WIDE R88, R2, 0x4, R4 ;  /* 0x0000000402587825 */ /* 0x000fc600078e0204 */
[----:B------:R-:W-:Y:S04]  /*8ed0*/  STL.64 [R1+0x6c8], R92 ;  /* 0x0006c85c01007387 */ /* 0x000fe80000100a00 */
[----:B------:R-:W4:Y:S01]  /*8ee0*/  LDL.LU.64 R4, [R1+0x200] ;  /* 0x0002000001047983 */ /* 0x000f220000300a00 */
[----:B------:R-:W-:-:S04]  /*8ef0*/  IADD3 R3, R236, -0x63, RZ ;  /* 0xffffff9dec037810 */ /* 0x000fc80007ffe0ff */
[----:B------:R-:W-:Y:S02]  /*8f00*/  ISETP.GE.U32.AND P6, PT, R3, 0x7fffff5e, PT ;  /* 0x7fffff5e0300780c */ /* 0x000fe40003fc6070 */
[----:B------:R-:W-:Y:S01]  /*8f10*/  IADD3 R3, R236, -0x67, RZ ;  /* 0xffffff99ec037810 */ /* 0x000fe20007ffe0ff */
[----:B------:R-:W-:-:S03]  /*8f20*/  IMAD.WIDE R86, R2, 0x4, R86 ;  /* 0x0000000402567825 */ /* 0x000fc600078e0256 */
[----:B------:R-:W-:Y:S01]  /*8f30*/  ISETP.GE.U32.AND P5, PT, R3, 0x7fffff5a, PT ;  /* 0x7fffff5a0300780c */ /* 0x000fe20003fa6070 */
[----:B------:R-:W-:Y:S01]  /*8f40*/  STL.64 [R1+0x6d0], R90 ;  /* 0x0006d05a01007387 */ /* 0x000fe20000100a00 */
[----:B------:R-:W-:-:S03]  /*8f50*/  IADD3 R3, R236, -0x6b, RZ ;  /* 0xffffff95ec037810 */ /* 0x000fc60007ffe0ff */
[----:B------:R-:W-:Y:S04]  /*8f60*/  STL.64 [R1+0x6d8], R88 ;  /* 0x0006d85801007387 */ /* 0x000fe80000100a00 */
[----:B------:R1:W-:Y:S04]  /*8f70*/  LDGSTS.E [R6+0x31000], [R92.64], !P6 ;  /* 0x310000005c067fae */ /* 0x0003e8000f121848 */
[----:B------:R1:W-:Y:S04]  /*8f80*/  LDGSTS.E [R6+0x31200], [R90.64], !P6 ;  /* 0x312000005a067fae */ /* 0x0003e8000f121848 */
[----:B------:R1:W-:Y:S04]  /*8f90*/  LDGSTS.E [R6+0x31400], [R88.64], !P6 ;  /* 0x3140000058067fae */ /* 0x0003e8000f121848 */
[----:B------:R1:W-:Y:S04]  /*8fa0*/  STL.64 [R1+0x6e0], R86 ;  /* 0x0006e05601007387 */ /* 0x0003e80000100a00 */
[----:B------:R1:W-:Y:S01]  /*8fb0*/  LDGSTS.E [R6+0x31600], [R86.64], !P6 ;  /* 0x3160000056067fae */ /* 0x0003e2000f121848 */
[----:B------:R-:W-:-:S03]  /*8fc0*/  ISETP.GE.U32.AND P2, PT, R3, 0x7fffff56, PT ;  /* 0x7fffff560300780c */ /* 0x000fc60003f46070 */
[----:B------:R-:W4:Y:S04]  /*8fd0*/  LDL.LU.64 R100, [R1+0x1f8] ;  /* 0x0001f80001647983 */ /* 0x000f280000300a00 */
[----:B------:R-:W4:Y:S01]  /*8fe0*/  LDL.LU.64 R98, [R1+0x1f0] ;  /* 0x0001f00001627983 */ /* 0x000f220000300a00 */
[----:B-1----:R-:W-:-:S03]  /*8ff0*/  IMAD.WIDE R86, R2, 0x4, R82 ;  /* 0x0000000402567825 */ /* 0x002fc600078e0252 */
[----:B------:R-:W4:Y:S01]  /*9000*/  LDL.LU.64 R88, [R1+0x1e8] ;  /* 0x0001e80001587983 */ /* 0x000f220000300a00 */
[----:B------:R-:W-:-:S03]  /*9010*/  IMAD.WIDE R16, R2, 0x4, R16 ;  /* 0x0000000402107825 */ /* 0x000fc600078e0210 */
[----:B------:R-:W-:Y:S01]  /*9020*/  STL.64 [R1+0x748], R86 ;  /* 0x0007485601007387 */ /* 0x000fe20000100a00 */
[----:B------:R-:W-:-:S03]  /*9030*/  IMAD.WIDE R84, R2, 0x4, R84 ;  /* 0x0000000402547825 */ /* 0x000fc600078e0254 */
[----:B------:R-:W4:Y:S04]  /*9040*/  LDL.LU.64 R82, [R1+0x1e0] ;  /* 0x0001e00001527983 */ /* 0x000f280000300a00 */
[----:B------:R1:W-:Y:S04]  /*9050*/  LDGSTS.E [R6+0x33000], [R86.64], !P5 ;  /* 0x3300000056067fae */ /* 0x0003e8000e921848 */
[----:B------:R1:W-:Y:S04]  /*9060*/  STL.64 [R1+0x750], R16 ;  /* 0x0007501001007387 */ /* 0x0003e80000100a00 */
[----:B------:R1:W-:Y:S04]  /*9070*/  LDGSTS.E [R6+0x33200], [R16.64], !P5 ;  /* 0x3320000010067fae */ /* 0x0003e8000e921848 */
[----:B------:R-:W-:Y:S04]  /*9080*/  STL.64 [R1+0x758], R84 ;  /* 0x0007585401007387 */ /* 0x000fe80000100a00 */
[----:B------:R1:W-:Y:S01]  /*9090*/  LDGSTS.E [R6+0x33400], [R84.64], !P5 ;  /* 0x3340000054067fae */ /* 0x0003e2000e921848 */
[----:B--2---:R-:W-:-:S05]  /*90a0*/  IMAD.WIDE R14, R2, 0x4, R14 ;  /* 0x00000004020e7825 */ /* 0x004fca00078e020e */
[----:B------:R2:W-:Y:S04]  /*90b0*/  STL.64 [R1+0x760], R14 ;  /* 0x0007600e01007387 */ /* 0x0005e80000100a00 */
[----:B-1----:R-:W3:Y:S04]  /*90c0*/  LDL.LU.64 R16, [R1+0x1d8] ;  /* 0x0001d80001107983 */ /* 0x002ee80000300a00 */
[----:B------:R2:W-:Y:S04]  /*90d0*/  LDGSTS.E [R6+0x33600], [R14.64], !P5 ;  /* 0x336000000e067fae */ /* 0x0005e8000e921848 */
[----:B--2---:R-:W2:Y:S01]  /*90e0*/  LDL.LU.64 R14, [R1+0x1d0] ;  /* 0x0001d000010e7983 */ /* 0x004ea20000300a00 */
[----:B------:R-:W-:-:S03]  /*90f0*/  IMAD.WIDE R84, R2, 0x4, R12 ;  /* 0x0000000402547825 */ /* 0x000fc600078e020c */
[----:B------:R-:W2:Y:S01]  /*9100*/  LDL.LU.64 R12, [R1+0x1c8] ;  /* 0x0001c800010c7983 */ /* 0x000ea20000300a00 */
[----:B----4-:R-:W-:-:S03]  /*9110*/  IMAD.WIDE R10, R2, 0x4, R10 ;  /* 0x00000004020a7825 */ /* 0x010fc600078e020a */
[----:B------:R-:W-:Y:S04]  /*9120*/  STL.64 [R1+0x7c8], R84 ;  /* 0x0007c85401007387 */ /* 0x000fe80000100a00 */
[----:B------:R-:W4:Y:S04]  /*9130*/  LDL.LU.64 R86, [R1+0x1c0] ;  /* 0x0001c00001567983 */ /* 0x000f280000300a00 */
[----:B------:R1:W-:Y:S04]  /*9140*/  STL.64 [R1+0x7d0], R10 ;  /* 0x0007d00a01007387 */ /* 0x0003e80000100a00 */
[----:B------:R1:W-:Y:S01]  /*9150*/  LDGSTS.E [R6+0x35000], [R84.64], !P2 ;  /* 0x3500000054067fae */ /* 0x0003e2000d121848 */
[----:B------:R-:W-:-:S03]  /*9160*/  IMAD.WIDE R8, R2, 0x4, R8 ;  /* 0x0000000402087825 */ /* 0x000fc600078e0208 */
[----:B------:R1:W-:Y:S01]  /*9170*/  LDGSTS.E [R6+0x35200], [R10.64], !P2 ;  /* 0x352000000a067fae */ /* 0x0003e2000d121848 */
[----:B------:R-:W-:-:S03]  /*9180*/  IMAD.WIDE R4, R2, 0x4, R4 ;  /* 0x0000000402047825 */ /* 0x000fc600078e0204 */
[----:B------:R1:W-:Y:S04]  /*9190*/  STL.64 [R1+0x7d8], R8 ;  /* 0x0007d80801007387 */ /* 0x0003e80000100a00 */
[----:B------:R1:W-:Y:S04]  /*91a0*/  STL.64 [R1+0x7e0], R4 ;  /* 0x0007e00401007387 */ /* 0x0003e80000100a00 */
[----:B-1----:R-:W4:Y:S04]  /*91b0*/  LDL.LU.64 R10, [R1+0x1b8] ;  /* 0x0001b800010a7983 */ /* 0x002f280000300a00 */
[----:B------:R1:W-:Y:S04]  /*91c0*/  LDGSTS.E [R6+0x35400], [R8.64], !P2 ;  /* 0x3540000008067fae */ /* 0x0003e8000d121848 */
[----:B------:R1:W-:Y:S04]  /*91d0*/  LDGSTS.E [R6+0x35600], [R4.64], !P2 ;  /* 0x3560000004067fae */ /* 0x0003e8000d121848 */
[----:B-1----:R-:W4:Y:S04]  /*91e0*/  LDL.LU.64 R8, [R1+0x1b0] ;  /* 0x0001b00001087983 */ /* 0x002f280000300a00 */
[----:B------:R-:W4:Y:S04]  /*91f0*/  LDL.LU.64 R4, [R1+0x1a8] ;  /* 0x0001a80001047983 */ /* 0x000f280000300a00 */
[----:B------:R-:W4:Y:S01]  /*9200*/  LDL.LU.64 R84, [R1+0x1a0] ;  /* 0x0001a00001547983 */ /* 0x000f220000300a00 */
[----:B------:R-:W-:-:S04]  /*9210*/  IADD3 R3, R236, -0x6f, RZ ;  /* 0xffffff91ec037810 */ /* 0x000fc80007ffe0ff */
[----:B------:R-:W-:Y:S02]  /*9220*/  ISETP.GE.U32.AND P3, PT, R3, 0x7fffff52, PT ;  /* 0x7fffff520300780c */ /* 0x000fe40003f66070 */
[----:B------:R-:W-:Y:S01]  /*9230*/  IADD3 R3, R236, -0x73, RZ ;  /* 0xffffff8dec037810 */ /* 0x000fe20007ffe0ff */
[----:B------:R-:W-:-:S04]  /*9240*/  IMAD.WIDE R92, R2, 0x4, R100 ;  /* 0x00000004025c7825 */ /* 0x000fc800078e0264 */
[----:B------:R-:W-:Y:S01]  /*9250*/  IMAD.WIDE R90, R2, 0x4, R98 ;  /* 0x00000004025a7825 */ /* 0x000fe200078e0262 */
[----:B------:R-:W-:-:S03]  /*9260*/  ISETP.GE.U32.AND P1, PT, R3, 0x7fffff4e, PT ;  /* 0x7fffff4e0300780c */ /* 0x000fc60003f26070 */
[----:B------:R-:W-:Y:S01]  /*9270*/  IMAD.WIDE R88, R2, 0x4, R88 ;  /* 0x0000000402587825 */ /* 0x000fe200078e0258 */
[----:B------:R-:W-:Y:S01]  /*9280*/  STL.64 [R1+0x848], R92 ;  /* 0x0008485c01007387 */ /* 0x000fe20000100a00 */
[----:B------:R-:W-:-:S03]  /*9290*/  IADD3 R3, R236, -0x77, RZ ;  /* 0xffffff89ec037810 */ /* 0x000fc60007ffe0ff */
[----:B------:R-:W-:Y:S01]  /*92a0*/  STL.64 [R1+0x850], R90 ;  /* 0x0008505a01007387 */ /* 0x000fe20000100a00 */
[----:B------:R-:W-:-:S03]  /*92b0*/  IMAD.WIDE R82, R2, 0x4, R82 ;  /* 0x0000000402527825 */ /* 0x000fc600078e0252 */
[----:B------:R1:W-:Y:S01]  /*92c0*/  STL.64 [R1+0x858], R88 ;  /* 0x0008585801007387 */ /* 0x0003e20000100a00 */
[----:B------:R-:W-:-:S03]  /*92d0*/  ISETP.GE.U32.AND P4, PT, R3, 0x7fffff4a, PT ;  /* 0x7fffff4a0300780c */ /* 0x000fc60003f86070 */
[----:B------:R1:W-:Y:S04]  /*92e0*/  LDGSTS.E [R6+0x37000], [R92.64], !P3 ;  /* 0x370000005c067fae */ /* 0x0003e8000d921848 */
[----:B------:R1:W-:Y:S04]  /*92f0*/  STL.64 [R1+0x860], R82 ;  /* 0x0008605201007387 */ /* 0x0003e80000100a00 */
[----:B------:R1:W-:Y:S04]  /*9300*/  LDGSTS.E [R6+0x37200], [R90.64], !P3 ;  /* 0x372000005a067fae */ /* 0x0003e8000d921848 */
[----:B------:R-:W4:Y:S04]  /*9310*/  LDL.LU.64 R100, [R1+0x198] ;  /* 0x0001980001647983 */ /* 0x000f280000300a00 */
[----:B------:R1:W-:Y:S04]  /*9320*/  LDGSTS.E [R6+0x37400], [R88.64], !P3 ;  /* 0x3740000058067fae */ /* 0x0003e8000d921848 */
[----:B------:R-:W4:Y:S04]  /*9330*/  LDL.LU.64 R98, [R1+0x190] ;  /* 0x0001900001627983 */ /* 0x000f280000300a00 */
[----:B------:R3:W-:Y:S04]  /*9340*/  LDGSTS.E [R6+0x37600], [R82.64], !P3 ;  /* 0x3760000052067fae */ /* 0x0007e8000d921848 */
[----:B-1----:R-:W4:Y:S01]  /*9350*/  LDL.LU.64 R88, [R1+0x188] ;  /* 0x0001880001587983 */ /* 0x002f220000300a00 */
[----:B---3--:R-:W-:-:S05]  /*9360*/  IMAD.WIDE R16, R2, 0x4, R16 ;  /* 0x0000000402107825 */ /* 0x008fca00078e0210 */
[----:B------:R1:W-:Y:S04]  /*9370*/  STL.64 [R1+0x8c8], R16 ;  /* 0x0008c81001007387 */ /* 0x0003e80000100a00 */
[----:B------:R-:W3:Y:S04]  /*9380*/  LDL.LU.64 R82, [R1+0x180] ;  /* 0x0001800001527983 */ /* 0x000ee80000300a00 */
[----:B------:R1:W-:Y:S01]  /*9390*/  LDGSTS.E [R6+0x39000], [R16.64], !P1 ;  /* 0x3900000010067fae */ /* 0x0003e2000c921848 */
[----:B--2---:R-:W-:-:S05]  /*93a0*/  IMAD.WIDE R14, R2, 0x4, R14 ;  /* 0x00000004020e7825 */ /* 0x004fca00078e020e */
[----:B------:R2:W-:Y:S04]  /*93b0*/  STL.64 [R1+0x8d0], R14 ;  /* 0x0008d00e01007387 */ /* 0x0005e80000100a00 */
[----:B------:R2:W-:Y:S01]  /*93c0*/  LDGSTS.E [R6+0x39200], [R14.64], !P1 ;  /* 0x392000000e067fae */ /* 0x0005e2000c921848 */
[----:B------:R-:W-:-:S05]  /*93d0*/  IMAD.WIDE R12, R2, 0x4, R12 ;  /* 0x00000004020c7825 */ /* 0x000fca00078e020c */
[----:B------:R1:W-:Y:S04]  /*93e0*/  STL.64 [R1+0x8d8], R12 ;  /* 0x0008d80c01007387 */ /* 0x0003e80000100a00 */
[----:B------:R2:W-:Y:S01]  /*93f0*/  LDGSTS.E [R6+0x39400], [R12.64], !P1 ;  /* 0x394000000c067fae */ /* 0x0005e2000c921848 */
[----:B----4-:R-:W-:-:S05]  /*9400*/  IMAD.WIDE R86, R2, 0x4, R86 ;  /* 0x0000000402567825 */ /* 0x010fca00078e0256 */
[----:B------:R4:W-:Y:S04]  /*9410*/  STL.64 [R1+0x8e0], R86 ;  /* 0x0008e05601007387 */ /* 0x0009e80000100a00 */
[----:B-1----:R-:W3:Y:S04]  /*9420*/  LDL.LU.64 R16, [R1+0x178] ;  /* 0x0001780001107983 */ /* 0x002ee80000300a00 */
[----:B--2---:R-:W2:Y:S04]  /*9430*/  LDL.LU.64 R14, [R1+0x170] ;  /* 0x00017000010e7983 */ /* 0x004ea80000300a00 */
[----:B------:R-:W2:Y:S04]  /*9440*/  LDL.LU.64 R12, [R1+0x168] ;  /* 0x00016800010c7983 */ /* 0x000ea80000300a00 */
[----:B------:R4:W-:Y:S01]  /*9450*/  LDGSTS.E [R6+0x39600], [R86.64], !P1 ;  /* 0x3960000056067fae */ /* 0x0009e2000c921848 */
[----:B------:R-:W-:-:S05]  /*9460*/  IMAD.WIDE R10, R2, 0x4, R10 ;  /* 0x00000004020a7825 */ /* 0x000fca00078e020a */
[----:B------:R-:W-:Y:S04]  /*9470*/  STL.64 [R1+0x948], R10 ;  /* 0x0009480a01007387 */ /* 0x000fe80000100a00 */
[----:B----4-:R-:W4:Y:S04]  /*9480*/  LDL.LU.64 R86, [R1+0x160] ;  /* 0x0001600001567983 */ /* 0x010f280000300a00 */
[----:B------:R1:W-:Y:S01]  /*9490*/  LDGSTS.E [R6+0x3b000], [R10.64], !P4 ;  /* 0x3b0000000a067fae */ /* 0x0003e2000e121848 */
[----:B------:R-:W-:-:S04]  /*94a0*/  IMAD.WIDE R8, R2, 0x4, R8 ;  /* 0x0000000402087825 */ /* 0x000fc800078e0208 */
[C---:B------:R-:W-:Y:S01]  /*94b0*/  IMAD.WIDE R4, R2.reuse, 0x4, R4 ;  /* 0x0000000402047825 */ /* 0x040fe200078e0204 */
[----:B------:R1:W-:Y:S03]  /*94c0*/  STL.64 [R1+0x950], R8 ;  /* 0x0009500801007387 */ /* 0x0003e60000100a00 */
[----:B------:R-:W-:Y:S01]  /*94d0*/  IMAD.WIDE R90, R2, 0x4, R84 ;  /* 0x00000004025a7825 */ /* 0x000fe200078e0254 */
[----:B------:R1:W-:Y:S04]  /*94e0*/  STL.64 [R1+0x958], R4 ;  /* 0x0009580401007387 */ /* 0x0003e80000100a00 */
[----:B------:R1:W-:Y:S04]  /*94f0*/  STL.64 [R1+0x960], R90 ;  /* 0x0009605a01007387 */ /* 0x0003e80000100a00 */
[----:B------:R1:W-:Y:S04]  /*9500*/  LDGSTS.E [R6+0x3b200], [R8.64], !P4 ;  /* 0x3b20000008067fae */ /* 0x0003e8000e121848 */
[----:B------:R-:W4:Y:S04]  /*9510*/  LDL.LU.64 R84, [R1+0x320] ;  /* 0x0003200001547983 */ /* 0x000f280000300a00 */
[----:B------:R1:W-:Y:S04]  /*9520*/  LDGSTS.E [R6+0x3b400], [R4.64], !P4 ;  /* 0x3b40000004067fae */ /* 0x0003e8000e121848 */
[----:B-1----:R-:W4:Y:S01]  /*9530*/  LDL.LU.64 R8, [R1+0x328] ;  /* 0x0003280001087983 */ /* 0x002f220000300a00 */
[----:B------:R-:W-:-:S03]  /*9540*/  IADD3 R3, R236, -0x7b, RZ ;  /* 0xffffff85ec037810 */ /* 0x000fc60007ffe0ff */
[----:B------:R1:W-:Y:S04]  /*9550*/  LDGSTS.E [R6+0x3b600], [R90.64], !P4 ;  /* 0x3b6000005a067fae */ /* 0x0003e8000e121848 */
[----:B------:R-:W4:Y:S04]  /*9560*/  LDL.LU.64 R4, [R1+0x330] ;  /* 0x0003300001047983 */ /* 0x000f280000300a00 */
[----:B------:R-:W4:Y:S01]  /*9570*/  LDL.LU.64 R10, [R1+0x348] ;  /* 0x00034800010a7983 */ /* 0x000f220000300a00 */
[----:B------:R-:W-:Y:S02]  /*9580*/  ISETP.GE.U32.AND P0, PT, R3, 0x7fffff46, PT ;  /* 0x7fffff460300780c */ /* 0x000fe40003f06070 */
[----:B------:R-:W-:-:S04]  /*9590*/  IADD3 R3, R236, -0x7f, RZ ;  /* 0xffffff81ec037810 */ /* 0x000fc80007ffe0ff */
[----:B------:R-:W-:Y:S01]  /*95a0*/  ISETP.GE.U32.AND P6, PT, R3, 0x7fffff42, PT ;  /* 0x7fffff420300780c */ /* 0x000fe20003fc6070 */
[----:B------:R-:W-:-:S05]  /*95b0*/  IMAD.WIDE R92, R2, 0x4, R100 ;  /* 0x00000004025c7825 */ /* 0x000fca00078e0264 */
[----:B------:R-:W-:Y:S01]  /*95c0*/  STL.64 [R1+0x9c8], R92 ;  /* 0x0009c85c01007387 */ /* 0x000fe20000100a00 */
[----:B-1----:R-:W-:-:S03]  /*95d0*/  IMAD.WIDE R90, R2, 0x4, R98 ;  /* 0x00000004025a7825 */ /* 0x002fc600078e0262 */
[----:B------:R1:W-:Y:S01]  /*95e0*/  LDGSTS.E [R6+0x3d000], [R92.64], !P0 ;  /* 0x3d0000005c067fae */ /* 0x0003e2000c121848 */
[----:B------:R-:W-:-:S03]  /*95f0*/  IMAD.WIDE R88, R2, 0x4, R88 ;  /* 0x0000000402587825 */ /* 0x000fc600078e0258 */
[----:B------:R-:W-:Y:S04]  /*9600*/  STL.64 [R1+0x9d0], R90 ;  /* 0x0009d05a01007387 */ /* 0x000fe80000100a00 */
[----:B------:R2:W-:Y:S04]  /*9610*/  LDGSTS.E [R6+0x3d200], [R90.64], !P0 ;  /* 0x3d2000005a067fae */ /* 0x0005e8000c121848 */
[----:B------:R-:W-:Y:S04]  /*9620*/  STL.64 [R1+0x9d8], R88 ;  /* 0x0009d85801007387 */ /* 0x000fe80000100a00 */
[----:B------:R1:W-:Y:S01]  /*9630*/  LDGSTS.E [R6+0x3d400], [R88.64], !P0 ;  /* 0x3d40000058067fae */ /* 0x0003e2000c121848 */
[----:B------:R-:W-:Y:S01]  /*9640*/  LOP3.LUT R237, R7, 0x60, RZ, 0x3c, !PT ;  /* 0x0000006007ed7812 */ /* 0x000fe200078e3cff */
[----:B---3--:R-:W-:-:S05]  /*9650*/  IMAD.WIDE R82, R2, 0x4, R82 ;  /* 0x0000000402527825 */ /* 0x008fca00078e0252 */
[----:B------:R3:W-:Y:S04]  /*9660*/  STL.64 [R1+0x9e0], R82 ;  /* 0x0009e05201007387 */ /* 0x0007e80000100a00 */
[----:B------:R3:W-:Y:S04]  /*9670*/  LDGSTS.E [R6+0x3d600], [R82.64], !P0 ;  /* 0x3d60000052067fae */ /* 0x0007e8000c121848 */
[----:B---3--:R-:W3:Y:S01]  /*9680*/  LDL.LU.64 R82, [R1+0x350] ;  /* 0x0003500001527983 */ /* 0x008ee20000300a00 */
[----:B-1----:R-:W-:-:S04]  /*9690*/  IMAD.WIDE R92, R2, 0x4, R16 ;  /* 0x00000004025c7825 */ /* 0x002fc800078e0210 */
[C---:B--2---:R-:W-:Y:S01]  /*96a0*/  IMAD.WIDE R90, R2.reuse, 0x4, R14 ;  /* 0x00000004025a7825 */ /* 0x044fe200078e020e */
[----:B------:R-:W-:Y:S03]  /*96b0*/  STL.64 [R1+0xa48], R92 ;  /* 0x000a485c01007387 */ /* 0x000fe60000100a00 */
[C---:B------:R-:W-:Y:S01]  /*96c0*/  IMAD.WIDE R88, R2.reuse, 0x4, R12 ;  /* 0x0000000402587825 */ /* 0x040fe200078e020c */
[----:B------:R-:W2:Y:S04]  /*96d0*/  LDL.LU.64 R16, [R1+0x358] ;  /* 0x0003580001107983 */ /* 0x000ea80000300a00 */
[----:B------:R-:W-:Y:S04]  /*96e0*/  STL.64 [R1+0xa50], R90 ;  /* 0x000a505a01007387 */ /* 0x000fe80000100a00 */
[----:B------:R-:W2:Y:S04]  /*96f0*/  LDL.LU.64 R14, [R1+0x360] ;  /* 0x00036000010e7983 */ /* 0x000ea80000300a00 */
[----:B------:R-:W2:Y:S04]  /*9700*/  LDL.LU.64 R12, [R1+0x368] ;  /* 0x00036800010c7983 */ /* 0x000ea80000300a00 */
[----:B------:R3:W-:Y:S01]  /*9710*/  STL.64 [R1+0xa58], R88 ;  /* 0x000a585801007387 */ /* 0x0007e20000100a00 */
[----:B----4-:R-:W-:-:S03]  /*9720*/  IMAD.WIDE R86, R2, 0x4, R86 ;  /* 0x0000000402567825 */ /* 0x010fc600078e0256 */
[----:B------:R1:W-:Y:S04]  /*9730*/  LDGSTS.E [R6+0x3f000], [R92.64], !P6 ;  /* 0x3f0000005c067fae */ /* 0x0003e8000f121848 */
[----:B------:R1:W-:Y:S04]  /*9740*/  LDGSTS.E [R6+0x3f200], [R90.64], !P6 ;  /* 0x3f2000005a067fae */ /* 0x0003e8000f121848 */
[----:B------:R4:W-:Y:S04]  /*9750*/  STL.64 [R1+0xa60], R86 ;  /* 0x000a605601007387 */ /* 0x0009e80000100a00 */
[----:B------:R1:W-:Y:S04]  /*9760*/  LDGSTS.E [R6+0x3f400], [R88.64], !P6 ;  /* 0x3f40000058067fae */ /* 0x0003e8000f121848 */
[----:B------:R1:W-:Y:S01]  /*9770*/  LDGSTS.E [R6+0x3f600], [R86.64], !P6 ;  /* 0x3f60000056067fae */ /* 0x0003e2000f121848 */
[----:B------:R-:W-:-:S04]  /*9780*/  IMAD.WIDE R104, R2, 0x4, R84 ;  /* 0x0000000402687825 */ /* 0x000fc800078e0254 */
[----:B------:R-:W-:-:S04]  /*9790*/  IMAD.WIDE R102, R2, 0x4, R8 ;  /* 0x0000000402667825 */ /* 0x000fc800078e0208 */
[----:B------:R-:W-:-:S04]  /*97a0*/  IMAD.WIDE R100, R2, 0x4, R4 ;  /* 0x0000000402647825 */ /* 0x000fc800078e0204 */
[C---:B------:R-:W-:Y:S02]  /*97b0*/  IMAD.WIDE R98, R2.reuse, 0x4, R10 ;  /* 0x0000000402627825 */ /* 0x040fe400078e020a */
[----:B------:R-:W4:Y:S04]  /*97c0*/  LDL.LU.64 R10, [R1+0x370] ;  /* 0x00037000010a7983 */ /* 0x000f280000300a00 */
[----:B------:R-:W4:Y:S04]  /*97d0*/  LDL.LU.64 R8, [R1+0x378] ;  /* 0x0003780001087983 */ /* 0x000f280000300a00 */
[----:B-1----:R-:W4:Y:S04]  /*97e0*/  LDL.LU.64 R6, [R1+0x380] ;  /* 0x0003800001067983 */ /* 0x002f280000300a00 */
[----:B------:R-:W4:Y:S04]  /*97f0*/  LDL.LU.64 R4, [R1+0x388] ;  /* 0x0003880001047983 */ /* 0x000f280000300a00 */
[----:B------:R-:W-:Y:S04]  /*9800*/  STL.64 [R1+0xd88], R104 ;  /* 0x000d886801007387 */ /* 0x000fe80000100a00 */
[----:B------:R-:W-:Y:S04]  /*9810*/  STL.64 [R1+0xd90], R102 ;  /* 0x000d906601007387 */ /* 0x000fe80000100a00 */
[----:B------:R-:W-:Y:S04]  /*9820*/  STL.64 [R1+0xd98], R100 ;  /* 0x000d986401007387 */ /* 0x000fe80000100a00 */
[----:B------:R-:W-:Y:S04]  /*9830*/  STL.64 [R1+0xda0], R98 ;  /* 0x000da06201007387 */ /* 0x000fe80000100a00 */
[----:B------:R-:W4:Y:S04]  /*9840*/  LDL.LU.64 R84, [R1+0x390] ;  /* 0x0003900001547983 */ /* 0x000f280000300a00 */
[----:B------:R-:W4:Y:S04]  /*9850*/  LDL.LU.64 R116, [R1+0x398] ;  /* 0x0003980001747983 */ /* 0x000f280000300a00 */
[----:B------:R-:W4:Y:S04]  /*9860*/  LDL.LU.64 R118, [R1+0x3a0] ;  /* 0x0003a00001767983 */ /* 0x000f280000300a00 */
[----:B------:R-:W4:Y:S04]  /*9870*/  LDL.LU.64 R130, [R1+0x3a8] ;  /* 0x0003a80001827983 */ /* 0x000f280000300a00 */
[----:B------:R-:W4:Y:S04]  /*9880*/  LDL.LU.64 R128, [R1+0x3b0] ;  /* 0x0003b00001807983 */ /* 0x000f280000300a00 */
[----:B------:R-:W4:Y:S01]  /*9890*/  LDL.LU.64 R126, [R1+0x3b8] ;  /* 0x0003b800017e7983 */ /* 0x000f220000300a00 */
[----:B---3--:R-:W-:-:S05]  /*98a0*/  IMAD.WIDE R88, R2, 0x4, R82 ;  /* 0x0000000402587825 */ /* 0x008fca00078e0252 */
[----:B------:R-:W-:Y:S01]  /*98b0*/  STL.64 [R1+0xda8], R88 ;  /* 0x000da85801007387 */ /* 0x000fe20000100a00 */
[----:B--2---:R-:W-:-:S04]  /*98c0*/  IMAD.WIDE R16, R2, 0x4, R16 ;  /* 0x0000000402107825 */ /* 0x004fc800078e0210 */
[C---:B------:R-:W-:Y:S01]  /*98d0*/  IMAD.WIDE R14, R2.reuse, 0x4, R14 ;  /* 0x00000004020e7825 */ /* 0x040fe200078e020e */
[----:B------:R-:W-:Y:S03]  /*98e0*/  STL.64 [R1+0xdb0], R16 ;  /* 0x000db01001007387 */ /* 0x000fe60000100a00 */
[C---:B------:R-:W-:Y:S01]  /*98f0*/  IMAD.WIDE R12, R2.reuse, 0x4, R12 ;  /* 0x00000004020c7825 */ /* 0x040fe200078e020c */
[----:B------:R-:W-:Y:S04]  /*9900*/  STL.64 [R1+0xdb8], R14 ;  /* 0x000db80e01007387 */ /* 0x000fe80000100a00 */
[----:B------:R1:W-:Y:S04]  /*9910*/  STL.64 [R1+0xdc0], R12 ;  /* 0x000dc00c01007387 */ /* 0x0003e80000100a00 */
[----:B------:R-:W2:Y:S04]  /*9920*/  LDL.LU.64 R124, [R1+0x3c0] ;  /* 0x0003c000017c7983 */ /* 0x000ea80000300a00 */
[----:B------:R-:W1:Y:S01]  /*9930*/  LDL.LU.64 R82, [R1+0x3c8] ;  /* 0x0003c80001527983 */ /* 0x000e620000300a00 */
[----:B----4-:R-:W-:-:S03]  /*9940*/  IMAD.WIDE R114, R2, 0x4, R84 ;  /* 0x0000000402727825 */ /* 0x010fc600078e0254 */
[----:B------:R-:W3:Y:S04]  /*9950*/  LDL.LU.64 R84, [R1+0x400] ;  /* 0x0004000001547983 */ /* 0x000ee80000300a00 */
[----:B------:R-:W2:Y:S04]  /*9960*/  LDL.LU.64 R122, [R1+0x418] ;  /* 0x00041800017a7983 */ /* 0x000ea80000300a00 */
[----:B------:R-:W2:Y:S04]  /*9970*/  LDL.LU.64 R120, [R1+0x428] ;  /* 0x0004280001787983 */ /* 0x000ea80000300a00 */
[----:B------:R-:W2:Y:S01]  /*9980*/  LDL.LU.64 R86, [R1+0x430] ;  /* 0x0004300001567983 */ /* 0x000ea20000300a00 */
[----:B------:R-:W-:Y:S01]  /*9990*/  IADD3 R3, R236, -0x44, RZ ;  /* 0xffffffbcec037810 */ /* 0x000fe20007ffe0ff */
[----:B------:R-:W-:-:S02]  /*99a0*/  IMAD.WIDE R10, R2, 0x4, R10 ;  /* 0x00000004020a7825 */ /* 0x000fc400078e020a */
[----:B------:R-:W2:Y:S01]  /*99b0*/  LDL.LU.64 R136, [R1+0x490] ;  /* 0x0004900001887983 */ /* 0x000ea20000300a00 */
[----:B------:R-:W-:Y:S02]  /*99c0*/  ISETP.GE.U32.AND P5, PT, R3, 0x7fffff7d, PT ;  /* 0x7fffff7d0300780c */ /* 0x000fe40003fa6070 */
[----:B------:R-:W-:Y:S01]  /*99d0*/  IADD3 R3, R236, -0x48, RZ ;  /* 0xffffffb8ec037810 */ /* 0x000fe20007ffe0ff */
[----:B------:R-:W-:Y:S01]  /*99e0*/  IMAD.WIDE R8, R2, 0x4, R8 ;  /* 0x0000000402087825 */ /* 0x000fe200078e0208 */
[----:B------:R-:W2:Y:S02]  /*99f0*/  LDL.LU.64 R134, [R1+0x488] ;  /* 0x0004880001867983 */ /* 0x000ea40000300a00 */
[----:B------:R-:W-:Y:S02]  /*9a00*/  ISETP.GE.U32.AND P2, PT, R3, 0x7fffff79, PT ;  /* 0x7fffff790300780c */ /* 0x000fe40003f46070 */
[----:B------:R-:W-:Y:S01]  /*9a10*/  IADD3 R3, R236, -0x4c, RZ ;  /* 0xffffffb4ec037810 */ /* 0x000fe20007ffe0ff */
[----:B------:R-:W-:Y:S01]  /*9a20*/  IMAD.WIDE R6, R2, 0x4, R6 ;  /* 0x0000000402067825 */ /* 0x000fe200078e0206 */
[----:B------:R-:W2:Y:S02]  /*9a30*/  LDL.LU.64 R132, [R1+0x480] ;  /* 0x0004800001847983 */ /* 0x000ea40000300a00 */
[----:B------:R-:W-:-:S02]  /*9a40*/  ISETP.GE.U32.AND P3, PT, R3, 0x7fffff75, PT ;  /* 0x7fffff750300780c */ /* 0x000fc40003f66070 */
[C---:B------:R-:W-:Y:S01]  /*9a50*/  IADD3 R3, R236.reuse, -0x50, RZ ;  /* 0xffffffb0ec037810 */ /* 0x040fe20007ffe0ff */
[----:B------:R1:W-:Y:S03]  /*9a60*/  LDGSTS.E [R237+0x21800], [R104.64], !P5 ;  /* 0x2180000068ed7fae */ /* 0x0003e6000e921848 */
[----:B------:R-:W-:Y:S01]  /*9a70*/  ISETP.GE.U32.AND P1, PT, R3, 0x7fffff71, PT ;  /* 0x7fffff710300780c */ /* 0x000fe20003f26070 */
[----:B------:R1:W-:Y:S01]  /*9a80*/  LDGSTS.E [R237+0x21a00], [R102.64], !P5 ;  /* 0x21a0000066ed7fae */ /* 0x0003e2000e921848 */
[----:B------:R-:W-:-:S03]  /*9a90*/  IADD3 R3, R236, -0x54, RZ ;  /* 0xffffffacec037810 */ /* 0x000fc60007ffe0ff */
[----:B------:R1:W-:Y:S01]  /*9aa0*/  LDGSTS.E [R237+0x21c00], [R100.64], !P5 ;  /* 0x21c0000064ed7fae */ /* 0x0003e2000e921848 */
[----:B------:R-:W-:-:S03]  /*9ab0*/  ISETP.GE.U32.AND P4, PT, R3, 0x7fffff6d, PT ;  /* 0x7fffff6d0300780c */ /* 0x000fc60003f86070 */
[----:B------:R1:W-:Y:S01]  /*9ac0*/  LDGSTS.E [R237+0x21e00], [R98.64], !P5 ;  /* 0x21e0000062ed7fae */ /* 0x0003e2000e921848 */
[----:B------:R-:W-:Y:S01]  /*9ad0*/  IADD3 R3, R236, -0x58, RZ ;  /* 0xffffffa8ec037810 */ /* 0x000fe20007ffe0ff */
[C---:B------:R-:W-:Y:S02]  /*9ae0*/  IMAD.WIDE R4, R2.reuse, 0x4, R4 ;  /* 0x0000000402047825 */ /* 0x040fe400078e0204 */
[----:B------:R1:W-:Y:S04]  /*9af0*/  LDGSTS.E [R237+0x23800], [R88.64], !P2 ;  /* 0x2380000058ed7fae */ /* 0x0003e8000d121848 */
[----:B------:R2:W-:Y:S01]  /*9b00*/  LDGSTS.E [R237+0x23a00], [R16.64], !P2 ;  /* 0x23a0000010ed7fae */ /* 0x0005e2000d121848 */
[----:B------:R-:W-:-:S03]  /*9b10*/  IMAD.WIDE R116, R2, 0x4, R116 ;  /* 0x0000000402747825 */ /* 0x000fc600078e0274 */
[----:B------:R1:W-:Y:S01]  /*9b20*/  LDGSTS.E [R237+0x23c00], [R14.64], !P2 ;  /* 0x23c000000eed7fae */ /* 0x0003e2000d121848 */
[----:B------:R-:W-:-:S03]  /*9b30*/  IMAD.WIDE R118, R2, 0x4, R118 ;  /* 0x0000000402767825 */ /* 0x000fc600078e0276 */
[----:B------:R1:W-:Y:S01]  /*9b40*/  LDGSTS.E [R237+0x23e00], [R12.64], !P2 ;  /* 0x23e000000ced7fae */ /* 0x0003e2000d121848 */
[----:B------:R-:W-:Y:S01]  /*9b50*/  ISETP.GE.U32.AND P0, PT, R3, 0x7fffff69, PT ;  /* 0x7fffff690300780c */ /* 0x000fe20003f06070 */
[C---:B------:R-:W-:Y:S02]  /*9b60*/  IMAD.WIDE R164, R2.reuse, 0x4, R130 ;  /* 0x0000000402a47825 */ /* 0x040fe400078e0282 */
[----:B------:R1:W-:Y:S02]  /*9b70*/  LDGSTS.E [R237+0x25800], [R10.64], !P3 ;  /* 0x258000000aed7fae */ /* 0x0003e4000d921848 */
[C---:B------:R-:W-:Y:S02]  /*9b80*/  IMAD.WIDE R174, R2.reuse, 0x4, R128 ;  /* 0x0000000402ae7825 */ /* 0x040fe400078e0280 */
[----:B------:R1:W-:Y:S02]  /*9b90*/  LDGSTS.E [R237+0x25a00], [R8.64], !P3 ;  /* 0x25a0000008ed7fae */ /* 0x0003e4000d921848 */
[----:B------:R-:W-:-:S02]  /*9ba0*/  IMAD.WIDE R244, R2, 0x4, R126 ;  /* 0x0000000402f47825 */ /* 0x000fc400078e027e */
[----:B------:R1:W-:Y:S04]  /*9bb0*/  LDGSTS.E [R237+0x25c00], [R6.64], !P3 ;  /* 0x25c0000006ed7fae */ /* 0x0003e8000d921848 */
[----:B------:R1:W-:Y:S04]  /*9bc0*/  LDGSTS.E [R237+0x25e00], [R4.64], !P3 ;  /* 0x25e0000004ed7fae */ /* 0x0003e8000d921848 */
[----:B------:R1:W-:Y:S04]  /*9bd0*/  LDGSTS.E [R237+0x27800], [R114.64], !P1 ;  /* 0x2780000072ed7fae */ /* 0x0003e8000c921848 */
[----:B------:R1:W-:Y:S04]  /*9be0*/  LDGSTS.E [R237+0x27a00], [R116.64], !P1 ;  /* 0x27a0000074ed7fae */ /* 0x0003e8000c921848 */
[----:B------:R1:W-:Y:S04]  /*9bf0*/  LDGSTS.E [R237+0x27c00], [R118.64], !P1 ;  /* 0x27c0000076ed7fae */ /* 0x0003e8000c921848 */
[----:B------:R1:W-:Y:S04]  /*9c00*/  LDGSTS.E [R237+0x27e00], [R164.64], !P1 ;  /* 0x27e00000a4ed7fae */ /* 0x0003e8000c921848 */
[----:B------:R-:W2:Y:S04]  /*9c10*/  LDL.LU.64 R130, [R1+0x478] ;  /* 0x0004780001827983 */ /* 0x000ea80000300a00 */
[----:B------:R1:W-:Y:S04]  /*9c20*/  LDGSTS.E [R237+0x29800], [R174.64], !P4 ;  /* 0x29800000aeed7fae */ /* 0x0003e8000e121848 */
[----:B------:R1:W-:Y:S01]  /*9c30*/  LDGSTS.E [R237+0x29a00], [R244.64], !P4 ;  /* 0x29a00000f4ed7fae */ /* 0x0003e2000e121848 */
[----:B--2---:R-:W-:-:S04]  /*9c40*/  IMAD.WIDE R246, R2, 0x4, R124 ;  /* 0x0000000402f67825 */ /* 0x004fc800078e027c */
[C---:B-1----:R-:W-:Y:S01]  /*9c50*/  IMAD.WIDE R12, R2.reuse, 0x4, R82 ;  /* 0x00000004020c7825 */ /* 0x042fe200078e0252 */
[----:B------:R1:W-:Y:S04]  /*9c60*/  LDGSTS.E [R237+0x29c00], [R246.64], !P4 ;  /* 0x29c00000f6ed7fae */ /* 0x0003e8000e121848 */
[----:B------:R2:W-:Y:S04]  /*9c70*/  STL.64 [R1+0x10], R12 ;  /* 0x0000100c01007387 */ /* 0x0005e80000100a00 */
[----:B------:R-:W4:Y:S04]  /*9c80*/  LDL.LU.64 R82, [R1+0x470] ;  /* 0x0004700001527983 */ /* 0x000f280000300a00 */
[----:B------:R-:W4:Y:S04]  /*9c90*/  LDL.LU.64 R128, [R1+0x468] ;  /* 0x0004680001807983 */ /* 0x000f280000300a00 */
[----:B------:R1:W-:Y:S04]  /*9ca0*/  LDGSTS.E [R237+0x29e00], [R12.64], !P4 ;  /* 0x29e000000ced7fae */ /* 0x0003e8000e121848 */
[----:B------:R-:W4:Y:S04]  /*9cb0*/  LDL.LU.64 R126, [R1+0x460] ;  /* 0x00046000017e7983 */ /* 0x000f280000300a00 */
[----:B------:R-:W4:Y:S01]  /*9cc0*/  LDL.LU.64 R124, [R1+0x458] ;  /* 0x00045800017c7983 */ /* 0x000f220000300a00 */
[----:B---3--:R-:W-:-:S04]  /*9cd0*/  IMAD.WIDE R84, R2, 0x4, R84 ;  /* 0x0000000402547825 */ /* 0x008fc800078e0254 */
[C---:B--2---:R-:W-:Y:S01]  /*9ce0*/  IMAD.WIDE R16, R2.reuse, 0x4, R122 ;  /* 0x0000000402107825 */ /* 0x044fe200078e027a */
[----:B------:R2:W-:Y:S03]  /*9cf0*/  STL.64 [R1+0x140], R84 ;  /* 0x0001405401007387 */ /* 0x0005e60000100a00 */
[C---:B------:R-:W-:Y:S01]  /*9d00*/  IMAD.WIDE R14, R2.reuse, 0x4, R120 ;  /* 0x00000004020e7825 */ /* 0x040fe200078e0278 */
[----:B------:R3:W-:Y:S03]  /*9d10*/  STL.64 [R1+0x1f0], R16 ;  /* 0x0001f01001007387 */ /* 0x0007e60000100a00 */
[----:B-1----:R-:W-:Y:S01]  /*9d20*/  IMAD.WIDE R12, R2, 0x4, R86 ;  /* 0x00000004020c7825 */ /* 0x002fe200078e0256 */
[----:B------:R2:W-:Y:S04]  /*9d30*/  LDGSTS.E [R237+0x2b800], [R84.64], !P0 ;  /* 0x2b80000054ed7fae */ /* 0x0005e8000c121848 */
[----:B------:R1:W-:Y:S01]  /*9d40*/  STL.64 [R1+0x1f8], R14 ;  /* 0x0001f80e01007387 */ /* 0x0003e20000100a00 */
[----:B------:R-:W-:Y:S01]  /*9d50*/  IADD3 R3, R236, -0x5c, RZ ;  /* 0xffffffa4ec037810 */ /* 0x000fe20007ffe0ff */
[----:B------:R-:W-:-:S02]  /*9d60*/  IMAD.WIDE R88, R2, 0x4, R136 ;  /* 0x0000000402587825 */ /* 0x000fc400078e0288 */
[----:B------:R3:W-:Y:S04]  /*9d70*/  LDGSTS.E [R237+0x2ba00], [R16.64], !P0 ;  /* 0x2ba0000010ed7fae */ /* 0x0007e8000c121848 */
[----:B--2---:R-:W2:Y:S04]  /*9d80*/  LDL.LU.64 R84, [R1+0x450] ;  /* 0x0004500001547983 */ /* 0x004ea80000300a00 */
[----:B------:R1:W-:Y:S04]  /*9d90*/  STL.64 [R1+0x200], R12 ;  /* 0x0002000c01007387 */ /* 0x0003e80000100a00 */
[----:B------:R-:W2:Y:S04]  /*9da0*/  LDL.LU.64 R122, [R1+0x448] ;  /* 0x00044800017a7983 */ /* 0x000ea80000300a00 */
[----:B------:R-:W2:Y:S04]  /*9db0*/  LDL.LU.64 R120, [R1+0x440] ;  /* 0x0004400001787983 */ /* 0x000ea80000300a00 */
[----:B------:R-:W2:Y:S01]  /*9dc0*/  LDL.LU.64 R86, [R1+0x438] ;  /* 0x0004380001567983 */ /* 0x000ea20000300a00 */
[----:B------:R-:W-:-:S02]  /*9dd0*/  ISETP.GE.U32.AND P6, PT, R3, 0x7fffff65, PT ;  /* 0x7fffff650300780c */ /* 0x000fc40003fc6070 */
[----:B------:R-:W-:Y:S01]  /*9de0*/  IADD3 R3, R236, -0x60, RZ ;  /* 0xffffffa0ec037810 */ /* 0x000fe20007ffe0ff */
[----:B------:R1:W-:Y:S03]  /*9df0*/  LDGSTS.E [R237+0x2bc00], [R14.64], !P0 ;  /* 0x2bc000000eed7fae */ /* 0x0003e6000c121848 */
[----:B------:R-:W-:Y:S01]  /*9e00*/  ISETP.GE.U32.AND P5, PT, R3, 0x7fffff61, PT ;  /* 0x7fffff610300780c */ /* 0x000fe20003fa6070 */
[----:B---3--:R-:W-:Y:S01]  /*9e10*/  IMAD.WIDE R16, R2, 0x4, R134 ;  /* 0x0000000402107825 */ /* 0x008fe200078e0286 */
[C---:B------:R-:W-:Y:S01]  /*9e20*/  IADD3 R3, R236.reuse, -0x64, RZ ;  /* 0xffffff9cec037810 */ /* 0x040fe20007ffe0ff */
[----:B------:R3:W-:Y:S03]  /*9e30*/  LDGSTS.E [R237+0x2be00], [R12.64], !P0 ;  /* 0x2be000000ced7fae */ /* 0x0007e6000c121848 */
[----:B------:R-:W-:Y:S01]  /*9e40*/  ISETP.GE.U32.AND P2, PT, R3, 0x7fffff5d, PT ;  /* 0x7fffff5d0300780c */ /* 0x000fe20003f46070 */
[----:B------:R-:W-:Y:S01]  /*9e50*/  STL.64 [R1+0x208], R88 ;  /* 0x0002085801007387 */ /* 0x000fe20000100a00 */
[----:B------:R-:W-:Y:S01]  /*9e60*/  IADD3 R3, R236, -0x68, RZ ;  /* 0xffffff98ec037810 */ /* 0x000fe20007ffe0ff */
[----:B-1----:R-:W-:-:S02]  /*9e70*/  IMAD.WIDE R14, R2, 0x4, R132 ;  /* 0x00000004020e7825 */ /* 0x002fc400078e0284 */
[----:B------:R1:W-:Y:S01]  /*9e80*/  LDGSTS.E [R237+0x2d800], [R88.64], !P6 ;  /* 0x2d80000058ed7fae */ /* 0x0003e2000f121848 */
[----:B------:R-:W-:Y:S02]  /*9e90*/  ISETP.GE.U32.AND P3, PT, R3, 0x7fffff59, PT ;  /* 0x7fffff590300780c */ /* 0x000fe40003f66070 */
[C---:B------:R-:W-:Y:S01]  /*9ea0*/  IADD3 R3, R236.reuse, -0x6c, RZ ;  /* 0xffffff94ec037810 */ /* 0x040fe20007ffe0ff */
[----:B------:R1:W-:Y:S03]  /*9eb0*/  STL.64 [R1+0x210], R16 ;  /* 0x0002101001007387 */ /* 0x0003e60000100a00 */
[----:B------:R-:W-:Y:S01]  /*9ec0*/  ISETP.GE.U32.AND P1, PT, R3, 0x7fffff55, PT ;  /* 0x7fffff550300780c */ /* 0x000fe20003f26070 */
[----:B------:R1:W-:Y:S01]  /*9ed0*/  LDGSTS.E [R237+0x2da00], [R16.64], !P6 ;  /* 0x2da0000010ed7fae */ /* 0x0003e2000f121848 */
[----:B------:R-:W-:-:S03]  /*9ee0*/  IADD3 R3, R236, -0x70, RZ ;  /* 0xffffff90ec037810 */ /* 0x000fc60007ffe0ff */
[----:B------:R1:W-:Y:S01]  /*9ef0*/  STL.64 [R1+0x218], R14 ;  /* 0x0002180e01007387 */ /* 0x0003e20000100a00 */
[----:B------:R-:W-:Y:S02]  /*9f00*/  ISETP.GE.U32.AND P4, PT, R3, 0x7fffff51, PT ;  /* 0x7fffff510300780c */ /* 0x000fe40003f86070 */
[C---:B------:R-:W-:Y:S01]  /*9f10*/  IADD3 R3, R236.reuse, -0x74, RZ ;  /* 0xffffff8cec037810 */ /* 0x040fe20007ffe0ff */
[----:B------:R1:W-:Y:S01]  /*9f20*/  LDGSTS.E [R237+0x2dc00], [R14.64], !P6 ;  /* 0x2dc000000eed7fae */ /* 0x0003e2000f121848 */
[----:B------:R-:W-:Y:S02]  /*9f30*/  ULDC UR4, c[0x0][0x18c] ;  /* 0x0000630000047ab9 */ /* 0x000fe40000000800 */
[----:B------:R-:W-:Y:S02]  /*9f40*/  ISETP.GE.U32.AND P0, PT, R3, 0x7fffff4d, PT ;  /* 0x7fffff4d0300780c */ /* 0x000fe40003f06070 */
[----:B------:R-:W-:Y:S01]  /*9f50*/  IADD3 R3, R236, -0x78, RZ ;  /* 0xffffff88ec037810 */ /* 0x000fe20007ffe0ff */
[----:B------:R-:W-:Y:S01]  /*9f60*/  USHF.L.U32 UR4, UR4, 0x6, URZ ;  /* 0x0000000604047899 */ /* 0x000fe2000800063f */
[----:B---3--:R-:W-:-:S05]  /*9f70*/  IMAD.WIDE R12, R2, 0x4, R130 ;  /* 0x00000004020c7825 */ /* 0x008fca00078e0282 */
[----:B------:R3:W-:Y:S04]  /*9f80*/  STL.64 [R1+0x220], R12 ;  /* 0x0002200c01007387 */ /* 0x0007e80000100a00 */
[----:B------:R3:W-:Y:S01]  /*9f90*/  LDGSTS.E [R237+0x2de00], [R12.64], !P6 ;  /* 0x2de000000ced7fae */ /* 0x0007e2000f121848 */
[----:B------:R-:W-:Y:S02]  /*9fa0*/  ISETP.GE.U32.AND P6, PT, R3, 0x7fffff49, PT ;  /* 0x7fffff490300780c */ /* 0x000fe40003fc6070 */
[----:B------:R-:W-:Y:S01]  /*9fb0*/  IADD3 R3, R236, -0x7c, RZ ;  /* 0xffffff84ec037810 */ /* 0x000fe20007ffe0ff */
[----:B----4-:R-:W-:-:S04]  /*9fc0*/  IMAD.WIDE R82, R2, 0x4, R82 ;  /* 0x0000000402527825 */ /* 0x010fc800078e0252 */
[C---:B-1----:R-:W-:Y:S01]  /*9fd0*/  IMAD.WIDE R16, R2.reuse, 0x4, R128 ;  /* 0x0000000402107825 */ /* 0x042fe200078e0280 */
[----:B------:R1:W-:Y:S04]  /*9fe0*/  STL.64 [R1+0x228], R82 ;  /* 0x0002285201007387 */ /* 0x0003e80000100a00 */
[----:B------:R1:W-:Y:S01]  /*9ff0*/  LDGSTS.E [R237+0x2f800], [R82.64], !P5 ;  /* 0x2f80000052ed7fae */ /* 0x0003e2000e921848 */
[----:B------:R-:W-:-:S03]  /*a000*/  IMAD.WIDE R14, R2, 0x4, R126 ;  /* 0x00000004020e7825 */ /* 0x000fc600078e027e */
[----:B------:R4:W-:Y:S01]  /*a010*/  STL.64 [R1+0x280], R16 ;  /* 0x0002801001007387 */ /* 0x0009e20000100a00 */
[----:B---3--:R-:W-:-:S03]  /*a020*/  IMAD.WIDE R12, R2, 0x4, R124 ;  /* 0x00000004020c7825 */ /* 0x008fc600078e027c */
[----:B------:R4:W-:Y:S04]  /*a030*/  LDGSTS.E [R237+0x2fa00], [R16.64], !P5 ;  /* 0x2fa0000010ed7fae */ /* 0x0009e8000e921848 */
[----:B------:R3:W-:Y:S04]  /*a040*/  STL.64 [R1+0x288], R14 ;  /* 0x0002880e01007387 */ /* 0x0007e80000100a00 */
[----:B------:R3:W-:Y:S04]  /*a050*/  LDGSTS.E [R237+0x2fc00], [R14.64], !P5 ;  /* 0x2fc000000eed7fae */ /* 0x0007e8000e921848 */
[----:B------:R2:W-:Y:S04]  /*a060*/  STL.64 [R1+0x290], R12 ;  /* 0x0002900c01007387 */ /* 0x0005e80000100a00 */
[----:B------:R2:W-:Y:S01]  /*a070*/  LDGSTS.E [R237+0x2fe00], [R12.64], !P5 ;  /* 0x2fe000000ced7fae */ /* 0x0005e2000e921848 */
[----:B------:R-:W-:Y:S01]  /*a080*/  ISETP.GE.U32.AND P5, PT, R3, 0x7fffff45, PT ;  /* 0x7fffff450300780c */ /* 0x000fe20003fa6070 */
[----:B-1----:R-:W-:-:S02]  /*a090*/  IMAD.U32 R82, RZ, RZ, UR4 ;  /* 0x00000004ff527e24 */ /* 0x002fc4000f8e00ff */
[----:B------:R-:W-:-:S04]  /*a0a0*/  IMAD.U32 R3, RZ, RZ, UR4 ;  /* 0x00000004ff037e24 */ /* 0x000fc8000f8e00ff */
[----:B------:R-:W-:-:S04]  /*a0b0*/  IMAD.WIDE R88, R3, 0x4, R42 ;  /* 0x0000000403587825 */ /* 0x000fc800078e022a */
[----:B------:R-:W-:-:S04]  /*a0c0*/  IMAD.WIDE R172, R3, 0x4, R20 ;  /* 0x0000000403ac7825 */ /* 0x000fc800078e0214 */
[----:B------:R-:W-:-:S04]  /*a0d0*/  IMAD.WIDE R92, R3, 0x4, R60 ;  /* 0x00000004035c7825 */ /* 0x000fc800078e023c */
[----:B------:R-:W-:Y:S02]  /*a0e0*/  IMAD.U32 R20, RZ, RZ, UR4 ;  /* 0x00000004ff147e24 */ /* 0x000fe4000f8e00ff */
[----:B------:R-:W-:-:S04]  /*a0f0*/  IMAD.WIDE R108, R3, 0x4, R38 ;  /* 0x00000004036c7825 */ /* 0x000fc800078e0226 */
[----:B------:R-:W-:-:S04]  /*a100*/  IMAD.WIDE R250, R20, 0x4, R62 ;  /* 0x0000000414fa7825 */ /* 0x000fc800078e023e */
[----:B--2---:R-:W-:-:S05]  /*a110*/  IMAD.WIDE R84, R2, 0x4, R84 ;  /* 0x0000000402547825 */ /* 0x004fca00078e0254 */
[----:B------:R1:W-:Y:S01]  /*a120*/  LDGSTS.E [R237+0x31800], [R84.64], !P2 ;  /* 0x3180000054ed7fae */ /* 0x0003e2000d121848 */
[----:B----4-:R-:W-:-:S04]  /*a130*/  IMAD.WIDE R16, R2, 0x4, R122 ;  /* 0x0000000402107825 */ /* 0x010fc800078e027a */
[C---:B---3--:R-:W-:Y:S01]  /*a140*/  IMAD.WIDE R14, R2.reuse, 0x4, R120 ;  /* 0x00000004020e7825 */ /* 0x048fe200078e0278 */
[----:B------:R2:W-:Y:S03]  /*a150*/  LDGSTS.E [R237+0x31a00], [R16.64], !P2 ;  /* 0x31a0000010ed7fae */ /* 0x0005e6000d121848 */
[----:B------:R-:W-:Y:S01]  /*a160*/  IMAD.WIDE R12, R2, 0x4, R86 ;  /* 0x00000004020c7825 */ /* 0x000fe200078e0256 */
[----:B------:R3:W-:Y:S04]  /*a170*/  LDGSTS.E [R237+0x31c00], [R14.64], !P2 ;  /* 0x31c000000eed7fae */ /* 0x0007e8000d121848 */
[----:B------:R-:W-:Y:S04]  /*a180*/  STL.64 [R1+0x298], R84 ;  /* 0x0002985401007387 */ /* 0x000fe80000100a00 */
[----:B------:R4:W-:Y:S01]  /*a190*/  LDGSTS.E [R237+0x31e00], [R12.64], !P2 ;  /* 0x31e000000ced7fae */ /* 0x0009e2000d121848 */
[----:B------:R-:W-:-:S02]  /*a1a0*/  ISETP.NE.U32.AND P2, PT, R0, RZ, PT ;  /* 0x000000ff0000720c */ /* 0x000fc40003f45070 */
[----:B------:R-:W-:Y:S01]  /*a1b0*/  MOV R0, UR4 ;  /* 0x0000000400007c02 */ /* 0x000fe20008000f00 */
[----:B------:R2:W-:Y:S04]  /*a1c0*/  STL.64 [R1+0x2f8], R16 ;  /* 0x0002f81001007387 */ /* 0x0005e80000100a00 */
[----:B------:R3:W-:Y:S04]  /*a1d0*/  STL.64 [R1+0x308], R14 ;  /* 0x0003080e01007387 */ /* 0x0007e80000100a00 */
[----:B------:R4:W-:Y:S01]  /*a1e0*/  STL.64 [R1+0x318], R12 ;  /* 0x0003180c01007387 */ /* 0x0009e20000100a00 */
[----:B--2---:R-:W-:-:S04]  /*a1f0*/  IMAD.WIDE R16, R0, 0x4, R34 ;  /* 0x0000000400107825 */ /* 0x004fc800078e0222 */
[----:B---3--:R-:W-:Y:S01]  /*a200*/  IMAD.WIDE R14, R3, 0x4, R26 ;  /* 0x00000004030e7825 */ /* 0x008fe200078e021a */
[----:B------:R-:W-:-:S03]  /*a210*/  MOV R26, UR4 ;  /* 0x00000004001a7c02 */ /* 0x000fc60008000f00 */
[----:B----4-:R-:W-:-:S04]  /*a220*/  IMAD.WIDE R12, R82, 0x4, R18 ;  /* 0x00000004520c7825 */ /* 0x010fc800078e0212 */
[----:B------:R-:W-:Y:S02]  /*a230*/  IMAD.U32 R18, RZ, RZ, UR4 ;  /* 0x00000004ff127e24 */ /* 0x000fe4000f8e00ff */
[----:B------:R-:W-:Y:S01]  /*a240*/  IMAD.U32 R19, RZ, RZ, UR4 ;  /* 0x00000004ff137e24 */ /* 0x000fe2000f8e00ff */
[----:B------:R2:W-:Y:S01]  /*a250*/  STL.64 [R1+0x348], R12 ;  /* 0x0003480c01007387 */ /* 0x0005e20000100a00 */
        /* <DEDUP_REMOVED lines=39> */
[----:B------:R-:W-:Y:S01]  /*a4d0*/  STL.64 [R1+0x3b8], R250 ;  /* 0x0003b8fa01007387 */ /* 0x000fe20000100a00 */
[----:B------:R-:W-:-:S03]  /*a4e0*/  IMAD.WIDE R224, R20, 0x4, R80 ;  /* 0x0000000414e07825 */ /* 0x000fc600078e0250 */
[----:B------:R-:W-:Y:S04]  /*a4f0*/  STL.64 [R1+0xb58], R248 ;  /* 0x000b58f801007387 */ /* 0x000fe80000100a00 */
[----:B------:R1:W-:Y:S04]  /*a500*/  STL.64 [R1+0xb78], R238 ;  /* 0x000b78ee01007387 */ /* 0x0003e80000100a00 */
[----:B------:R-:W-:Y:S04]  /*a510*/  STL.64 [R1+0x330], R234 ;  /* 0x000330ea01007387 */ /* 0x000fe80000100a00 */
[----:B------:R1:W-:Y:S04]  /*a520*/  STL.64 [R1+0x360], R232 ;  /* 0x000360e801007387 */ /* 0x0003e80000100a00 */
[----:B------:R-:W-:Y:S04]  /*a530*/  STL.64 [R1+0x380], R230 ;  /* 0x000380e601007387 */ /* 0x000fe80000100a00 */
[----:B------:R1:W-:Y:S04]  /*a540*/  STL.64 [R1+0x3a0], R228 ;  /* 0x0003a0e401007387 */ /* 0x0003e80000100a00 */
[----:B------:R1:W-:Y:S04]  /*a550*/  STL.64 [R1+0x3c0], R226 ;  /* 0x0003c0e201007387 */ /* 0x0003e80000100a00 */
[----:B------:R1:W-:Y:S04]  /*a560*/  STL.64 [R1+0xd08], R224 ;  /* 0x000d08e001007387 */ /* 0x0003e80000100a00 */
[----:B------:R1:W-:Y:S04]  /*a570*/  STL [R1+0x270], RZ ;  /* 0x000270ff01007387 */ /* 0x0003e80000100800 */
        /* <DEDUP_REMOVED lines=79> */
[----:B------:R-:W2:Y:S04]  /*aa70*/  LDL.LU.64 R36, [R1+0x598] ;  /* 0x0005980001247983 */ /* 0x000ea80000300a00 */
[----:B------:R-:W2:Y:S04]  /*aa80*/  LDL.LU.64 R28, [R1+0x5a0] ;  /* 0x0005a000011c7983 */ /* 0x000ea80000300a00 */
[----:B------:R-:W3:Y:S04]  /*aa90*/  LDL.LU.64 R66, [R1+0x5c8] ;  /* 0x0005c80001427983 */ /* 0x000ee80000300a00 */
[----:B------:R-:W3:Y:S04]  /*aaa0*/  LDL.LU.64 R58, [R1+0x5d0] ;  /* 0x0005d000013a7983 */ /* 0x000ee80000300a00 */
[----:B------:R-:W3:Y:S04]  /*aab0*/  LDL.LU.64 R50, [R1+0x5d8] ;  /* 0x0005d80001327983 */ /* 0x000ee80000300a00 */
[----:B------:R-:W3:Y:S04]  /*aac0*/  LDL.LU.64 R42, [R1+0x5f8] ;  /* 0x0005f800012a7983 */ /* 0x000ee80000300a00 */
[----:B------:R-:W3:Y:S04]  /*aad0*/  LDL.LU.64 R34, [R1+0x610] ;  /* 0x0006100001227983 */ /* 0x000ee80000300a00 */
        /* <DEDUP_REMOVED lines=15> */
[----:B------:R1:W-:Y:S01]  /*abd0*/  STL [R1+0x9c], RZ ;  /* 0x00009cff01007387 */ /* 0x0003e20000100800 */
[----:B------:R-:W-:-:S03]  /*abe0*/  IMAD.WIDE R78, R18, 0x4, R32 ;  /* 0x00000004124e7825 */ /* 0x000fc600078e0220 */
[----:B------:R1:W-:Y:S04]  /*abf0*/  STL [R1+0x80], RZ ;  /* 0x000080ff01007387 */ /* 0x0003e80000100800 */
[----:B------:R1:W-:Y:S04]  /*ac00*/  STL [R1+0x84], RZ ;  /* 0x000084ff01007387 */ /* 0x0003e80000100800 */
[----:B------:R1:W-:Y:S04]  /*ac10*/  STL [R1+0x88], RZ ;  /* 0x000088ff01007387 */ /* 0x0003e80000100800 */
[----:B------:R1:W-:Y:S04]  /*ac20*/  STL [R1+0x8c], RZ ;  /* 0x00008cff01007387 */ /* 0x0003e80000100800 */
[----:B------:R-:W4:Y:S04]  /*ac30*/  LDL.LU.64 R32, [R1+0x618] ;  /* 0x0006180001207983 */ /* 0x000f280000300a00 */
[----:B------:R1:W-:Y:S04]  /*ac40*/  STL [R1+0x60], RZ ;  /* 0x000060ff01007387 */ /* 0x0003e80000100800 */
[----:B------:R1:W-:Y:S04]  /*ac50*/  STL [R1+0x64], RZ ;  /* 0x000064ff01007387 */ /* 0x0003e80000100800 */
[----:B------:R1:W-:Y:S04]  /*ac60*/  STL [R1+0x68], RZ ;  /* 0x000068ff01007387 */ /* 0x0003e80000100800 */
[----:B------:R1:W-:Y:S01]  /*ac70*/  STL [R1+0x6c], RZ ;  /* 0x00006cff01007387 */ /* 0x0003e20000100800 */
[----:B------:R-:W-:-:S04]  /*ac80*/  IMAD.U32 R74, RZ, RZ, UR4 ;  /* 0x00000004ff4a7e24 */ /* 0x000fc8000f8e00ff */
[----:B------:R-:W-:-:S04]  /*ac90*/  IMAD.WIDE R74, R74, 0x4, R24 ;  /* 0x000000044a4a7825 */ /* 0x000fc800078e0218 */
[----:B------:R-:W-:-:S04]  /*aca0*/  IMAD.WIDE R76, R20, 0x4, R22 ;  /* 0x00000004144c7825 */ /* 0x000fc800078e0216 */
[----:B--2---:R-:W-:-:S04]  /*acb0*/  IMAD.WIDE R26, R2, 0x4, R28 ;  /* 0x00000004021a7825 */ /* 0x004fc800078e021c */
[----:B------:R-:W-:-:S04]  /*acc0*/  IMAD.WIDE R18, R2, 0x4, R36 ;  /* 0x0000000402127825 */ /* 0x000fc800078e0224 */
[----:B---3--:R-:W-:Y:S01]  /*acd0*/  IMAD.WIDE R30, R2, 0x4, R34 ;  /* 0x00000004021e7825 */ /* 0x008fe200078e0222 */
[----:B------:R-:W-:Y:S01]  /*ace0*/  IADD3 R0, R236, -0x80, RZ ;  /* 0xffffff80ec007810 */ /* 0x000fe20007ffe0ff */
[----:B------:R-:W2:Y:S02]  /*acf0*/  LDL.LU.64 R34, [R1+0x620] ;  /* 0x0006200001227983 */ /* 0x000ea40000300a00 */
[C---:B------:R-:W-:Y:S02]  /*ad00*/  IMAD.WIDE R28, R2.reuse, 0x4, R42 ;  /* 0x00000004021c7825 */ /* 0x040fe400078e022a */
[----:B------:R-:W3:Y:S04]  /*ad10*/  LDL.LU.64 R42, [R1+0x668] ;  /* 0x00066800012a7983 */ /* 0x000ee80000300a00 */
[----:B------:R-:W3:Y:S04]  /*ad20*/  LDL.LU.64 R56, [R1+0x680] ;  /* 0x0006800001387983 */ /* 0x000ee80000300a00 */
[----:B------:R-:W3:Y:S04]  /*ad30*/  LDL.LU.64 R64, [R1+0x678] ;  /* 0x0006780001407983 */ /* 0x000ee80000300a00 */
[----:B------:R-:W3:Y:S04]  /*ad40*/  LDL.LU.64 R72, [R1+0x670] ;  /* 0x0006700001487983 */ /* 0x000ee80000300a00 */
[----:B------:R-:W3:Y:S04]  /*ad50*/  LDL.LU.64 R36, [R1+0x688] ;  /* 0x0006880001247983 */ /* 0x000ee80000300a00 */
[----:B------:R-:W3:Y:S04]  /*ad60*/  LDL.LU.64 R38, [R1+0x690] ;  /* 0x0006900001267983 */ /* 0x000ee80000300a00 */
[----:B------:R-:W3:Y:S01]  /*ad70*/  LDL.LU.64 R40, [R1+0x698] ;  /* 0x0006980001287983 */ /* 0x000ee20000300a00 */
[----:B------:R-:W-:-:S03]  /*ad80*/  IMAD.WIDE R24, R2, 0x4, R50 ;  /* 0x0000000402187825 */ /* 0x000fc600078e0232 */
        /* <DEDUP_REMOVED lines=10> */
[----:B------:R-:W3:Y:S04]  /*ae30*/  LDL.LU.64 R62, [R1+0x6f0] ;  /* 0x0006f000013e7983 */ /* 0x000ee80000300a00 */
[----:B------:R-:W3:Y:S04]  /*ae40*/  LDL.LU.64 R66, [R1+0x6e8] ;  /* 0x0006e80001427983 */ /* 0x000ee80000300a00 */
[----:B------:R-:W3:Y:S04]  /*ae50*/  LDL.LU.64 R68, [R1+0x6c0] ;  /* 0x0006c00001447983 */ /* 0x000ee80000300a00 */
[----:B------:R-:W3:Y:S04]  /*ae60*/  LDL.LU.64 R70, [R1+0x6b8] ;  /* 0x0006b80001467983 */ /* 0x000ee80000300a00 */
[----:B------:R1:W-:Y:S04]  /*ae70*/  LDGSTS.E [R237+0x33800], [R18.64], !P3 ;  /* 0x3380000012ed7fae */ /* 0x0003e8000d921848 */
[----:B------:R1:W-:Y:S04]  /*ae80*/  LDGSTS.E [R237+0x33a00], [R20.64], !P3 ;  /* 0x33a0000014ed7fae */ /* 0x0003e8000d921848 */
[----:B------:R1:W-:Y:S04]  /*ae90*/  LDGSTS.E [R237+0x33c00], [R22.64], !P3 ;  /* 0x33c0000016ed7fae */ /* 0x0003e8000d921848 */
[----:B------:R1:W-:Y:S01]  /*aea0*/  LDGSTS.E [R237+0x33e00], [R24.64], !P3 ;  /* 0x33e0000018ed7fae */ /* 0x0003e2000d921848 */
[----:B------:R-:W-:-:S03]  /*aeb0*/  ISETP.GE.U32.AND P3, PT, R0, 0x7fffff41, PT ;  /* 0x7fffff410000780c */ /* 0x000fc60003f66070 */
[----:B------:R-:W1:Y:S01]  /*aec0*/  S2R R0, SR_TID.X ;  /* 0x0000000000007919 */ /* 0x000e620000002100 */
[----:B------:R-:W-:Y:S01]  /*aed0*/  MOV R236, 0x3f ;  /* 0x0000003f00ec7802 */ /* 0x000fe20000000f00 */
[----:B----4-:R-:W-:Y:S02]  /*aee0*/  IMAD.WIDE R32, R2, 0x4, R32 ;  /* 0x0000000402207825 */ /* 0x010fe400078e0220 */
[----:B------:R4:W-:Y:S01]  /*aef0*/  LDGSTS.E [R237+0x35800], [R26.64], !P1 ;  /* 0x358000001aed7fae */ /* 0x0009e2000c921848 */
[----:B------:R-:W-:-:S03]  /*af00*/  IADD3 R236, R236, c[0x0][0x180], RZ ;  /* 0x00006000ecec7a10 */ /* 0x000fc60007ffe0ff */
[----:B------:R4:W-:Y:S04]  /*af10*/  LDGSTS.E [R237+0x35a00], [R28.64], !P1 ;  /* 0x35a000001ced7fae */ /* 0x0009e8000c921848 */
[----:B------:R4:W-:Y:S04]  /*af20*/  LDGSTS.E [R237+0x35c00], [R30.64], !P1 ;  /* 0x35c000001eed7fae */ /* 0x0009e8000c921848 */
[----:B------:R4:W-:Y:S01]  /*af30*/  LDGSTS.E [R237+0x35e00], [R32.64], !P1 ;  /* 0x35e0000020ed7fae */ /* 0x0009e2000c921848 */
[----:B------:R-:W-:Y:S02]  /*af40*/  ISETP.GE.AND P1, PT, R236, 0x40, PT ;  /* 0x00000040ec00780c */ /* 0x000fe40003f26270 */
[----:B-1----:R-:W-:-:S02]  /*af50*/  LOP3.LUT R236, R0, 0x3f, RZ, 0xc0, !PT ;  /* 0x0000003f00ec7812 */ /* 0x002fc400078ec0ff */
[----:B------:R-:W-:-:S03]  /*af60*/  SHF.R.S32.HI R0, RZ, 0x6, R0 ;  /* 0x00000006ff007819 */ /* 0x000fc60000011400 */
[----:B------:R-:W-:Y:S01]  /*af70*/  IMAD.SHL.U32 R236, R236, 0x4, RZ ;  /* 0x00000004ecec7824 */ /* 0x000fe200078e00ff */
[----:B------:R-:W-:-:S04]  /*af80*/  SGXT R0, R0, 0x1 ;  /* 0x000000010000781a */ /* 0x000fc80000000200 */
[----:B------:R-:W-:Y:S02]  /*af90*/  LOP3.LUT R3, R236, 0x110, R0, 0x78, !PT ;  /* 0x00000110ec037812 */ /* 0x000fe400078e7800 */
[----:B------:R-:W4:Y:S01]  /*afa0*/  S2R R236, SR_TID.X ;  /* 0x0000000000ec7919 */ /* 0x000f220000002100 */
[----:B------:R-:W-:Y:S01]  /*afb0*/  CS2R R160, SRZ ;  /* 0x0000000000a07805 */ /* 0x000fe2000001ff00 */
        /* <DEDUP_REMOVED lines=51> */
[----:B--2---:R-:W-:-:S04]  /*b2f0*/  IMAD.WIDE R34, R2, 0x4, R34 ;  /* 0x0000000402227825 */ /* 0x004fc800078e0222 */
[C---:B---3--:R-:W-:Y:S01]  /*b300*/  IMAD.WIDE R42, R2.reuse, 0x4, R42 ;  /* 0x00000004022a7825 */ /* 0x048fe200078e022a */
[----:B------:R4:W-:Y:S03]  /*b310*/  LDGSTS.E [R237+0x37800], [R34.64], !P4 ;  /* 0x3780000022ed7fae */ /* 0x0009e6000e121848 */
[----:B------:R-:W-:-:S04]  /*b320*/  IMAD.WIDE R56, R2, 0x4, R56 ;  /* 0x0000000402387825 */ /* 0x000fc800078e0238 */
[----:B------:R-:W-:-:S04]  /*b330*/  IMAD.WIDE R36, R2, 0x4, R36 ;  /* 0x0000000402247825 */ /* 0x000fc800078e0224 */
[C---:B------:R-:W-:Y:S01]  /*b340*/  IMAD.WIDE R38, R2.reuse, 0x4, R38 ;  /* 0x0000000402267825 */ /* 0x040fe200078e0226 */
[----:B------:R4:W-:Y:S03]  /*b350*/  LDGSTS.E [R237+0x37a00], [R36.64], !P4 ;  /* 0x37a0000024ed7fae */ /* 0x0009e6000e121848 */
        /* <DEDUP_REMOVED lines=28> */
[----:B------:R-:W-:Y:S01]  /*b520*/  IMAD.WIDE R70, R2, 0x4, R70 ;  /* 0x0000000402467825 */ /* 0x000fe200078e0246 */
[----:B------:R4:W-:Y:S04]  /*b530*/  LDGSTS.E [R237+0x3f800], [R72.64], !P3 ;  /* 0x3f80000048ed7fae */ /* 0x0009e8000d921848 */
[----:B------:R4:W-:Y:S04]  /*b540*/  LDGSTS.E [R237+0x3fa00], [R66.64], !P3 ;  /* 0x3fa0000042ed7fae */ /* 0x0009e8000d921848 */
[----:B------:R4:W-:Y:S04]  /*b550*/  LDGSTS.E [R237+0x3fc00], [R68.64], !P3 ;  /* 0x3fc0000044ed7fae */ /* 0x0009e8000d921848 */
[----:B------:R4:W-:Y:S04]  /*b560*/  LDGSTS.E [R237+0x3fe00], [R70.64], !P3 ;  /* 0x3fe0000046ed7fae */ /* 0x0009e8000d921848 */
[----:B------:R-:W0:Y:S04]  /*b570*/  LDGDEPBAR ;  /* 0x00000000000079af */ /* 0x000e280000000000 */
[----:B------:R1:W-:Y:S01]  /*b580*/  LDGSTS.E [R3+0x44000], [R12.64], P2 ;  /* 0x440000000c037fae */ /* 0x0003e20009121848 */
[----:B----4-:R-:W-:-:S03]  /*b590*/  LOP3.LUT R237, R236, 0x3f, RZ, 0xc0, !PT ;  /* 0x0000003feced7812 */ /* 0x010fc600078ec0ff */
[----:B------:R2:W-:Y:S01]  /*b5a0*/  LDGSTS.E [R3+0x44800], [R14.64], P2 ;  /* 0x448000000e037fae */ /* 0x0005e20009121848 */
[----:B------:R-:W-:Y:S01]  /*b5b0*/  SHF.R.S32.HI R236, RZ, 0x6, R236 ;  /* 0x00000006ffec7819 */ /* 0x000fe200000114ec */
[----:B------:R-:W-:-:S03]  /*b5c0*/  IMAD.SHL.U32 R237, R237, 0x4, RZ ;  /* 0x00000004eded7824 */ /* 0x000fc600078e00ff */
[----:B------:R-:W-:Y:S01]  /*b5d0*/  SGXT R0, R236, 0x1 ;  /* 0x00000001ec00781a */ /* 0x000fe20000000200 */
[----:B------:R3:W-:Y:S03]  /*b5e0*/  LDGSTS.E [R3+0x45000], [R16.64], P2 ;  /* 0x4500000010037fae */ /* 0x0007e60009121848 */
[C-C-:B------:R-:W-:Y:S01]  /*b5f0*/  LOP3.LUT R236, R237.reuse, 0x110, R0.reuse, 0x78, !PT ;  /* 0x00000110edec7812 */ /* 0x140fe200078e7800 */
[----:B-1----:R1:W5:Y:S03]  /*b600*/  LDL.LU.64 R12, [R1+0xdc0] ;  /* 0x000dc000010c7983 */ /* 0x0023660000300a00 */
[----:B------:R-:W-:Y:S01]  /*b610*/  LOP3.LUT R236, R236, 0x20, RZ, 0x3c, !PT ;  /* 0x00000020ecec7812 */ /* 0x000fe200078e3cff */
[----:B--2---:R1:W5:Y:S04]  /*b620*/  LDL.LU.64 R14, [R1+0xdb8] ;  /* 0x000db800010e7983 */ /* 0x0043680000300a00 */
[----:B------:R2:W-:Y:S01]  /*b630*/  LDGSTS.E [R3+0x45800], [R88.64], P2 ;  /* 0x4580000058037fae */ /* 0x0005e20009121848 */
[----:B------:R-:W-:-:S03]  /*b640*/  LOP3.LUT R237, R237, 0x110, R0, 0x78, !PT ;  /* 0x00000110eded7812 */ /* 0x000fc600078e7800 */
[----:B---3--:R1:W5:Y:S04]  /*b650*/  LDL.LU.64 R16, [R1+0xdb0] ;  /* 0x000db00001107983 */ /* 0x0083680000300a00 */
[----:B------:R3:W-:Y:S04]  /*b660*/  LDGSTS.E [R3+0x46000], [R98.64], P2 ;  /* 0x4600000062037fae */ /* 0x0007e80009121848 */
[----:B--2---:R1:W5:Y:S04]  /*b670*/  LDL.LU.64 R88, [R1+0xda8] ;  /* 0x000da80001587983 */ /* 0x0043680000300a00 */
[----:B------:R2:W-:Y:S04]  /*b680*/  LDGSTS.E [R3+0x46800], [R100.64], P2 ;  /* 0x4680000064037fae */ /* 0x0005e80009121848 */
[----:B---3--:R1:W5:Y:S04]  /*b690*/  LDL.LU.64 R98, [R1+0xda0] ;  /* 0x000da00001627983 */ /* 0x0083680000300a00 */
[----:B------:R3:W-:Y:S04]  /*b6a0*/  LDGSTS.E [R3+0x47000], [R102.64], P2 ;  /* 0x4700000066037fae */ /* 0x0007e80009121848 */
[----:B--2---:R1:W5:Y:S04]  /*b6b0*/  LDL.LU.64 R100, [R1+0xd98] ;  /* 0x000d980001647983 */ /* 0x0043680000300a00 */
[----:B------:R2:W-:Y:S01]  /*b6c0*/  LDGSTS.E [R3+0x47800], [R104.64], P2 ;  /* 0x4780000068037fae */ /* 0x0005e20009121848 */
[----:B------:R-:W-:-:S03]  /*b6d0*/  LOP3.LUT R237, R237, 0x40, RZ, 0x3c, !PT ;  /* 0x00000040eded7812 */ /* 0x000fc600078e3cff */
[----:B---3--:R1:W5:Y:S04]  /*b6e0*/  LDL.LU.64 R102, [R1+0xd90] ;  /* 0x000d900001667983 */ /* 0x0083680000300a00 */
[----:B------:R3:W-:Y:S04]  /*b6f0*/  LDGSTS.E [R236+0x44200], [R172.64], P2 ;  /* 0x44200000acec7fae */ /* 0x0007e80009121848 */
[----:B--2---:R1:W5:Y:S04]  /*b700*/  LDL.LU.64 R104, [R1+0xd88] ;  /* 0x000d880001687983 */ /* 0x0043680000300a00 */
[----:B------:R2:W-:Y:S04]  /*b710*/  LDGSTS.E [R236+0x44a00], [R170.64], P2 ;  /* 0x44a00000aaec7fae */ /* 0x0005e80009121848 */
        /* <DEDUP_REMOVED lines=16> */
[----:B------:R4:W-:Y:S04]  /*b820*/  LDGSTS.E [R237+0x45400], [R108.64], P2 ;  /* 0x454000006ced7fae */ /* 0x0009e80009121848 */
[----:B------:R1:W-:Y:S04]  /*b830*/  LDGSTS.E [R237+0x45c00], [R110.64], P2 ;  /* 0x45c000006eed7fae */ /* 0x0003e80009121848 */
[----:B--2---:R2:W5:Y:S04]  /*b840*/  LDL.LU.64 R106, [R1+0xd40] ;  /* 0x000d4000016a7983 */ /* 0x0045680000300a00 */
[----:B----4-:R2:W5:Y:S04]  /*b850*/  LDL.LU.64 R108, [R1+0xd38] ;  /* 0x000d3800016c7983 */ /* 0x0105680000300a00 */
[----:B-1----:R2:W5:Y:S04]  /*b860*/  LDL.LU.64 R110, [R1+0xd30] ;  /* 0x000d3000016e7983 */ /* 0x0025680000300a00 */
[----:B------:R1:W-:Y:S04]  /*b870*/  LDGSTS.E [R237+0x46400], [R112.64], P2 ;  /* 0x4640000070ed7fae */ /* 0x0003e80009121848 */
[----:B------:R3:W-:Y:S04]  /*b880*/  LDGSTS.E [R237+0x46c00], [R250.64], P2 ;  /* 0x46c00000faed7fae */ /* 0x0007e80009121848 */
[----:B------:R3:W-:Y:S04]  /*b890*/  LDGSTS.E [R237+0x47400], [R248.64], P2 ;  /* 0x47400000f8ed7fae */ /* 0x0007e80009121848 */
[----:B-1----:R2:W5:Y:S04]  /*b8a0*/  LDL.LU.64 R112, [R1+0xd28] ;  /* 0x000d280001707983 */ /* 0x0025680000300a00 */
        /* <DEDUP_REMOVED lines=24> */
[----:B------:R2:W-:Y:S04]  /*ba30*/  STL [R1], RZ ;  /* 0x000000ff01007387 */ /* 0x0005e80000100800 */
[----:B------:R2:W-:Y:S04]  /*ba40*/  STL [R1+0x4], RZ ;  /* 0x000004ff01007387 */ /* 0x0005e80000100800 */
[----:B------:R2:W-:Y:S04]  /*ba50*/  STL [R1+0x8], RZ ;  /* 0x000008ff01007387 */ /* 0x0005e80000100800 */
[----:B------:R2:W-:Y:S04]  /*ba60*/  STL [R1+0xc], RZ ;  /* 0x00000cff01007387 */ /* 0x0005e80000100800 */
        /* <DEDUP_REMOVED lines=8> */
[----:B------:R2:W-:Y:S01]  /*baf0*/  LDGSTS.E [R252+0x47e00], [R224.64], P2 ;  /* 0x47e00000e0fc7fae */ /* 0x0005e20009121848 */
[----:B---3--:R-:W-:-:S03]  /*bb00*/  CS2R R236, SRZ ;  /* 0x0000000000ec7805 */ /* 0x008fc6000001ff00 */
[----:B------:R-:W0:Y:S01]  /*bb10*/  LDGDEPBAR ;  /* 0x00000000000079af */ /* 0x000e220000000000 */
[----:B------:R-:W-:Y:S01]  /*bb20*/  CS2R R238, SRZ ;  /* 0x0000000000ee7805 */ /* 0x000fe2000001ff00 */
[----:B----4-:R-:W-:Y:S01]  /*bb30*/  CS2R R232, SRZ ;  /* 0x0000000000e87805 */ /* 0x010fe2000001ff00 */
[----:B-1----:R-:W-:Y:S01]  /*bb40*/  CS2R R234, SRZ ;  /* 0x0000000000ea7805 */ /* 0x002fe2000001ff00 */
[----:B------:R-:W-:Y:S01]  /*bb50*/  CS2R R228, SRZ ;  /* 0x0000000000e47805 */ /* 0x000fe2000001ff00 */
[----:B------:R-:W-:Y:S01]  /*bb60*/  CS2R R230, SRZ ;  /* 0x0000000000e67805 */ /* 0x000fe2000001ff00 */
[----:B--2---:R-:W-:Y:S01]  /*bb70*/  CS2R R226, SRZ ;  /* 0x0000000000e27805 */ /* 0x004fe2000001ff00 */
[----:B------:R-:W-:Y:S01]  /*bb80*/  CS2R R248, SRZ ;  /* 0x0000000000f87805 */ /* 0x000fe2000001ff00 */
[----:B------:R-:W-:Y:S01]  /*bb90*/  CS2R R224, SRZ ;  /* 0x0000000000e07805 */ /* 0x000fe2000001ff00 */
[----:B------:R-:W-:Y:S01]  /*bba0*/  CS2R R250, SRZ ;  /* 0x0000000000fa7805 */ /* 0x000fe2000001ff00 */
[----:B------:R-:W-:Y:S05]  /*bbb0*/  @!P1 BRA `(.L_x_0) ;  /* 0x0001cf3000009947 */ /* 0x000fea0003800000 */
[----:B------:R-:W2:Y:S04]  /*bbc0*/  LDL.LU.64 R250, [R1+0x10] ;  /* 0x0000100001fa7983 */ /* 0x000ea80000300a00 */
[----:B------:R-:W3:Y:S04]  /*bbd0*/  LDL.LU.64 R238, [R1+0x7c0] ;  /* 0x0007c00001ee7983 */ /* 0x000ee80000300a00 */
[----:B------:R-:W4:Y:S04]  /*bbe0*/  LDL.LU.64 R232, [R1+0x7e8] ;  /* 0x0007e80001e87983 */ /* 0x000f280000300a00 */
[----:B------:R-:W2:Y:S04]  /*bbf0*/  LDL.LU.64 R234, [R1+0x7f0] ;  /* 0x0007f00001ea7983 */ /* 0x000ea80000300a00 */
[----:B------:R-:W2:Y:S04]  /*bc00*/  LDL.LU.64 R228, [R1+0x7f8] ;  /* 0x0007f80001e47983 */ /* 0x000ea80000300a00 */
[----:B------:R-:W2:Y:S04]  /*bc10*/  LDL.LU.64 R230, [R1+0x30] ;  /* 0x0000300001e67983 */ /* 0x000ea80000300a00 */
[----:B------:R-:W2:Y:S04]  /*bc20*/  LDL.LU.64 R224, [R1+0x38] ;  /* 0x0000380001e07983 */ /* 0x000ea80000300a00 */
[----:B------:R-:W2:Y:S04]  /*bc30*/  LDL.LU.64 R226, [R1+0x338] ;  /* 0x0003380001e27983 */ /* 0x000ea80000300a00 */
[----:B------:R-:W2:Y:S01]  /*bc40*/  LDL.LU.64 R248, [R1+0x340] ;  /* 0x0003400001f87983 */ /* 0x000ea20000300a00 */
[----:B---3--:R-:W-:-:S03]  /*bc50*/  MOV R0, R239 ;  /* 0x000000ef00007202 */ /* 0x008fc60000000f00 */
[----:B------:R-:W-:Y:S04]  /*bc60*/  STL [R1+0xcbc], R238 ;  /* 0x000cbcee01007387 */ /* 0x000fe80000100800 */
[----:B----4-:R-:W-:Y:S04]  /*bc70*/  STL [R1+0xcc4], R232 ;  /* 0x000cc4e801007387 */ /* 0x010fe80000100800 */
[----:B------:R1:W-:Y:S04]  /*bc80*/  STL [R1+0xcb8], R0 ;  /* 0x000cb80001007387 */ /* 0x0003e80000100800 */
[----:B--2---:R-:W-:Y:S01]  /*bc90*/  STL [R1+0xccc], R234 ;  /* 0x000cccea01007387 */ /* 0x004fe20000100800 */
[----:B-1----:R-:W-:-:S05]  /*bca0*/  IMAD.MOV.U32 R0, RZ, RZ, R233 ;  /* 0x000000ffff007224 */ /* 0x002fca00078e00e9 */
[----:B------:R1:W-:Y:S04]  /*bcb0*/  STL [R1+0xcc0], R0 ;  /* 0x000cc00001007387 */ /* 0x0003e80000100800 */
[----:B------:R-:W-:Y:S01]  /*bcc0*/  STL [R1+0xcd4], R228 ;  /* 0x000cd4e401007387 */ /* 0x000fe20000100800 */
[----:B-1----:R-:W-:-:S05]  /*bcd0*/  IMAD.MOV.U32 R0, RZ, RZ, R235 ;  /* 0x000000ffff007224 */ /* 0x002fca00078e00eb */
[----:B------:R1:W-:Y:S04]  /*bce0*/  STL [R1+0xcc8], R0 ;  /* 0x000cc80001007387 */ /* 0x0003e80000100800 */
[----:B------:R-:W-:Y:S01]  /*bcf0*/  STL [R1+0xcdc], R230 ;  /* 0x000cdce601007387 */ /* 0x000fe20000100800 */
[----:B-1----:R-:W-:-:S05]  /*bd00*/  MOV R0, R229 ;  /* 0x000000e500007202 */ /* 0x002fca0000000f00 */
[----:B------:R1:W-:Y:S04]  /*bd10*/  STL [R1+0xcd0], R0 ;  /* 0x000cd00001007387 */ /* 0x0003e80000100800 */
[----:B------:R-:W2:Y:S01]  /*bd20*/  LDL.LU.64 R238, [R1+0x4c0] ;  /* 0x0004c00001ee7983 */ /* 0x000ea20000300a00 */
[----:B-1----:R-:W-:-:S05]  /*bd30*/  IMAD.MOV.U32 R0, RZ, RZ, R231 ;  /* 0x000000ffff007224 */ /* 0x002fca00078e00e7 */
[----:B------:R1:W-:Y:S04]  /*bd40*/  STL [R1+0xcd8], R0 ;  /* 0x000cd80001007387 */ /* 0x0003e80000100800 */
[----:B------:R-:W-:Y:S04]  /*bd50*/  STL [R1+0xce4], R224 ;  /* 0x000ce4e001007387 */ /* 0x000fe80000100800 */
[----:B------:R-:W3:Y:S01]  /*bd60*/  LDL.LU.64 R232, [R1+0x4d0] ;  /* 0x0004d00001e87983 */ /* 0x000ee20000300a00 */
[----:B-1----:R-:W-:-:S03]  /*bd70*/  IMAD.MOV.U32 R0, RZ, RZ, R225 ;  /* 0x000000ffff007224 */ /* 0x002fc600078e00e1 */
[----:B------:R-:W4:Y:S04]  /*bd80*/  LDL.LU.64 R234, [R1+0x4e0] ;  /* 0x0004e00001ea7983 */ /* 0x000f280000300a00 */
[----:B------:R1:W-:Y:S04]  /*bd90*/  STL [R1+0xce0], R0 ;  /* 0x000ce00001007387 */ /* 0x0003e80000100800 */
[----:B------:R-:W-:Y:S04]  /*bda0*/  STL [R1+0xcec], R226 ;  /* 0x000cece201007387 */ /* 0x000fe80000100800 */
[----:B------:R-:W4:Y:S01]  /*bdb0*/  LDL.LU.64 R228, [R1+0x4f0] ;  /* 0x0004f00001e47983 */ /* 0x000f220000300a00 */
[----:B-1----:R-:W-:-:S03]  /*bdc0*/  MOV R0, R227 ;  /* 0x000000e300007202 */ /* 0x002fc60000000f00 */
[----:B------:R-:W4:Y:S04]  /*bdd0*/  LDL.LU.64 R230, [R1+0x3d0] ;  /* 0x0003d00001e67983 */ /* 0x000f280000300a00 */
[----:B------:R1:W-:Y:S04]  /*bde0*/  STL [R1+0xce8], R0 ;  /* 0x000ce80001007387 */ /* 0x0003e80000100800 */
[----:B------:R1:W-:Y:S04]  /*bdf0*/  STL [R1+0xcf4], R248 ;  /* 0x000cf4f801007387 */ /* 0x0003e80000100800 */
[----:B------:R-:W4:Y:S01]  /*be00*/  LDL.LU.64 R224, [R1+0x408] ;  /* 0x0004080001e07983 */ /* 0x000f220000300a00 */
[----:B-1----:R-:W-:-:S05]  /*be10*/  IMAD.MOV.U32 R0, RZ, RZ, R249 ;  /* 0x000000ffff007224 */ /* 0x002fca00078e00f9 */
[----:B------:R2:W-:Y:S04]  /*be20*/  STL [R1+0xcf0], R0 ;  /* 0x000cf00001007387 */ /* 0x0005e80000100800 */
[----:B-----5:R-:W-:Y:S04]  /*be30*/  STL [R1+0xcf8], R112 ;  /* 0x000cf87001007387 */ /* 0x020fe80000100800 */
[----:B------:R-:W-:Y:S04]  /*be40*/  STL [R1+0xcb0], R113 ;  /* 0x000cb07101007387 */ /* 0x000fe80000100800 */
[----:B------:R-:W-:Y:S04]  /*be50*/  STL [R1+0xcb4], R110 ;  /* 0x000cb46e01007387 */ /* 0x000fe80000100800 */
[----:B------:R-:W4:Y:S04]  /*be60*/  LDL.LU.64 R226, [R1+0x410] ;  /* 0x0004100001e27983 */ /* 0x000f280000300a00 */
[----:B------:R-:W-:Y:S04]  /*be70*/  STL [R1+0xca8], R111 ;  /* 0x000ca86f01007387 */ /* 0x000fe80000100800 */
[----:B------:R-:W-:Y:S04]  /*be80*/  STL [R1+0xcac], R108 ;  /* 0x000cac6c01007387 */ /* 0x000fe80000100800 */
[----:B------:R-:W-:Y:S04]  /*be90*/  STL [R1+0xca0], R109 ;  /* 0x000ca06d01007387 */ /* 0x000fe80000100800 */
[----:B------:R-:W4:Y:S04]  /*bea0*/  LDL.LU.64 R248, [R1+0x420] ;  /* 0x0004200001f87983 */ /* 0x000f280000300a00 */
[----:B------:R-:W-:Y:S04]  /*beb0*/  STL [R1+0xca4], R106 ;  /* 0x000ca46a01007387 */ /* 0x000fe80000100800 */
        /* <DEDUP_REMOVED lines=8> */
[----:B------:R-:W-:Y:S01]  /*bf40*/  STL [R1+0xc38], R99 ;  /* 0x000c386301007387 */ /* 0x000fe20000100800 */
[----:B--2---:R-:W-:-:S03]  /*bf50*/  IMAD.MOV.U32 R0, RZ, RZ, R239 ;  /* 0x000000ffff007224 */ /* 0x004fc600078e00ef */
[----:B------:R-:W-:Y:S04]  /*bf60*/  STL [R1+0xc40], R238 ;  /* 0x000c40ee01007387 */ /* 0x000fe80000100800 */
[----:B---3--:R-:W-:Y:S04]  /*bf70*/  STL [R1+0xc48], R232 ;  /* 0x000c48e801007387 */ /* 0x008fe80000100800 */
[----:B------:R1:W-:Y:S04]  /*bf80*/  STL [R1+0xc3c], R0 ;  /* 0x000c3c0001007387 */ /* 0x0003e80000100800 */
[----:B----4-:R-:W-:Y:S01]  /*bf90*/  STL [R1+0xc50], R234 ;  /* 0x000c50ea01007387 */ /* 0x010fe20000100800 */
[----:B-1----:R-:W-:-:S05]  /*bfa0*/  MOV R0, R233 ;  /* 0x000000e900007202 */ /* 0x002fca0000000f00 */
[----:B------:R1:W-:Y:S04]  /*bfb0*/  STL [R1+0xc44], R0 ;  /* 0x000c440001007387 */ /* 0x0003e80000100800 */
[----:B------:R-:W-:Y:S01]  /*bfc0*/  STL [R1+0xc58], R228 ;  /* 0x000c58e401007387 */ /* 0x000fe20000100800 */
[----:B-1----:R-:W-:-:S05]  /*bfd0*/  IMAD.MOV.U32 R0, RZ, RZ, R235 ;  /* 0x000000ffff007224 */ /* 0x002fca00078e00eb */
[----:B------:R1:W-:Y:S04]  /*bfe0*/  STL [R1+0xc4c], R0 ;  /* 0x000c4c0001007387 */ /* 0x0003e80000100800 */
[----:B------:R-:W-:Y:S01]  /*bff0*/  STL [R1+0xc60], R230 ;  /* 0x000c60e601007387 */ /* 0x000fe20000100800 */
[----:B-1----:R-:W-:-:S05]  /*c000*/  IMAD.MOV.U32 R0, RZ, RZ, R229 ;  /* 0x000000ffff007224 */ /* 0x002fca00078e00e5 */
[----:B------:R1:W-:Y:S04]  /*c010*/  STL [R1+0xc54], R0 ;  /* 0x000c540001007387 */ /* 0x0003e80000100800 */
[----:B------:R-:W2:Y:S01]  /*c020*/  LDL.LU.64 R238, [R1+0x500] ;  /* 0x0005000001ee7983 */ /* 0x000ea20000300a00 */
[----:B-1----:R-:W-:-:S05]  /*c030*/  MOV R0, R231 ;  /* 0x000000e700007202 */ /* 0x002fca0000000f00 */
        /* <DEDUP_REMOVED lines=8> */
[----:B-1----:R-:W-:-:S03]  /*c0c0*/  IMAD.MOV.U32 R0, RZ, RZ, R227 ;  /* 0x000000ffff007224 */ /* 0x002fc600078e00e3 */
[----:B------:R-:W4:Y:S04]  /*c0d0*/  LDL.LU.64 R230, [R1+0x498] ;  /* 0x0004980001e67983 */ /* 0x000f280000300a00 */
[----:B------:R1:W-:Y:S04]  /*c0e0*/  STL [R1+0xc6c], R0 ;  /* 0x000c6c0001007387 */ /* 0x0003e80000100800 */
[----:B------:R1:W-:Y:S04]  /*c0f0*/  STL [R1+0xc78], R248 ;  /* 0x000c78f801007387 */ /* 0x0003e80000100800 */
[----:B------:R-:W4:Y:S01]  /*c100*/  LDL.LU.64 R224, [R1+0x4a0] ;  /* 0x0004a00001e07983 */ /* 0x000f220000300a00 */
[----:B-1----:R-:W-:-:S03]  /*c110*/  MOV R0, R249 ;  /* 0x000000f900007202 */ /* 0x002fc60000000f00 */
[----:B------:R-:W4:Y:S04]  /*c120*/  LDL.LU.64 R226, [R1+0x4a8] ;  /* 0x0004a80001e27983 */ /* 0x000f280000300a00 */
[----:B------:R2:W-:Y:S04]  /*c130*/  STL [R1+0xc74], R0 ;  /* 0x000c740001007387 */ /* 0x0005e80000100800 */
        /* <DEDUP_REMOVED lines=22> */
[----:B-1----:R-:W-:-:S05]  /*c2a0*/  IMAD.MOV.U32 R0, RZ, RZ, R233 ;  /* 0x000000ffff007224 */ /* 0x002fca00078e00e9 */
[----:B------:R1:W-:Y:S04]  /*c2b0*/  STL [R1+0xba4], R0 ;  /* 0x000ba40001007387 */ /* 0x0003e80000100800 */
[----:B------:R-:W-:Y:S01]  /*c2c0*/  STL [R1+0xbb8], R228 ;  /* 0x000bb8e401007387 */ /* 0x000fe20000100800 */
[----:B-1----:R-:W-:-:S05]  /*c2d0*/  MOV R0, R235 ;  /* 0x000000eb00007202 */ /* 0x002fca0000000f00 */
[----:B------:R1:W-:Y:S02]  /*c2e0*/  STL [R1+0xbac], R0 ;  /* 0x000bac0001007387 */ /* 0x0003e40000100800 */
[----:B-1----:R-:W-:-:S05]  /*c2f0*/  IMAD.MOV.U32 R0, RZ, RZ, R229 ;  /* 0x000000ffff007224 */ /* 0x002fca00078e00e5 */
[----:B------:R1:W-:Y:S04]  /*c300*/  STL [R1+0xbb4], R0 ;  /* 0x000bb40001007387 */ /* 0x0003e80000100800 */
[----:B------:R-:W-:Y:S01]  /*c310*/  STL [R1+0xbc0], R230 ;  /* 0x000bc0e601007387 */ /* 0x000fe20000100800 */
[----:B-1----:R-:W-:-:S03]  /*c320*/  IMAD.MOV.U32 R0, RZ, RZ, R231 ;  /* 0x000000ffff007224 */ /* 0x002fc600078e00e7 */
[----:B------:R-:W-:Y:S04]  /*c330*/  STL [R1+0xbc8], R224 ;  /* 0x000bc8e001007387 */ /* 0x000fe80000100800 */
[----:B------:R1:W-:Y:S04]  /*c340*/  STL [R1+0xbbc], R0 ;  /* 0x000bbc0001007387 */ /* 0x0003e80000100800 */
[----:B------:R-:W-:Y:S01]  /*c350*/  STL [R1+0xbd0], R226 ;  /* 0x000bd0e201007387 */ /* 0x000fe20000100800 */
[----:B-1----:R-:W-:-:S05]  /*c360*/  MOV R0, R225 ;  /* 0x000000e100007202 */ /* 0x002fca0000000f00 */
[----:B------:R1:W-:Y:S04]  /*c370*/  STL [R1+0xbc4], R0 ;  /* 0x000bc40001007387 */ /* 0x0003e80000100800 */
[----:B------:R-:W2:Y:S01]  /*c380*/  LDL.LU.64 R126, [R1+0x540] ;  /* 0x00054000017e7983 */ /* 0x000ea20000300a00 */
[----:B-1----:R-:W-:-:S05]  /*c390*/  IMAD.MOV.U32 R0, RZ, RZ, R227 ;  /* 0x000000ffff007224 */ /* 0x002fca00078e00e3 */
[----:B------:R1:W-:Y:S04]  /*c3a0*/  STL [R1+0xbcc], R0 ;  /* 0x000bcc0001007387 */ /* 0x0003e80000100800 */
[----:B------:R3:W-:Y:S04]  /*c3b0*/  STL [R1+0xbd8], R248 ;  /* 0x000bd8f801007387 */ /* 0x0007e80000100800 */
[----:B------:R-:W4:Y:S01]  /*c3c0*/  LDL.LU.64 R120, [R1+0x550] ;  /* 0x0005500001787983 */ /* 0x000f220000300a00 */
[----:B-1----:R-:W-:-:S03]  /*c3d0*/  IMAD.MOV.U32 R0, RZ, RZ, R249 ;  /* 0x000000ffff007224 */ /* 0x002fc600078e00f9 */
[----:B------:R-:W4:Y:S04]  /*c3e0*/  LDL.LU.64 R122, [R1+0x560] ;  /* 0x00056000017a7983 */ /* 0x000f280000300a00 */
[----:B------:R2:W-:Y:S04]  /*c3f0*/  STL [R1+0xbd4], R0 ;  /* 0x000bd40001007387 */ /* 0x0005e80000100800 */
[----:B------:R-:W-:Y:S04]  /*c400*/  STL [R1+0xbe0], R166 ;  /* 0x000be0a601007387 */ /* 0x000fe80000100800 */
[----:B------:R-:W4:Y:S04]  /*c410*/  LDL.LU.64 R236, [R1+0x570] ;  /* 0x0005700001ec7983 */ /* 0x000f280000300a00 */
[----:B------:R-:W-:Y:S04]  /*c420*/  STL [R1+0xbdc], R167 ;  /* 0x000bdca701007387 */ /* 0x000fe80000100800 */
[----:B------:R-:W4:Y:S04]  /*c430*/  LDL.LU.64 R238, [R1+0x4b8] ;  /* 0x0004b80001ee7983 */ /* 0x000f280000300a00 */
[----:B------:R-:W-:Y:S04]  /*c440*/  STL [R1+0xbe8], R168 ;  /* 0x000be8a801007387 */ /* 0x000fe80000100800 */
[----:B------:R-:W4:Y:S04]  /*c450*/  LDL.LU.64 R232, [R1+0x4c8] ;  /* 0x0004c80001e87983 */ /* 0x000f280000300a00 */
[----:B------:R-:W-:Y:S04]  /*c460*/  STL [R1+0xbe4], R169 ;  /* 0x000be4a901007387 */ /* 0x000fe80000100800 */
[----:B------:R-:W4:Y:S04]  /*c470*/  LDL.LU.64 R234, [R1+0x4d8] ;  /* 0x0004d80001ea7983 */ /* 0x000f280000300a00 */
        /* <DEDUP_REMOVED lines=13> */
[----:B---3--:R-:W3:Y:S01]  /*c550*/  LDL.LU.64 R248, [R1+0x2e8] ;  /* 0x0002e80001f87983 */ /* 0x008ee20000300a00 */
[----:B------:R-:W-:Y:S01]  /*c560*/  MOV R224, R250 ;  /* 0x000000fa00e07202 */ /* 0x000fe20000000f00 */
[----:B------:R-:W-:-:S02]  /*c570*/  IMAD.MOV.U32 R225, RZ, RZ, R251 ;  /* 0x000000ffffe17224 */ /* 0x000fc400078e00fb */
[----:B------:R-:W-:Y:S04]  /*c580*/  STL [R1+0xb84], R4 ;  /* 0x000b840401007387 */ /* 0x000fe80000100800 */
[----:B------:R-:W-:Y:S04]  /*c590*/  STL [R1+0x3fc], R5 ;  /* 0x0003fc0501007387 */ /* 0x000fe80000100800 */
[----:B------:R-:W3:Y:S01]  /*c5a0*/  LDL.LU.64 R250, [R1+0x2e0] ;  /* 0x0002e00001fa7983 */ /* 0x000ee20000300a00 */
[----:B--2---:R-:W-:-:S03]  /*c5b0*/  IMAD.MOV.U32 R0, RZ, RZ, R127 ;  /* 0x000000ffff007224 */ /* 0x004fc600078e007f */
[----:B------:R-:W-:Y:S04]  /*c5c0*/  STL [R1+0x404], R126 ;  /* 0x0004047e01007387 */ /* 0x000fe80000100800 */
[----:B----4-:R-:W-:Y:S04]  /*c5d0*/  STL [R1+0x40c], R120 ;  /* 0x00040c7801007387 */ /* 0x010fe80000100800 */
[----:B------:R1:W-:Y:S04]  /*c5e0*/  STL [R1+0x400], R0 ;  /* 0x0004000001007387 */ /* 0x0003e80000100800 */
[----:B------:R-:W-:Y:S01]  /*c5f0*/  STL [R1+0x414], R122 ;  /* 0x0004147a01007387 */ /* 0x000fe20000100800 */
        /* <DEDUP_REMOVED lines=11> */
[----:B------:R-:W-:Y:S01]  /*c6b0*/  STL [R1+0x434], R234 ;  /* 0x000434ea01007387 */ /* 0x000fe20000100800 */
[----:B-1----:R-:W-:-:S05]  /*c6c0*/  IMAD.MOV.U32 R0, RZ, RZ, R233 ;  /* 0x000000ffff007224 */ /* 0x002fca00078e00e9 */
[----:B------:R1:W-:Y:S04]  /*c6d0*/  STL [R1+0x428], R0 ;  /* 0x0004280001007387 */ /* 0x0003e80000100800 */
[----:B------:R-:W2:Y:S01]  /*c6e0*/  LDL.LU.64 R126, [R1+0x578] ;  /* 0x00057800017e7983 */ /* 0x000ea20000300a00 */
[----:B-1----:R-:W-:-:S05]  /*c6f0*/  IMAD.MOV.U32 R0, RZ, RZ, R235 ;  /* 0x000000ffff007224 */ /* 0x002fca00078e00eb */
[----:B------:R1:W-:Y:S04]  /*c700*/  STL [R1+0x430], R0 ;  /* 0x0004300001007387 */ /* 0x0003e80000100800 */
[----:B------:R-:W-:Y:S04]  /*c710*/  STL [R1+0x43c], R228 ;  /* 0x00043ce401007387 */ /* 0x000fe80000100800 */
[----:B------:R-:W4:Y:S01]  /*c720*/  LDL.LU.64 R120, [R1+0x580] ;  /* 0x0005800001787983 */ /* 0x000f220000300a00 */
[----:B-1----:R-:W-:-:S03]  /*c730*/  MOV R0, R229 ;  /* 0x000000e500007202 */ /* 0x002fc60000000f00 */
[----:B------:R-:W4:Y:S04]  /*c740*/  LDL.LU.64 R122, [R1+0x588] ;  /* 0x00058800017a7983 */ /* 0x000f280000300a00 */
[----:B------:R1:W-:Y:S04]  /*c750*/  STL [R1+0x438], R0 ;  /* 0x0004380001007387 */ /* 0x0003e80000100800 */
[----:B------:R-:W-:Y:S04]  /*c760*/  STL [R1+0x444], R230 ;  /* 0x000444e601007387 */ /* 0x000fe80000100800 */
[----:B------:R-:W4:Y:S01]  /*c770*/  LDL.LU.64 R236, [R1+0x590] ;  /* 0x0005900001ec7983 */ /* 0x000f220000300a00 */
[----:B-1----:R-:W-:-:S03]  /*c780*/  IMAD.MOV.U32 R0, RZ, RZ, R231 ;  /* 0x000000ffff007224 */ /* 0x002fc600078e00e7 */
[----:B------:R-:W4:Y:S04]  /*c790*/  LDL.LU.64 R238, [R1+0x4f8] ;  /* 0x0004f80001ee7983 */ /* 0x000f280000300a00 */
[----:B------:R1:W-:Y:S04]  /*c7a0*/  STL [R1+0x440], R0 ;  /* 0x0004400001007387 */ /* 0x0003e80000100800 */
[----:B------:R-:W-:Y:S04]  /*c7b0*/  STL [R1+0x44c], R226 ;  /* 0x00044ce201007387 */ /* 0x000fe80000100800 */
[----:B------:R-:W4:Y:S01]  /*c7c0*/  LDL.LU.64 R234, [R1+0x508] ;  /* 0x0005080001ea7983 */ /* 0x000f220000300a00 */
[----:B-1----:R-:W-:-:S03]  /*c7d0*/  IMAD.MOV.U32 R0, RZ, RZ, R227 ;  /* 0x000000ffff007224 */ /* 0x002fc600078e00e3 */
[----:B---3--:R-:W-:Y:S04]  /*c7e0*/  STL [R1+0x454], R248 ;  /* 0x000454f801007387 */ /* 0x008fe80000100800 */
[----:B------:R1:W-:Y:S04]  /*c7f0*/  STL [R1+0x448], R0 ;  /* 0x0004480001007387 */ /* 0x0003e80000100800 */
[----:B------:R-:W3:Y:S01]  /*c800*/  LDL.LU.64 R228, [R1+0x518] ;  /* 0x0005180001e47983 */ /* 0x000ee20000300a00 */
[----:B-1----:R-:W-:-:S03]  /*c810*/  IMAD.MOV.U32 R0, RZ, RZ, R249 ;  /* 0x000000ffff007224 */ /* 0x002fc600078e00f9 */
[----:B------:R-:W-:Y:S04]  /*c820*/  STL [R1+0x45c], R250 ;  /* 0x00045cfa01007387 */ /* 0x000fe80000100800 */
[----:B------:R1:W-:Y:S04]  /*c830*/  STL [R1+0x450], R0 ;  /* 0x0004500001007387 */ /* 0x0003e80000100800 */
[----:B------:R-:W3:Y:S01]  /*c840*/  LDL.LU.64 R230, [R1+0x528] ;  /* 0x0005280001e67983 */ /* 0x000ee20000300a00 */
[----:B------:R-:W-:Y:S01]  /*c850*/  IMAD.MOV.U32 R232, RZ, RZ, R224 ;  /* 0x000000ffffe87224 */ /* 0x000fe200078e00e0 */
[----:B-1----:R-:W-:-:S02]  /*c860*/  MOV R0, R251 ;  /* 0x000000fb00007202 */ /* 0x002fc40000000f00 */
[----:B------:R-:W-:Y:S01]  /*c870*/  STL [R1+0x464], R114 ;  /* 0x0004647201007387 */ /* 0x000fe20000100800 */
[----:B------:R-:W-:-:S03]  /*c880*/  MOV R233, R225 ;  /* 0x000000e100e97202 */ /* 0x000fc60000000f00 */
[----:B------:R2:W-:Y:S04]  /*c890*/  STL [R1+0x458], R0 ;  /* 0x0004580001007387 */ /* 0x0005e80000100800 */
[----:B------:R-:W3:Y:S04]  /*c8a0*/  LDL.LU.64 R224, [R1+0x2d8] ;  /* 0x0002d80001e07983 */ /* 0x000ee80000300a00 */
[----:B------:R-:W-:Y:S04]  /*c8b0*/  STL [R1+0x460], R115 ;  /* 0x0004607301007387 */ /* 0x000fe80000100800 */
[----:B------:R-:W-:Y:S04]  /*c8c0*/  STL [R1+0x46c], R116 ;  /* 0x00046c7401007387 */ /* 0x000fe80000100800 */
[----:B------:R-:W3:Y:S04]  /*c8d0*/  LDL.LU.64 R226, [R1+0x2d0] ;  /* 0x0002d00001e27983 */ /* 0x000ee80000300a00 */
[----:B------:R-:W-:Y:S04]  /*c8e0*/  STL [R1+0x468], R117 ;  /* 0x0004687501007387 */ /* 0x000fe80000100800 */
[----:B------:R-:W-:Y:S04]  /*c8f0*/  STL [R1+0x474], R118 ;  /* 0x0004747601007387 */ /* 0x000fe80000100800 */
[----:B------:R-:W3:Y:S04]  /*c900*/  LDL.LU.64 R248, [R1+0x2c8] ;  /* 0x0002c80001f87983 */ /* 0x000ee80000300a00 */
[----:B------:R-:W-:Y:S04]  /*c910*/  STL [R1+0x470], R119 ;  /* 0x0004707701007387 */ /* 0x000fe80000100800 */
[----:B------:R-:W-:Y:S04]  /*c920*/  STL [R1+0x47c], R164 ;  /* 0x00047ca401007387 */ /* 0x000fe80000100800 */
[----:B------:R-:W3:Y:S04]  /*c930*/  LDL.LU.64 R250, [R1+0x2c0] ;  /* 0x0002c00001fa7983 */ /* 0x000ee80000300a00 */
[----:B------:R-:W-:Y:S01]  /*c940*/  STL [R1+0x478], R165 ;  /* 0x000478a501007387 */ /* 0x000fe20000100800 */
[----:B--2---:R-:W-:-:S03]  /*c950*/  IMAD.MOV.U32 R0, RZ, RZ, R127 ;  /* 0x000000ffff007224 */ /* 0x004fc600078e007f */
[----:B------:R-:W-:Y:S04]  /*c960*/  STL [R1+0x484], R126 ;  /* 0x0004847e01007387 */ /* 0x000fe80000100800 */
[----:B----4-:R-:W-:Y:S04]  /*c970*/  STL [R1+0x48c], R120 ;  /* 0x00048c7801007387 */ /* 0x010fe80000100800 */
        /* <DEDUP_REMOVED lines=9> */
[----:B------:R1:W-:Y:S02]  /*ca10*/  STL [R1+0x498], R0 ;  /* 0x0004980001007387 */ /* 0x0003e40000100800 */
[----:B-1----:R-:W-:-:S05]  /*ca20*/  IMAD.MOV.U32 R0, RZ, RZ, R239 ;  /* 0x000000ffff007224 */ /* 0x002fca00078e00ef */
[----:B------:R1:W-:Y:S04]  /*ca30*/  STL [R1+0x4a0], R0 ;  /* 0x0004a00001007387 */ /* 0x0003e80000100800 */
[----:B------:R2:W-:Y:S01]  /*ca40*/  STL [R1+0x4ac], R234 ;  /* 0x0004acea01007387 */ /* 0x0005e20000100800 */
[----:B-1----:R-:W-:-:S03]  /*ca50*/  IMAD.MOV.U32 R0, RZ, RZ, R235 ;  /* 0x000000ffff007224 */ /* 0x002fc600078e00eb */
[----:B--2---:R-:W2:Y:S04]  /*ca60*/  LDL.LU.64 R234, [R1+0x5e8] ;  /* 0x0005e80001ea7983 */ /* 0x004ea80000300a00 */
[----:B------:R1:W-:Y:S04]  /*ca70*/  STL [R1+0x4a8], R0 ;  /* 0x0004a80001007387 */ /* 0x0003e80000100800 */
[----:B---3--:R3:W-:Y:S01]  /*ca80*/  STL [R1+0x4b4], R228 ;  /* 0x0004b4e401007387 */ /* 0x0087e20000100800 */
[----:B-1----:R-:W-:-:S03]  /*ca90*/  MOV R0, R229 ;  /* 0x000000e500007202 */ /* 0x002fc60000000f00 */
[----:B---3--:R-:W3:Y:S04]  /*caa0*/  LDL.LU.64 R228, [R1+0x5f0] ;  /* 0x0005f00001e47983 */ /* 0x008ee80000300a00 */
[----:B------:R1:W-:Y:S04]  /*cab0*/  STL [R1+0x4b0], R0 ;  /* 0x0004b00001007387 */ /* 0x0003e80000100800 */
[----:B------:R4:W-:Y:S04]  /*cac0*/  STL [R1+0x4bc], R230 ;  /* 0x0004bce601007387 */ /* 0x0009e80000100800 */
[----:B------:R-:W3:Y:S01]  /*cad0*/  LDL.LU.64 R236, [R1+0x600] ;  /* 0x0006000001ec7983 */ /* 0x000ee20000300a00 */
[----:B-1----:R-:W-:-:S05]  /*cae0*/  IMAD.MOV.U32 R0, RZ, RZ, R231 ;  /* 0x000000ffff007224 */ /* 0x002fca00078e00e7 */
[----:B------:R1:W-:Y:S04]  /*caf0*/  STL [R1+0x4b8], R0 ;  /* 0x0004b80001007387 */ /* 0x0003e80000100800 */
[----:B------:R1:W-:Y:S04]  /*cb00*/  STL [R1+0x4c4], R224 ;  /* 0x0004c4e001007387 */ /* 0x0003e80000100800 */
[----:B----4-:R-:W4:Y:S01]  /*cb10*/  LDL.LU.64 R230, [R1+0x608] ;  /* 0x0006080001e67983 */ /* 0x010f220000300a00 */
[----:B-1----:R-:W-:-:S05]  /*cb20*/  IMAD.MOV.U32 R0, RZ, RZ, R225 ;  /* 0x000000ffff007224 */ /* 0x002fca00078e00e1 */
[----:B------:R1:W-:Y:S04]  /*cb30*/  STL [R1+0x4c0], R0 ;  /* 0x0004c00001007387 */ /* 0x0003e80000100800 */
[----:B------:R1:W-:Y:S04]  /*cb40*/  STL [R1+0x4cc], R226 ;  /* 0x0004cce201007387 */ /* 0x0003e80000100800 */
[----:B------:R-:W4:Y:S01]  /*cb50*/  LDL.LU.64 R224, [R1+0x538] ;  /* 0x0005380001e07983 */ /* 0x000f220000300a00 */
[----:B-1----:R-:W-:-:S05]  /*cb60*/  MOV R0, R227 ;  /* 0x000000e300007202 */ /* 0x002fca0000000f00 */
[----:B------:R1:W-:Y:S04]  /*cb70*/  STL [R1+0x4c8], R0 ;  /* 0x0004c80001007387 */ /* 0x0003e80000100800 */
[----:B------:R1:W-:Y:S04]  /*cb80*/  STL [R1+0x4d4], R248 ;  /* 0x0004d4f801007387 */ /* 0x0003e80000100800 */
[----:B------:R-:W4:Y:S01]  /*cb90*/  LDL.LU.64 R226, [R1+0x548] ;  /* 0x0005480001e27983 */ /* 0x000f220000300a00 */
[----:B-1----:R-:W-:-:S05]  /*cba0*/  IMAD.MOV.U32 R0, RZ, RZ, R249 ;  /* 0x000000ffff007224 */ /* 0x002fca00078e00f9 */
[----:B------:R1:W-:Y:S04]  /*cbb0*/  STL [R1+0x4d0], R0 ;  /* 0x0004d00001007387 */ /* 0x0003e80000100800 */
[----:B------:R1:W-:Y:S04]  /*cbc0*/  STL [R1+0x4dc], R250 ;  /* 0x0004dcfa01007387 */ /* 0x0003e80000100800 */
[----:B------:R-:W4:Y:S01]  /*cbd0*/  LDL.LU.64 R248, [R1+0x558] ;  /* 0x0005580001f87983 */ /* 0x000f220000300a00 */
[----:B-1----:R-:W-:-:S05]  /*cbe0*/  IMAD.MOV.U32 R0, RZ, RZ, R251 ;  /* 0x000000ffff007224 */ /* 0x002fca00078e00fb */
[----:B------:R1:W-:Y:S04]  /*cbf0*/  STL [R1+0x4d8], R0 ;  /* 0x0004d80001007387 */ /* 0x0003e80000100800 */
[----:B------:R-:W-:Y:S04]  /*cc00*/  STL [R1+0x4e4], R174 ;  /* 0x0004e4ae01007387 */ /* 0x000fe80000100800 */
[----:B------:R-:W-:Y:S04]  /*cc10*/  STL [R1+0x4e0], R175 ;  /* 0x0004e0af01007387 */ /* 0x000fe80000100800 */
[----:B------:R-:W4:Y:S04]  /*cc20*/  LDL.LU.64 R250, [R1+0x568] ;  /* 0x0005680001fa7983 */ /* 0x000f280000300a00 */
[----:B------:R-:W-:Y:S04]  /*cc30*/  STL [R1+0x4ec], R244 ;  /* 0x0004ecf401007387 */ /* 0x000fe80000100800 */
[----:B------:R-:W-:Y:S04]  /*cc40*/  STL [R1+0x4e8], R245 ;  /* 0x0004e8f501007387 */ /* 0x000fe80000100800 */
[----:B------:R-:W4:Y:S01]  /*cc50*/  LDL.LU.64 R238, [R1+0x2b8] ;  /* 0x0002b80001ee7983 */ /* 0x000f220000300a00 */
[----:B------:R-:W-:Y:S01]  /*cc60*/  MOV R122, R232 ;  /* 0x000000e8007a7202 */ /* 0x000fe20000000f00 */
[----:B------:R-:W-:-:S02]  /*cc70*/  IMAD.MOV.U32 R123, RZ, RZ, R233 ;  /* 0x000000ffff7b7224 */ /* 0x000fc400078e00e9 */
[----:B------:R-:W-:Y:S04]  /*cc80*/  STL [R1+0x4f4], R246 ;  /* 0x0004f4f601007387 */ /* 0x000fe80000100800 */
[----:B------:R-:W-:Y:S04]  /*cc90*/  STL [R1+0x4f0], R247 ;  /* 0x0004f0f701007387 */ /* 0x000fe80000100800 */
[----:B------:R-:W4:Y:S01]  /*cca0*/  LDL.LU.64 R232, [R1+0x2b0] ;  /* 0x0002b00001e87983 */ /* 0x000f220000300a00 */
[----:B-1----:R-:W-:-:S03]  /*ccb0*/  MOV R0, R123 ;  /* 0x0000007b00007202 */ /* 0x002fc60000000f00 */
[----:B------:R1:W-:Y:S04]  /*ccc0*/  STL [R1+0x4fc], R122 ;  /* 0x0004fc7a01007387 */ /* 0x0003e80000100800 */
[----:B-1----:R-:W4:Y:S04]  /*ccd0*/  LDL.LU.64 R122, [R1+0x2a8] ;  /* 0x0002a800017a7983 */ /* 0x002f280000300a00 */
[----:B------:R1:W-:Y:S04]  /*cce0*/  STL [R1+0x4f8], R0 ;  /* 0x0004f80001007387 */ /* 0x0003e80000100800 */
[----:B--2---:R2:W-:Y:S01]  /*ccf0*/  STL [R1+0x504], R234 ;  /* 0x000504ea01007387 */ /* 0x0045e20000100800 */
[----:B-1----:R-:W-:-:S03]  /*cd00*/  IMAD.MOV.U32 R0, RZ, RZ, R235 ;  /* 0x000000ffff007224 */ /* 0x002fc600078e00eb */
[----:B--2---:R-:W2:Y:S04]  /*cd10*/  LDL.LU.64 R234, [R1+0x2a0] ;  /* 0x0002a00001ea7983 */ /* 0x004ea80000300a00 */
[----:B------:R1:W-:Y:S04]  /*cd20*/  STL [R1+0x500], R0 ;  /* 0x0005000001007387 */ /* 0x0003e80000100800 */
[----:B---3--:R3:W-:Y:S01]  /*cd30*/  STL [R1+0x50c], R228 ;  /* 0x00050ce401007387 */ /* 0x0087e20000100800 */
[----:B-1----:R-:W-:-:S03]  /*cd40*/  IMAD.MOV.U32 R0, RZ, RZ, R229 ;  /* 0x000000ffff007224 */ /* 0x002fc600078e00e5 */
[----:B---3--:R-:W3:Y:S04]  /*cd50*/  LDL.LU.64 R228, [R1+0x140] ;  /* 0x0001400001e47983 */ /* 0x008ee80000300a00 */
[----:B------:R1:W-:Y:S04]  /*cd60*/  STL [R1+0x508], R0 ;  /* 0x0005080001007387 */ /* 0x0003e80000100800 */
[----:B------:R1:W-:Y:S02]  /*cd70*/  STL [R1+0x514], R236 ;  /* 0x000514ec01007387 */ /* 0x0003e40000100800 */
[----:B-1----:R-:W-:-:S02]  /*cd80*/  MOV R0, R237 ;  /* 0x000000ed00007202 */ /* 0x002fc40000000f00 */
[----:B------:R-:W3:Y:S04]  /*cd90*/  LDL.LU.64 R236, [R1+0x1f0] ;  /* 0x0001f00001ec7983 */ /* 0x000ee80000300a00 */
[----:B------:R1:W-:Y:S04]  /*cda0*/  STL [R1+0x510], R0 ;  /* 0x0005100001007387 */ /* 0x0003e80000100800 */
[----:B----4-:R4:W-:Y:S01]  /*cdb0*/  STL [R1+0x51c], R230 ;  /* 0x00051ce601007387 */ /* 0x0109e20000100800 */
[----:B-1----:R-:W-:-:S03]  /*cdc0*/  IMAD.MOV.U32 R0, RZ, RZ, R231 ;  /* 0x000000ffff007224 */ /* 0x002fc600078e00e7 */
[----:B----4-:R-:W4:Y:S04]  /*cdd0*/  LDL.LU.64 R230, [R1+0x1f8] ;  /* 0x0001f80001e67983 */ /* 0x010f280000300a00 */
[----:B------:R1:W-:Y:S04]  /*cde0*/  STL [R1+0x518], R0 ;  /* 0x0005180001007387 */ /* 0x0003e80000100800 */
[----:B------:R1:W-:Y:S02]  /*cdf0*/  STL [R1+0x524], R224 ;  /* 0x000524e001007387 */ /* 0x0003e40000100800 */
[----:B-1----:R-:W-:-:S02]  /*ce00*/  IMAD.MOV.U32 R0, RZ, RZ, R225 ;  /* 0x000000ffff007224 */ /* 0x002fc400078e00e1 */
[----:B------:R-:W4:Y:S04]  /*ce10*/  LDL.LU.64 R224, [R1+0x200] ;  /* 0x0002000001e07983 */ /* 0x000f280000300a00 */
[----:B------:R1:W-:Y:S04]  /*ce20*/  STL [R1+0x520], R0 ;  /* 0x0005200001007387 */ /* 0x0003e80000100800 */
[----:B------:R1:W-:Y:S02]  /*ce30*/  STL [R1+0x52c], R226 ;  /* 0x00052ce201007387 */ /* 0x0003e40000100800 */
[----:B-1----:R-:W-:-:S02]  /*ce40*/  MOV R0, R227 ;  /* 0x000000e300007202 */ /* 0x002fc40000000f00 */
[----:B------:R-:W4:Y:S04]  /*ce50*/  LDL.LU.64 R226, [R1+0x728] ;  /* 0x0007280001e27983 */ /* 0x000f280000300a00 */
[----:B------:R1:W-:Y:S04]  /*ce60*/  STL [R1+0x528], R0 ;  /* 0x0005280001007387 */ /* 0x0003e80000100800 */
[----:B------:R1:W-:Y:S02]  /*ce70*/  STL [R1+0x534], R248 ;  /* 0x000534f801007387 */ /* 0x0003e40000100800 */
[----:B-1----:R-:W-:-:S02]  /*ce80*/  IMAD.MOV.U32 R0, RZ, RZ, R249 ;  /* 0x000000ffff007224 */ /* 0x002fc400078e00f9 */
[----:B------:R-:W4:Y:S04]  /*ce90*/  LDL.LU.64 R248, [R1+0x738] ;  /* 0x0007380001f87983 */ /* 0x000f280000300a00 */
        /* <DEDUP_REMOVED lines=17> */
[----:B--2---:R2:W-:Y:S01]  /*cfb0*/  STL [R1+0x55c], R234 ;  /* 0x00055cea01007387 */ /* 0x0045e20000100800 */
[----:B-1----:R-:W-:-:S03]  /*cfc0*/  MOV R0, R235 ;  /* 0x000000eb00007202 */ /* 0x002fc60000000f00 */
[----:B--2---:R-:W2:Y:S04]  /*cfd0*/  LDL.LU.64 R234, [R1+0x5b8] ;  /* 0x0005b80001ea7983 */ /* 0x004ea80000300a00 */
[----:B------:R1:W-:Y:S04]  /*cfe0*/  STL [R1+0x558], R0 ;  /* 0x0005580001007387 */ /* 0x0003e80000100800 */
[----:B---3--:R3:W-:Y:S01]  /*cff0*/  STL [R1+0x564], R228 ;  /* 0x000564e401007387 */ /* 0x0087e20000100800 */
[----:B-1----:R-:W-:-:S03]  /*d000*/  IMAD.MOV.U32 R0, RZ, RZ, R229 ;  /* 0x000000ffff007224 */ /* 0x002fc600078e00e5 */
[----:B---3--:R-:W3:Y:S04]  /*d010*/  LDL.LU.64 R228, [R1+0x5c0] ;  /* 0x0005c00001e47983 */ /* 0x008ee80000300a00 */
[----:B------:R1:W-:Y:S04]  /*d020*/  STL [R1+0x560], R0 ;  /* 0x0005600001007387 */ /* 0x0003e80000100800 */
[----:B------:R1:W-:Y:S02]  /*d030*/  STL [R1+0x56c], R236 ;  /* 0x00056cec01007387 */ /* 0x0003e40000100800 */
[----:B-1----:R-:W-:-:S02]  /*d040*/  IMAD.MOV.U32 R0, RZ, RZ, R237 ;  /* 0x000000ffff007224 */ /* 0x002fc400078e00ed */
[----:B------:R-:W3:Y:S04]  /*d050*/  LDL.LU.64 R236, [R1+0x2f0] ;  /* 0x0002f00001ec7983 */ /* 0x000ee80000300a00 */
[----:B------:R1:W-:Y:S04]  /*d060*/  STL [R1+0x568], R0 ;  /* 0x0005680001007387 */ /* 0x0003e80000100800 */
[----:B----4-:R4:W-:Y:S01]  /*d070*/  STL [R1+0x574], R230 ;  /* 0x000574e601007387 */ /* 0x0109e20000100800 */
[----:B-1----:R-:W-:-:S03]  /*d080*/  MOV R0, R231 ;  /* 0x000000e700007202 */ /* 0x002fc60000000f00 */
[----:B----4-:R-:W4:Y:S04]  /*d090*/  LDL.LU.64 R230, [R1+0x300] ;  /* 0x0003000001e67983 */ /* 0x010f280000300a00 */
        /* <DEDUP_REMOVED lines=29> */
[----:B--2---:R2:W-:Y:S01]  /*d270*/  STL [R1+0x5b4], R234 ;  /* 0x0005b4ea01007387 */ /* 0x0045e20000100800 */
[----:B-1----:R-:W-:-:S03]  /*d280*/  IMAD.MOV.U32 R0, RZ, RZ, R235 ;  /* 0x000000ffff007224 */ /* 0x002fc600078e00eb */
[----:B--2---:R-:W2:Y:S04]  /*d290*/  LDL.LU.64 R234, [R1+0x798] ;  /* 0x0007980001ea7983 */ /* 0x004ea80000300a00 */
[----:B------:R1:W-:Y:S04]  /*d2a0*/  STL [R1+0x5b0], R0 ;  /* 0x0005b00001007387 */ /* 0x0003e80000100800 */
[----:B---3--:R3:W-:Y:S01]  /*d2b0*/  STL [R1+0x5bc], R228 ;  /* 0x0005bce401007387 */ /* 0x0087e20000100800 */
[----:B-1----:R-:W-:-:S03]  /*d2c0*/  MOV R0, R229 ;  /* 0x000000e500007202 */ /* 0x002fc60000000f00 */
[----:B---3--:R-:W3:Y:S04]  /*d2d0*/  LDL.LU.64 R228, [R1+0x7a8] ;  /* 0x0007a80001e47983 */ /* 0x008ee80000300a00 */
[----:B------:R1:W-:Y:S04]  /*d2e0*/  STL [R1+0x5b8], R0 ;  /* 0x0005b80001007387 */ /* 0x0003e80000100800 */
[----:B------:R1:W-:Y:S02]  /*d2f0*/  STL [R1+0x5c4], R236 ;  /* 0x0005c4ec01007387 */ /* 0x0003e40000100800 */
[----:B-1----:R-:W-:-:S02]  /*d300*/  IMAD.MOV.U32 R0, RZ, RZ, R237 ;  /* 0x000000ffff007224 */ /* 0x002fc400078e00ed */
[----:B------:R-:W3:Y:S04]  /*d310*/  LDL.LU.64 R236, [R1+0x7b8] ;  /* 0x0007b80001ec7983 */ /* 0x000ee80000300a00 */
[----:B------:R1:W-:Y:S04]  /*d320*/  STL [R1+0x5c0], R0 ;  /* 0x0005c00001007387 */ /* 0x0003e80000100800 */
[----:B----4-:R4:W-:Y:S01]  /*d330*/  STL [R1+0x5cc], R230 ;  /* 0x0005cce601007387 */ /* 0x0109e20000100800 */
[----:B-1----:R-:W-:-:S03]  /*d340*/  IMAD.MOV.U32 R0, RZ, RZ, R231 ;  /* 0x000000ffff007224 */ /* 0x002fc600078e00e7 */
[----:B----4-:R-:W4:Y:S04]  /*d350*/  LDL.LU.64 R230, [R1+0x628] ;  /* 0x0006280001e67983 */ /* 0x010f280000300a00 */
        /* <DEDUP_REMOVED lines=25> */
[----:B------:R-:W-:Y:S04]  /*d4f0*/  STL [R1+0x604], R122 ;  /* 0x0006047a01007387 */ /* 0x000fe80000100800 */
[----:B------:R-:W4:Y:S01]  /*d500*/  LDL.LU.64 R120, [R1+0x660] ;  /* 0x0006600001787983 */ /* 0x000f220000300a00 */
[----:B-1----:R-:W-:-:S05]  /*d510*/  MOV R0, R123 ;  /* 0x0000007b00007202 */ /* 0x002fca0000000f00 */
        /* <DEDUP_REMOVED lines=9> */
[----:B------:R4:W-:Y:S04]  /*d5b0*/  STL [R1+0x61c], R236 ;  /* 0x00061cec01007387 */ /* 0x0009e80000100800 */
[----:B------:R-:W3:Y:S01]  /*d5c0*/  LDL.LU.64 R122, [R1+0x288] ;  /* 0x00028800017a7983 */ /* 0x000ee20000300a00 */
[----:B-1----:R-:W-:-:S03]  /*d5d0*/  MOV R0, R237 ;  /* 0x000000ed00007202 */ /* 0x002fc60000000f00 */
[----:B----4-:R-:W-:Y:S04]  /*d5e0*/  STL [R1+0x624], R230 ;  /* 0x000624e601007387 */ /* 0x010fe80000100800 */
[----:B------:R1:W-:Y:S04]  /*d5f0*/  STL [R1+0x618], R0 ;  /* 0x0006180001007387 */ /* 0x0003e80000100800 */
[----:B------:R-:W4:Y:S01]  /*d600*/  LDL.LU.64 R236, [R1+0x290] ;  /* 0x0002900001ec7983 */ /* 0x000f220000300a00 */
[----:B-1----:R-:W-:-:S03]  /*d610*/  IMAD.MOV.U32 R0, RZ, RZ, R231 ;  /* 0x000000ffff007224 */ /* 0x002fc600078e00e7 */
[----:B------:R-:W-:Y:S04]  /*d620*/  STL [R1+0x62c], R224 ;  /* 0x00062ce001007387 */ /* 0x000fe80000100800 */
[----:B------:R1:W-:Y:S04]  /*d630*/  STL [R1+0x620], R0 ;  /* 0x0006200001007387 */ /* 0x0003e80000100800 */
[----:B------:R-:W4:Y:S01]  /*d640*/  LDL.LU.64 R230, [R1+0x808] ;  /* 0x0008080001e67983 */ /* 0x000f220000300a00 */
[----:B-1----:R-:W-:-:S03]  /*d650*/  IMAD.MOV.U32 R0, RZ, RZ, R225 ;  /* 0x000000ffff007224 */ /* 0x002fc600078e00e1 */
[----:B------:R-:W-:Y:S04]  /*d660*/  STL [R1+0x634], R226 ;  /* 0x000634e201007387 */ /* 0x000fe80000100800 */
[----:B------:R1:W-:Y:S04]  /*d670*/  STL [R1+0x628], R0 ;  /* 0x0006280001007387 */ /* 0x0003e80000100800 */
[----:B------:R-:W4:Y:S01]  /*d680*/  LDL.LU.64 R224, [R1+0x818] ;  /* 0x0008180001e07983 */ /* 0x000f220000300a00 */
[----:B-1----:R-:W-:-:S03]  /*d690*/  MOV R0, R227 ;  /* 0x000000e300007202 */ /* 0x002fc60000000f00 */
[----:B------:R-:W-:Y:S04]  /*d6a0*/  STL [R1+0x63c], R248 ;  /* 0x00063cf801007387 */ /* 0x000fe80000100800 */
        /* <DEDUP_REMOVED lines=19> */
[----:B--2---:R-:W-:Y:S04]  /*d7e0*/  STL [R1+0x664], R234 ;  /* 0x000664ea01007387 */ /* 0x004fe80000100800 */
[----:B------:R1:W-:Y:S02]  /*d7f0*/  STL [R1+0x658], R0 ;  /* 0x0006580001007387 */ /* 0x0003e40000100800 */
[----:B-1----:R-:W-:Y:S02]  /*d800*/  MOV R0, R235 ;  /* 0x000000eb00007202 */ /* 0x002fe40000000f00 */
[----:B------:R-:W2:Y:S04]  /*d810*/  LDL.LU.64 R234, [R1+0x770] ;  /* 0x0007700001ea7983 */ /* 0x000ea80000300a00 */
[----:B------:R1:W-:Y:S04]  /*d820*/  STL [R1+0x660], R0 ;  /* 0x0006600001007387 */ /* 0x0003e80000100800 */
[----:B---3--:R3:W-:Y:S01]  /*d830*/  STL [R1+0x66c], R228 ;  /* 0x00066ce401007387 */ /* 0x0087e20000100800 */
[----:B-1----:R-:W-:-:S03]  /*d840*/  IMAD.MOV.U32 R0, RZ, RZ, R229 ;  /* 0x000000ffff007224 */ /* 0x002fc600078e00e5 */
[----:B------:R-:W-:Y:S04]  /*d850*/  STL [R1+0x674], R122 ;  /* 0x0006747a01007387 */ /* 0x000fe80000100800 */
[----:B------:R1:W-:Y:S04]  /*d860*/  STL [R1+0x668], R0 ;  /* 0x0006680001007387 */ /* 0x0003e80000100800 */
[----:B---3--:R-:W3:Y:S01]  /*d870*/  LDL.LU.64 R228, [R1+0x6c8] ;  /* 0x0006c80001e47983 */ /* 0x008ee20000300a00 */
[----:B-1----:R-:W-:-:S03]  /*d880*/  IMAD.MOV.U32 R0, RZ, RZ, R123 ;  /* 0x000000ffff007224 */ /* 0x002fc600078e007b */
[----:B----4-:R-:W-:Y:S04]  /*d890*/  STL [R1+0x67c], R236 ;  /* 0x00067cec01007387 */ /* 0x010fe80000100800 */
[----:B------:R1:W-:Y:S04]  /*d8a0*/  STL [R1+0x670], R0 ;  /* 0x0006700001007387 */ /* 0x0003e80000100800 */
[----:B------:R-:W4:Y:S01]  /*d8b0*/  LDL.LU.64 R124, [R1+0x6d0] ;  /* 0x0006d000017c7983 */ /* 0x000f220000300a00 */
[----:B-1----:R-:W-:-:S05]  /*d8c0*/  MOV R0, R237 ;  /* 0x000000ed00007202 */ /* 0x002fca0000000f00 */
[----:B------:R1:W-:Y:S04]  /*d8d0*/  STL [R1+0x678], R0 ;  /* 0x0006780001007387 */ /* 0x0003e80000100800 */
[----:B------:R1:W-:Y:S02]  /*d8e0*/  STL [R1+0x684], R230 ;  /* 0x000684e601007387 */ /* 0x0003e40000100800 */
[----:B-1----:R-:W-:Y:S02]  /*d8f0*/  IMAD.MOV.U32 R0, RZ, RZ, R231 ;  /* 0x000000ffff007224 */ /* 0x002fe400078e00e7 */
[----:B------:R-:W4:Y:S04]  /*d900*/  LDL.LU.64 R230, [R1+0x6d8] ;  /* 0x0006d80001e67983 */ /* 0x000f280000300a00 */
[----:B------:R1:W-:Y:S04]  /*d910*/  STL [R1+0x680], R0 ;  /* 0x0006800001007387 */ /* 0x0003e80000100800 */
[----:B------:R1:W-:Y:S02]  /*d920*/  STL [R1+0x68c], R224 ;  /* 0x00068ce001007387 */ /* 0x0003e40000100800 */
[----:B-1----:R-:W-:-:S02]  /*d930*/  IMAD.MOV.U32 R0, RZ, RZ, R225 ;  /* 0x000000ffff007224 */ /* 0x002fc400078e00e1 */
[----:B------:R-:W4:Y:S04]  /*d940*/  LDL.LU.64 R224, [R1+0x6e0] ;  /* 0x0006e00001e07983 */ /* 0x000f280000300a00 */
[----:B------:R1:W-:Y:S04]  /*d950*/  STL [R1+0x688], R0 ;  /* 0x0006880001007387 */ /* 0x0003e80000100800 */
        /* <DEDUP_REMOVED lines=17> */
[----:B------:R-:W4:Y:S04]  /*da70*/  LDL.LU.64 R120, [R1+0x868] ;  /* 0x0008680001787983 */ /* 0x000f280000300a00 */
[----:B------:R-:W4:Y:S01]  /*da80*/  LDL.LU.64 R122, [R1+0x878] ;  /* 0x00087800017a7983 */ /* 0x000f220000300a00 */
[----:B-1----:R-:W-:-:S05]  /*da90*/  IMAD.MOV.U32 R0, RZ, RZ, R233 ;  /* 0x000000ffff007224 */ /* 0x002fca00078e00e9 */
[----:B------:R1:W-:Y:S04]  /*daa0*/  STL [R1+0x6b0], R0 ;  /* 0x0006b00001007387 */ /* 0x0003e80000100800 */
[----:B--2---:R-:W-:Y:S04]  /*dab0*/  STL [R1+0x6bc], R234 ;  /* 0x0006bcea01007387 */ /* 0x004fe80000100800 */
[----:B------:R-:W2:Y:S01]  /*dac0*/  LDL.LU.64 R236, [R1+0x888] ;  /* 0x0008880001ec7983 */ /* 0x000ea20000300a00 */
[----:B-1----:R-:W-:-:S03]  /*dad0*/  IMAD.MOV.U32 R0, RZ, RZ, R235 ;  /* 0x000000ffff007224 */ /* 0x002fc600078e00eb */
[----:B------:R-:W2:Y:S04]  /*dae0*/  LDL.LU.64 R238, [R1+0x898] ;  /* 0x0008980001ee7983 */ /* 0x000ea80000300a00 */
[----:B------:R1:W-:Y:S04]  /*daf0*/  STL [R1+0x6b8], R0 ;  /* 0x0006b80001007387 */ /* 0x0003e80000100800 */
[----:B---3--:R3:W-:Y:S04]  /*db00*/  STL [R1+0x6c4], R228 ;  /* 0x0006c4e401007387 */ /* 0x0087e80000100800 */
[----:B------:R-:W2:Y:S01]  /*db10*/  LDL.LU.64 R232, [R1+0x780] ;  /* 0x0007800001e87983 */ /* 0x000ea20000300a00 */
[----:B-1----:R-:W-:-:S03]  /*db20*/  MOV R0, R229 ;  /* 0x000000e500007202 */ /* 0x002fc60000000f00 */
[----:B------:R-:W2:Y:S04]  /*db30*/  LDL.LU.64 R234, [R1+0x790] ;  /* 0x0007900001ea7983 */ /* 0x000ea80000300a00 */
[----:B------:R1:W-:Y:S04]  /*db40*/  STL [R1+0x6c0], R0 ;  /* 0x0006c00001007387 */ /* 0x0003e80000100800 */
[----:B----4-:R-:W-:Y:S04]  /*db50*/  STL [R1+0x6cc], R124 ;  /* 0x0006cc7c01007387 */ /* 0x010fe80000100800 */
[----:B---3--:R-:W3:Y:S01]  /*db60*/  LDL.LU.64 R228, [R1+0x7a0] ;  /* 0x0007a00001e47983 */ /* 0x008ee20000300a00 */
[----:B-1----:R-:W-:-:S03]  /*db70*/  IMAD.MOV.U32 R0, RZ, RZ, R125 ;  /* 0x000000ffff007224 */ /* 0x002fc600078e007d */
[----:B------:R-:W-:Y:S04]  /*db80*/  STL [R1+0x6d4], R230 ;  /* 0x0006d4e601007387 */ /* 0x000fe80000100800 */
[----:B------:R1:W-:Y:S02]  /*db90*/  STL [R1+0x6c8], R0 ;  /* 0x0006c80001007387 */ /* 0x0003e40000100800 */
[----:B-1----:R-:W-:Y:S02]  /*dba0*/  IMAD.MOV.U32 R0, RZ, RZ, R231 ;  /* 0x000000ffff007224 */ /* 0x002fe400078e00e7 */
[----:B------:R-:W4:Y:S04]  /*dbb0*/  LDL.LU.64 R230, [R1+0x7b0] ;  /* 0x0007b00001e67983 */ /* 0x000f280000300a00 */
[----:B------:R1:W-:Y:S04]  /*dbc0*/  STL [R1+0x6d0], R0 ;  /* 0x0006d00001007387 */ /* 0x0003e80000100800 */
[----:B------:R1:W-:Y:S02]  /*dbd0*/  STL [R1+0x6dc], R224 ;  /* 0x0006dce001007387 */ /* 0x0003e40000100800 */
[----:B-1----:R-:W-:-:S02]  /*dbe0*/  MOV R0, R225 ;  /* 0x000000e100007202 */ /* 0x002fc40000000f00 */
[----:B------:R-:W-:Y:S04]  /*dbf0*/  STL [R1+0x6e4], R126 ;  /* 0x0006e47e01007387 */ /* 0x000fe80000100800 */
[----:B------:R1:W-:Y:S04]  /*dc00*/  STL [R1+0x6d8], R0 ;  /* 0x0006d80001007387 */ /* 0x0003e80000100800 */
[----:B------:R-:W4:Y:S01]  /*dc10*/  LDL.LU.64 R224, [R1+0x748] ;  /* 0x0007480001e07983 */ /* 0x000f220000300a00 */
        /* <DEDUP_REMOVED lines=14> */
[----:B------:R-:W-:Y:S01]  /*dd00*/  STL [R1+0x704], R120 ;  /* 0x0007047801007387 */ /* 0x000fe20000100800 */
[----:B-1----:R-:W-:-:S03]  /*dd10*/  IMAD.MOV.U32 R0, RZ, RZ, R121 ;  /* 0x000000ffff007224 */ /* 0x002fc600078e0079 */
[----:B------:R-:W-:Y:S04]  /*dd20*/  STL [R1+0x70c], R122 ;  /* 0x00070c7a01007387 */ /* 0x000fe80000100800 */
[----:B------:R1:W-:Y:S02]  /*dd30*/  STL [R1+0x700], R0 ;  /* 0x0007000001007387 */ /* 0x0003e40000100800 */
[----:B-1----:R-:W-:Y:S02]  /*dd40*/  MOV R0, R123 ;  /* 0x0000007b00007202 */ /* 0x002fe40000000f00 */
[----:B--2---:R-:W-:Y:S04]  /*dd50*/  STL [R1+0x714], R236 ;  /* 0x000714ec01007387 */ /* 0x004fe80000100800 */
        /* <DEDUP_REMOVED lines=10> */
[----:B---3--:R-:W-:Y:S01]  /*de00*/  STL [R1+0x734], R228 ;  /* 0x000734e401007387 */ /* 0x008fe20000100800 */
[----:B-1----:R-:W-:-:S05]  /*de10*/  IMAD.MOV.U32 R0, RZ, RZ, R235 ;  /* 0x000000ffff007224 */ /* 0x002fca00078e00eb */
[----:B------:R1:W-:Y:S04]  /*de20*/  STL [R1+0x728], R0 ;  /* 0x0007280001007387 */ /* 0x0003e80000100800 */
[----:B------:R-:W2:Y:S04]  /*de30*/  LDL.LU.64 R120, [R1+0x8a0] ;  /* 0x0008a00001787983 */ /* 0x000ea80000300a00 */
[----:B------:R-:W3:Y:S01]  /*de40*/  LDL.LU.64 R122, [R1+0x8b8] ;  /* 0x0008b800017a7983 */ /* 0x000ee20000300a00 */
[----:B-1----:R-:W-:-:S05]  /*de50*/  IMAD.MOV.U32 R0, RZ, RZ, R229 ;  /* 0x000000ffff007224 */ /* 0x002fca00078e00e5 */
[----:B------:R1:W-:Y:S04]  /*de60*/  STL [R1+0x730], R0 ;  /* 0x0007300001007387 */ /* 0x0003e80000100800 */
[----:B----4-:R-:W-:Y:S04]  /*de70*/  STL [R1+0x73c], R230 ;  /* 0x00073ce601007387 */ /* 0x010fe80000100800 */
        /* <DEDUP_REMOVED lines=12> */
[----:B------:R-:W-:Y:S04]  /*df40*/  STL [R1+0x754], R248 ;  /* 0x000754f801007387 */ /* 0x000fe80000100800 */
[----:B------:R1:W-:Y:S04]  /*df50*/  STL [R1+0x748], R0 ;  /* 0x0007480001007387 */ /* 0x0003e80000100800 */
[----:B------:R-:W4:Y:S01]  /*df60*/  LDL.LU.64 R230, [R1+0x830] ;  /* 0x0008300001e67983 */ /* 0x000f220000300a00 */
[----:B-1----:R-:W-:-:S05]  /*df70*/  MOV R0, R249 ;  /* 0x000000f900007202 */ /* 0x002fca0000000f00 */
[----:B------:R1:W-:Y:S04]  /*df80*/  STL [R1+0x750], R0 ;  /* 0x0007500001007387 */ /* 0x0003e80000100800 */
[----:B------:R1:W-:Y:S02]  /*df90*/  STL [R1+0x75c], R250 ;  /* 0x00075cfa01007387 */ /* 0x0003e40000100800 */
[----:B-1----:R-:W-:Y:S02]  /*dfa0*/  IMAD.MOV.U32 R0, RZ, RZ, R251 ;  /* 0x000000ffff007224 */ /* 0x002fe400078e00fb */
[----:B------:R-:W-:Y:S04]  /*dfb0*/  STL [R1+0x764], R18 ;  /* 0x0007641201007387 */ /* 0x000fe80000100800 */
[----:B------:R2:W-:Y:S04]  /*dfc0*/  STL [R1+0x758], R0 ;  /* 0x0007580001007387 */ /* 0x0005e80000100800 */
        /* <DEDUP_REMOVED lines=10> */
[----:B------:R-:W4:Y:S01]  /*e070*/  LDL.LU.64 R250, [R1+0x7e0] ;  /* 0x0007e00001fa7983 */ /* 0x000f220000300a00 */
[----:B--2---:R-:W-:-:S03]  /*e080*/  IMAD.MOV.U32 R0, RZ, RZ, R121 ;  /* 0x000000ffff007224 */ /* 0x004fc600078e0079 */
[----:B------:R-:W-:Y:S04]  /*e090*/  STL [R1+0x784], R120 ;  /* 0x0007847801007387 */ /* 0x000fe80000100800 */
[----:B---3--:R-:W-:Y:S04]  /*e0a0*/  STL [R1+0x78c], R122 ;  /* 0x00078c7a01007387 */ /* 0x008fe80000100800 */
[----:B------:R1:W-:Y:S02]  /*e0b0*/  STL [R1+0x780], R0 ;  /* 0x0007800001007387 */ /* 0x0003e40000100800 */
[----:B-1----:R-:W-:-:S02]  /*e0c0*/  MOV R0, R123 ;  /* 0x0000007b00007202 */ /* 0x002fc40000000f00 */
[----:B----4-:R-:W-:Y:S04]  /*e0d0*/  STL [R1+0x794], R236 ;  /* 0x000794ec01007387 */ /* 0x010fe80000100800 */
        /* <DEDUP_REMOVED lines=13> */
[----:B------:R-:W2:Y:S04]  /*e1b0*/  LDL.LU.64 R120, [R1+0x900] ;  /* 0x0009000001787983 */ /* 0x000ea80000300a00 */
[----:B------:R-:W3:Y:S01]  /*e1c0*/  LDL.LU.64 R122, [R1+0x908] ;  /* 0x00090800017a7983 */ /* 0x000ee20000300a00 */
        /* <DEDUP_REMOVED lines=226> */
[----:B------:R4:W-:Y:S04]  /*eff0*/  STL [R1+0x9bc], R224 ;  /* 0x0009bce001007387 */ /* 0x0009e80000100800 */
[----:B------:R-:W3:Y:S01]  /*f000*/  LDL.LU.64 R236, [R1+0xa18] ;  /* 0x000a180001ec7983 */ /* 0x000ee20000300a00 */
[----:B-1----:R-:W-:-:S03]  /*f010*/  MOV R0, R225 ;  /* 0x000000e100007202 */ /* 0x002fc60000000f00 */
[----:B------:R-:W3:Y:S04]  /*f020*/  LDL.LU.64 R230, [R1+0xa20] ;  /* 0x000a200001e67983 */ /* 0x000ee80000300a00 */
[----:B------:R1:W-:Y:S04]  /*f030*/  STL [R1+0x9b8], R0 ;  /* 0x0009b80001007387 */ /* 0x0003e80000100800 */
[----:B------:R-:W-:Y:S04]  /*f040*/  STL [R1+0x9c4], R228 ;  /* 0x0009c4e401007387 */ /* 0x000fe80000100800 */
[----:B----4-:R-:W4:Y:S01]  /*f050*/  LDL.LU.64 R224, [R1+0xa28] ;  /* 0x000a280001e07983 */ /* 0x010f220000300a00 */
[----:B-1----:R-:W-:-:S03]  /*f060*/  IMAD.MOV.U32 R0, RZ, RZ, R229 ;  /* 0x000000ffff007224 */ /* 0x002fc600078e00e5 */
[----:B------:R-:W-:Y:S04]  /*f070*/  STL [R1+0x9cc], R226 ;  /* 0x0009cce201007387 */ /* 0x000fe80000100800 */
[----:B------:R1:W-:Y:S04]  /*f080*/  STL [R1+0x9c0], R0 ;  /* 0x0009c00001007387 */ /* 0x0003e80000100800 */
[----:B------:R-:W4:Y:S01]  /*f090*/  LDL.LU.64 R238, [R1+0xa30] ;  /* 0x000a300001ee7983 */ /* 0x000f220000300a00 */
[----:B-1----:R-:W-:-:S03]  /*f0a0*/  IMAD.MOV.U32 R0, RZ, RZ, R227 ;  /* 0x000000ffff007224 */ /* 0x002fc600078e00e3 */
[----:B------:R-:W-:Y:S04]  /*f0b0*/  STL [R1+0x9d4], R250 ;  /* 0x0009d4fa01007387 */ /* 0x000fe80000100800 */
[----:B------:R1:W-:Y:S04]  /*f0c0*/  STL [R1+0x9c8], R0 ;  /* 0x0009c80001007387 */ /* 0x0003e80000100800 */
[----:B------:R-:W4:Y:S04]  /*f0d0*/  LDL.LU.64 R232, [R1+0xa38] ;  /* 0x000a380001e87983 */ /* 0x000f280000300a00 */
[----:B------:R-:W4:Y:S01]  /*f0e0*/  LDL.LU.64 R226, [R1+0xa40] ;  /* 0x000a400001e27983 */ /* 0x000f220000300a00 */
[----:B-1----:R-:W-:-:S05]  /*f0f0*/  MOV R0, R251 ;  /* 0x000000fb00007202 */ /* 0x002fca0000000f00 */
[----:B------:R1:W-:Y:S04]  /*f100*/  STL [R1+0x9d0], R0 ;  /* 0x0009d00001007387 */ /* 0x0003e80000100800 */
[----:B------:R1:W-:Y:S04]  /*f110*/  STL [R1+0x9dc], R248 ;  /* 0x0009dcf801007387 */ /* 0x0003e80000100800 */
[----:B------:R-:W4:Y:S01]  /*f120*/  LDL.LU.64 R250, [R1+0xa48] ;  /* 0x000a480001fa7983 */ /* 0x000f220000300a00 */
[----:B-1----:R-:W-:-:S03]  /*f130*/  IMAD.MOV.U32 R0, RZ, RZ, R249 ;  /* 0x000000ffff007224 */ /* 0x002fc600078e00f9 */
        /* <DEDUP_REMOVED lines=11> */
[----:B------:R-:W-:Y:S01]  /*f1f0*/  STL [R1+0x9f8], R63 ;  /* 0x0009f83f01007387 */ /* 0x000fe20000100800 */
[----:B--2---:R-:W-:-:S03]  /*f200*/  IMAD.MOV.U32 R0, RZ, RZ, R121 ;  /* 0x000000ffff007224 */ /* 0x004fc600078e0079 */
[----:B------:R-:W-:Y:S04]  /*f210*/  STL [R1+0xa04], R120 ;  /* 0x000a047801007387 */ /* 0x000fe80000100800 */
[----:B---3--:R-:W-:Y:S04]  /*f220*/  STL [R1+0xa0c], R122 ;  /* 0x000a0c7a01007387 */ /* 0x008fe80000100800 */
[----:B------:R1:W-:Y:S02]  /*f230*/  STL [R1+0xa00], R0 ;  /* 0x000a000001007387 */ /* 0x0003e40000100800 */
[----:B-1----:R-:W-:-:S02]  /*f240*/  MOV R0, R123 ;  /* 0x0000007b00007202 */ /* 0x002fc40000000f00 */
[----:B------:R-:W-:Y:S04]  /*f250*/  STL [R1+0xa14], R236 ;  /* 0x000a14ec01007387 */ /* 0x000fe80000100800 */
[----:B------:R1:W-:Y:S04]  /*f260*/  STL [R1+0xa08], R0 ;  /* 0x000a080001007387 */ /* 0x0003e80000100800 */
[----:B------:R-:W-:Y:S01]  /*f270*/  STL [R1+0xa1c], R230 ;  /* 0x000a1ce601007387 */ /* 0x000fe20000100800 */
[----:B-1----:R-:W-:-:S05]  /*f280*/  IMAD.MOV.U32 R0, RZ, RZ, R237 ;  /* 0x000000ffff007224 */ /* 0x002fca00078e00ed */
[----:B------:R1:W-:Y:S04]  /*f290*/  STL [R1+0xa10], R0 ;  /* 0x000a100001007387 */ /* 0x0003e80000100800 */
[----:B----4-:R-:W-:Y:S01]  /*f2a0*/  STL [R1+0xa24], R224 ;  /* 0x000a24e001007387 */ /* 0x010fe20000100800 */
[----:B-1----:R-:W-:-:S05]  /*f2b0*/  IMAD.MOV.U32 R0, RZ, RZ, R231 ;  /* 0x000000ffff007224 */ /* 0x002fca00078e00e7 */
[----:B------:R1:W-:Y:S04]  /*f2c0*/  STL [R1+0xa18], R0 ;  /* 0x000a180001007387 */ /* 0x0003e80000100800 */
[----:B------:R-:W2:Y:S01]  /*f2d0*/  LDL.LU.64 R230, [R1+0x348] ;  /* 0x0003480001e67983 */ /* 0x000ea20000300a00 */
[----:B-1----:R-:W-:-:S03]  /*f2e0*/  MOV R0, R225 ;  /* 0x000000e100007202 */ /* 0x002fc60000000f00 */
[----:B------:R-:W-:Y:S04]  /*f2f0*/  STL [R1+0xa2c], R238 ;  /* 0x000a2cee01007387 */ /* 0x000fe80000100800 */
[----:B------:R1:W-:Y:S04]  /*f300*/  STL [R1+0xa20], R0 ;  /* 0x000a200001007387 */ /* 0x0003e80000100800 */
[----:B------:R-:W3:Y:S01]  /*f310*/  LDL.LU.64 R224, [R1+0x320] ;  /* 0x0003200001e07983 */ /* 0x000ee20000300a00 */
[----:B-1----:R-:W-:-:S03]  /*f320*/  IMAD.MOV.U32 R0, RZ, RZ, R239 ;  /* 0x000000ffff007224 */ /* 0x002fc600078e00ef */
[----:B------:R-:W-:Y:S04]  /*f330*/  STL [R1+0xa34], R232 ;  /* 0x000a34e801007387 */ /* 0x000fe80000100800 */
[----:B------:R1:W-:Y:S04]  /*f340*/  STL [R1+0xa28], R0 ;  /* 0x000a280001007387 */ /* 0x0003e80000100800 */
[----:B------:R-:W-:Y:S01]  /*f350*/  STL [R1+0xa3c], R226 ;  /* 0x000a3ce201007387 */ /* 0x000fe20000100800 */
[----:B-1----:R-:W-:-:S05]  /*f360*/  IMAD.MOV.U32 R0, RZ, RZ, R233 ;  /* 0x000000ffff007224 */ /* 0x002fca00078e00e9 */
[----:B------:R1:W-:Y:S04]  /*f370*/  STL [R1+0xa30], R0 ;  /* 0x000a300001007387 */ /* 0x0003e80000100800 */
[----:B------:R-:W-:Y:S01]  /*f380*/  STL [R1+0xa44], R250 ;  /* 0x000a44fa01007387 */ /* 0x000fe20000100800 */
[----:B-1----:R-:W-:-:S05]  /*f390*/  MOV R0, R227 ;  /* 0x000000e300007202 */ /* 0x002fca0000000f00 */
[----:B------:R1:W-:Y:S02]  /*f3a0*/  STL [R1+0xa38], R0 ;  /* 0x000a380001007387 */ /* 0x0003e40000100800 */
[----:B-1----:R-:W-:Y:S02]  /*f3b0*/  IMAD.MOV.U32 R0, RZ, RZ, R251 ;  /* 0x000000ffff007224 */ /* 0x002fe400078e00fb */
[----:B------:R-:W4:Y:S04]  /*f3c0*/  LDL.LU.64 R250, [R1+0x368] ;  /* 0x0003680001fa7983 */ /* 0x000f280000300a00 */
[----:B------:R1:W-:Y:S04]  /*f3d0*/  STL [R1+0xa40], R0 ;  /* 0x000a400001007387 */ /* 0x0003e80000100800 */
        /* <DEDUP_REMOVED lines=9> */
[----:B------:R-:W-:Y:S01]  /*f470*/  STL [R1+0xa64], R72 ;  /* 0x000a644801007387 */ /* 0x000fe20000100800 */
[----:B-1----:R-:W-:-:S05]  /*f480*/  IMAD.MOV.U32 R0, RZ, RZ, R229 ;  /* 0x000000ffff007224 */ /* 0x002fca00078e00e5 */
[----:B------:R1:W-:Y:S04]  /*f490*/  STL [R1+0xa58], R0 ;  /* 0x000a580001007387 */ /* 0x0003e80000100800 */
        /* <DEDUP_REMOVED lines=10> */
[----:B--2---:R-:W-:Y:S01]  /*f540*/  STL [R1+0xa84], R230 ;  /* 0x000a84e601007387 */ /* 0x004fe20000100800 */
[----:B-1----:R-:W-:-:S03]  /*f550*/  IMAD.MOV.U32 R0, RZ, RZ, R231 ;  /* 0x000000ffff007224 */ /* 0x002fc600078e00e7 */
[----:B------:R-:W2:Y:S04]  /*f560*/  LDL.LU.64 R228, [R1+0x330] ;  /* 0x0003300001e47983 */ /* 0x000ea80000300a00 */
[----:B------:R1:W-:Y:S04]  /*f570*/  STL [R1+0xa80], R0 ;  /* 0x000a800001007387 */ /* 0x0003e80000100800 */
[----:B---3--:R3:W-:Y:S01]  /*f580*/  STL [R1+0xa8c], R224 ;  /* 0x000a8ce001007387 */ /* 0x0087e20000100800 */
[----:B-1----:R-:W-:-:S03]  /*f590*/  MOV R0, R225 ;  /* 0x000000e100007202 */ /* 0x002fc60000000f00 */
[----:B------:R-:W-:Y:S04]  /*f5a0*/  STL [R1+0xa94], R76 ;  /* 0x000a944c01007387 */ /* 0x000fe80000100800 */
[----:B------:R4:W-:Y:S04]  /*f5b0*/  STL [R1+0xa88], R0 ;  /* 0x000a880001007387 */ /* 0x0009e80000100800 */
[----:B------:R-:W2:Y:S04]  /*f5c0*/  LDL.LU.64 R230, [R1+0x3a8] ;  /* 0x0003a80001e67983 */ /* 0x000ea80000300a00 */
[----:B------:R-:W-:Y:S04]  /*f5d0*/  STL [R1+0xa90], R77 ;  /* 0x000a904d01007387 */ /* 0x000fe80000100800 */
[----:B------:R-:W-:Y:S04]  /*f5e0*/  STL [R1+0xa9c], R74 ;  /* 0x000a9c4a01007387 */ /* 0x000fe80000100800 */
[----:B------:R-:W-:Y:S04]  /*f5f0*/  STL [R1+0xa98], R75 ;  /* 0x000a984b01007387 */ /* 0x000fe80000100800 */
[----:B---3--:R-:W3:Y:S01]  /*f600*/  LDL.LU.64 R224, [R1+0x390] ;  /* 0x0003900001e07983 */ /* 0x008ee20000300a00 */
[----:B----4-:R-:W-:-:S03]  /*f610*/  IMAD.MOV.U32 R0, RZ, RZ, R251 ;  /* 0x000000ffff007224 */ /* 0x010fc600078e00fb */
[----:B------:R1:W-:Y:S04]  /*f620*/  STL [R1+0xaa4], R250 ;  /* 0x000aa4fa01007387 */ /* 0x0003e80000100800 */
[----:B------:R-:W-:Y:S04]  /*f630*/  STL [R1+0xaac], R226 ;  /* 0x000aace201007387 */ /* 0x000fe80000100800 */
[----:B------:R4:W-:Y:S04]  /*f640*/  STL [R1+0xaa0], R0 ;  /* 0x000aa00001007387 */ /* 0x0009e80000100800 */
[----:B-1----:R-:W3:Y:S01]  /*f650*/  LDL.LU.64 R250, [R1+0x378] ;  /* 0x0003780001fa7983 */ /* 0x002ee20000300a00 */
[----:B----4-:R-:W-:-:S03]  /*f660*/  IMAD.MOV.U32 R0, RZ, RZ, R227 ;  /* 0x000000ffff007224 */ /* 0x010fc600078e00e3 */
[----:B------:R-:W-:Y:S04]  /*f670*/  STL [R1+0xab4], R248 ;  /* 0x000ab4f801007387 */ /* 0x000fe80000100800 */
[----:B------:R1:W-:Y:S04]  /*f680*/  STL [R1+0xaa8], R0 ;  /* 0x000aa80001007387 */ /* 0x0003e80000100800 */
[----:B------:R-:W4:Y:S01]  /*f690*/  LDL.LU.64 R226, [R1+0x360] ;  /* 0x0003600001e27983 */ /* 0x000f220000300a00 */
[----:B-1----:R-:W-:-:S03]  /*f6a0*/  MOV R0, R249 ;  /* 0x000000f900007202 */ /* 0x002fc60000000f00 */
[----:B------:R-:W-:Y:S04]  /*f6b0*/  STL [R1+0xabc], R78 ;  /* 0x000abc4e01007387 */ /* 0x000fe80000100800 */
[----:B------:R1:W-:Y:S04]  /*f6c0*/  STL [R1+0xab0], R0 ;  /* 0x000ab00001007387 */ /* 0x0003e80000100800 */
[----:B------:R-:W-:Y:S04]  /*f6d0*/  STL [R1+0xab8], R79 ;  /* 0x000ab84f01007387 */ /* 0x000fe80000100800 */
[----:B------:R-:W4:Y:S04]  /*f6e0*/  LDL.LU.64 R130, [R1+0x3c8] ;  /* 0x0003c80001827983 */ /* 0x000f280000300a00 */
[----:B------:R-:W-:Y:S04]  /*f6f0*/  STL [R1+0xac4], R238 ;  /* 0x000ac4ee01007387 */ /* 0x000fe80000100800 */
[----:B------:R-:W4:Y:S01]  /*f700*/  LDL.LU.64 R248, [R1+0x3b0] ;  /* 0x0003b00001f87983 */ /* 0x000f220000300a00 */
[----:B-1----:R-:W-:-:S03]  /*f710*/  IMAD.MOV.U32 R0, RZ, RZ, R239 ;  /* 0x000000ffff007224 */ /* 0x002fc600078e00ef */
[----:B------:R-:W-:Y:S04]  /*f720*/  STL [R1+0xacc], R232 ;  /* 0x000acce801007387 */ /* 0x000fe80000100800 */
[----:B------:R1:W-:Y:S04]  /*f730*/  STL [R1+0xac0], R0 ;  /* 0x000ac00001007387 */ /* 0x0003e80000100800 */
[----:B------:R-:W4:Y:S04]  /*f740*/  LDL.LU.64 R124, [R1+0x398] ;  /* 0x00039800017c7983 */ /* 0x000f280000300a00 */
[----:B------:R-:W4:Y:S01]  /*f750*/  LDL.LU.64 R126, [R1+0x380] ;  /* 0x00038000017e7983 */ /* 0x000f220000300a00 */
[----:B-1----:R-:W-:-:S05]  /*f760*/  IMAD.MOV.U32 R0, RZ, RZ, R233 ;  /* 0x000000ffff007224 */ /* 0x002fca00078e00e9 */
[----:B------:R1:W-:Y:S04]  /*f770*/  STL [R1+0xac8], R0 ;  /* 0x000ac80001007387 */ /* 0x0003e80000100800 */
[----:B------:R-:W-:Y:S04]  /*f780*/  STL [R1+0xad4], R234 ;  /* 0x000ad4ea01007387 */ /* 0x000fe80000100800 */
[----:B------:R-:W4:Y:S01]  /*f790*/  LDL.LU.64 R120, [R1+0xb28] ;  /* 0x000b280001787983 */ /* 0x000f220000300a00 */
[----:B-1----:R-:W-:-:S03]  /*f7a0*/  MOV R0, R235 ;  /* 0x000000eb00007202 */ /* 0x002fc60000000f00 */
[----:B------:R-:W4:Y:S04]  /*f7b0*/  LDL.LU.64 R122, [R1+0xb30] ;  /* 0x000b3000017a7983 */ /* 0x000f280000300a00 */
[----:B------:R1:W-:Y:S04]  /*f7c0*/  STL [R1+0xad0], R0 ;  /* 0x000ad00001007387 */ /* 0x0003e80000100800 */
[----:B--2---:R-:W-:Y:S04]  /*f7d0*/  STL [R1+0xadc], R228 ;  /* 0x000adce401007387 */ /* 0x004fe80000100800 */
[----:B------:R-:W2:Y:S01]  /*f7e0*/  LDL.LU.64 R236, [R1+0x3b8] ;  /* 0x0003b80001ec7983 */ /* 0x000ea20000300a00 */
[----:B-1----:R-:W-:-:S03]  /*f7f0*/  IMAD.MOV.U32 R0, RZ, RZ, R229 ;  /* 0x000000ffff007224 */ /* 0x002fc600078e00e5 */
[----:B------:R-:W2:Y:S04]  /*f800*/  LDL.LU.64 R238, [R1+0x3a0] ;  /* 0x0003a00001ee7983 */ /* 0x000ea80000300a00 */
[----:B------:R1:W-:Y:S04]  /*f810*/  STL [R1+0xad8], R0 ;  /* 0x000ad80001007387 */ /* 0x0003e80000100800 */
[----:B------:R-:W-:Y:S04]  /*f820*/  STL [R1+0xae4], R230 ;  /* 0x000ae4e601007387 */ /* 0x000fe80000100800 */
[----:B------:R-:W2:Y:S01]  /*f830*/  LDL.LU.64 R232, [R1+0xb48] ;  /* 0x000b480001e87983 */ /* 0x000ea20000300a00 */
[----:B-1----:R-:W-:-:S03]  /*f840*/  IMAD.MOV.U32 R0, RZ, RZ, R231 ;  /* 0x000000ffff007224 */ /* 0x002fc600078e00e7 */
[----:B------:R-:W2:Y:S04]  /*f850*/  LDL.LU.64 R234, [R1+0xb50] ;  /* 0x000b500001ea7983 */ /* 0x000ea80000300a00 */
[----:B------:R1:W-:Y:S04]  /*f860*/  STL [R1+0xae0], R0 ;  /* 0x000ae00001007387 */ /* 0x0003e80000100800 */
[----:B---3--:R-:W-:Y:S04]  /*f870*/  STL [R1+0xaec], R224 ;  /* 0x000aece001007387 */ /* 0x008fe80000100800 */
[----:B------:R-:W3:Y:S01]  /*f880*/  LDL.LU.64 R228, [R1+0xb58] ;  /* 0x000b580001e47983 */ /* 0x000ee20000300a00 */
[----:B-1----:R-:W-:-:S03]  /*f890*/  MOV R0, R225 ;  /* 0x000000e100007202 */ /* 0x002fc60000000f00 */
[----:B------:R-:W3:Y:S04]  /*f8a0*/  LDL.LU.64 R230, [R1+0x3c0] ;  /* 0x0003c00001e67983 */ /* 0x000ee80000300a00 */
[----:B------:R1:W-:Y:S02]  /*f8b0*/  STL [R1+0xae8], R0 ;  /* 0x000ae80001007387 */ /* 0x0003e40000100800 */
[----:B-1----:R-:W-:Y:S02]  /*f8c0*/  IMAD.MOV.U32 R0, RZ, RZ, R251 ;  /* 0x000000ffff007224 */ /* 0x002fe400078e00fb */
[----:B------:R1:W-:Y:S04]  /*f8d0*/  STL [R1+0xaf4], R250 ;  /* 0x000af4fa01007387 */ /* 0x0003e80000100800 */
[----:B------:R-:W3:Y:S04]  /*f8e0*/  LDL.LU.64 R224, [R1+0xb68] ;  /* 0x000b680001e07983 */ /* 0x000ee80000300a00 */
[----:B----4-:R-:W-:Y:S04]  /*f8f0*/  STL [R1+0xafc], R226 ;  /* 0x000afce201007387 */ /* 0x010fe80000100800 */
[----:B------:R4:W-:Y:S04]  /*f900*/  STL [R1+0xaf0], R0 ;  /* 0x000af00001007387 */ /* 0x0009e80000100800 */
[----:B-1----:R-:W3:Y:S01]  /*f910*/  LDL.LU.64 R250, [R1+0xb70] ;  /* 0x000b700001fa7983 */ /* 0x002ee20000300a00 */
[----:B----4-:R-:W-:-:S03]  /*f920*/  IMAD.MOV.U32 R0, RZ, RZ, R227 ;  /* 0x000000ffff007224 */ /* 0x010fc600078e00e3 */
[----:B------:R-:W4:Y:S04]  /*f930*/  LDL.LU.64 R226, [R1+0xb78] ;  /* 0x000b780001e27983 */ /* 0x000f280000300a00 */
[----:B------:R1:W-:Y:S04]  /*f940*/  STL [R1+0xaf8], R0 ;  /* 0x000af80001007387 */ /* 0x0003e80000100800 */
[----:B------:R-:W-:Y:S01]  /*f950*/  STL [R1+0xb04], R130 ;  /* 0x000b048201007387 */ /* 0x000fe20000100800 */
[----:B-1----:R-:W-:-:S03]  /*f960*/  MOV R0, R131 ;  /* 0x0000008300007202 */ /* 0x002fc60000000f00 */
[----:B------:R-:W-:Y:S04]  /*f970*/  STL [R1+0xb0c], R248 ;  /* 0x000b0cf801007387 */ /* 0x000fe80000100800 */
[----:B------:R1:W-:Y:S02]  /*f980*/  STL [R1+0xb00], R0 ;  /* 0x000b000001007387 */ /* 0x0003e40000100800 */
[----:B-1----:R-:W-:Y:S02]  /*f990*/  IMAD.MOV.U32 R0, RZ, RZ, R249 ;  /* 0x000000ffff007224 */ /* 0x002fe400078e00f9 */
[----:B------:R-:W4:Y:S04]  /*f9a0*/  LDL.64 R248, [R1+0xd08] ;  /* 0x000d080001f87983 */ /* 0x000f280000100a00 */
        /* <DEDUP_REMOVED lines=8> */
[----:B------:R-:W-:Y:S01]  /*fa30*/  STL [R1+0xb2c], R122 ;  /* 0x000b2c7a01007387 */ /* 0x000fe20000100800 */
[----:B-1----:R-:W-:-:S05]  /*fa40*/  IMAD.MOV.U32 R0, RZ, RZ, R121 ;  /* 0x000000ffff007224 */ /* 0x002fca00078e0079 */
[----:B------:R1:W-:Y:S02]  /*fa50*/  STL [R1+0xb20], R0 ;  /* 0x000b200001007387 */ /* 0x0003e40000100800 */
[----:B-1----:R-:W-:Y:S02]  /*fa60*/  IMAD.MOV.U32 R0, RZ, RZ, R123 ;  /* 0x000000ffff007224 */ /* 0x002fe400078e007b */
[----:B--2---:R-:W-:Y:S04]  /*fa70*/  STL [R1+0xb34], R236 ;  /* 0x000b34ec01007387 */ /* 0x004fe80000100800 */
        /* <DEDUP_REMOVED lines=10> */
[----:B---3--:R-:W-:Y:S01]  /*fb20*/  STL [R1+0xb54], R228 ;  /* 0x000b54e401007387 */ /* 0x008fe20000100800 */
[----:B-1----:R-:W-:-:S05]  /*fb30*/  MOV R0, R235 ;  /* 0x000000eb00007202 */ /* 0x002fca0000000f00 */
[----:B------:R1:W-:Y:S04]  /*fb40*/  STL [R1+0xb48], R0 ;  /* 0x000b480001007387 */ /* 0x0003e80000100800 */
[----:B------:R-:W-:Y:S01]  /*fb50*/  STL [R1+0xb5c], R230 ;  /* 0x000b5ce601007387 */ /* 0x000fe20000100800 */
[----:B-1----:R-:W-:-:S05]  /*fb60*/  IMAD.MOV.U32 R0, RZ, RZ, R229 ;  /* 0x000000ffff007224 */ /* 0x002fca00078e00e5 */
[----:B------:R1:W-:Y:S04]  /*fb70*/  STL [R1+0xb50], R0 ;  /* 0x000b500001007387 */ /* 0x0003e80000100800 */
[----:B------:R-:W-:Y:S01]  /*fb80*/  STL [R1+0xb64], R224 ;  /* 0x000b64e001007387 */ /* 0x000fe20000100800 */
[----:B-1----:R-:W-:-:S05]  /*fb90*/  IMAD.MOV.U32 R0, RZ, RZ, R231 ;  /* 0x000000ffff007224 */ /* 0x002fca00078e00e7 */
[----:B------:R1:W-:Y:S02]  /*fba0*/  STL [R1+0xb58], R0 ;  /* 0x000b580001007387 */ /* 0x0003e40000100800 */
[----:B-1----:R-:W-:-:S05]  /*fbb0*/  MOV R0, R225 ;  /* 0x000000e100007202 */ /* 0x002fca0000000f00 */
[----:B------:R1:W-:Y:S04]  /*fbc0*/  STL [R1+0xb60], R0 ;  /* 0x000b600001007387 */ /* 0x0003e80000100800 */
[----:B------:R-:W-:Y:S01]  /*fbd0*/  STL [R1+0xb6c], R250 ;  /* 0x000b6cfa01007387 */ /* 0x000fe20000100800 */
[----:B-1----:R-:W-:-:S03]  /*fbe0*/  IMAD.MOV.U32 R0, RZ, RZ, R251 ;  /* 0x000000ffff007224 */ /* 0x002fc600078e00fb */
[----:B----4-:R-:W-:Y:S04]  /*fbf0*/  STL [R1+0xb74], R226 ;  /* 0x000b74e201007387 */ /* 0x010fe80000100800 */
[----:B------:R1:W-:Y:S02]  /*fc00*/  STL [R1+0xb68], R0 ;  /* 0x000b680001007387 */ /* 0x0003e40000100800 */
[----:B-1----:R-:W-:Y:S01]  /*fc10*/  MOV R0, R227 ;  /* 0x000000e300007202 */ /* 0x002fe20000000f00 */
[----:B------:R-:W-:Y:S01]  /*fc20*/  IMAD.MOV.U32 R7, RZ, RZ, R249 ;  /* 0x000000ffff077224 */ /* 0x000fe200078e00f9 */
[----:B------:R-:W-:Y:S04]  /*fc30*/  STL [R1+0xb7c], R248 ;  /* 0x000b7cf801007387 */ /* 0x000fe80000100800 */
[----:B------:R1:W-:Y:S04]  /*fc40*/  STL [R1+0xb70], R0 ;  /* 0x000b700001007387 */ /* 0x0003e80000100800 */
[----:B------:R2:W-:Y:S04]  /*fc50*/  STL [R1+0xb78], R7 ;  /* 0x000b780701007387 */ /* 0x0005e80000100800 */
        /* <DEDUP_REMOVED lines=81> */
[----:B------:R-:W4:Y:S04]  /*10170*/  S2R R252, SR_TID.X ;  /* 0x0000000000fc7919 */ /* 0x000f280000002100 */
        /* <DEDUP_REMOVED lines=21> */
[----:B----4-:R-:W-:-:S03]  /*102d0*/  LOP3.LUT R4, R252, 0x7, RZ, 0xc0, !PT ;  /* 0x00000007fc047812 */ /* 0x010fc600078ec0ff */
[----:B------:R3:W-:Y:S01]  /*102e0*/  STL [R1+0x64], RZ ;  /* 0x000064ff01007387 */ /* 0x0007e20000100800 */
[----:B------:R-:W-:-:S03]  /*102f0*/  IMAD.MOV.U32 R251, RZ, RZ, 0x3f ;  /* 0x0000003ffffb7424 */ /* 0x000fc600078e00ff */
[----:B------:R3:W-:Y:S04]  /*10300*/  STL [R1+0x68], RZ ;  /* 0x000068ff01007387 */ /* 0x0007e80000100800 */
[----:B------:R3:W-:Y:S01]  /*10310*/  STL [R1+0x6c], RZ ;  /* 0x00006cff01007387 */ /* 0x0007e20000100800 */
[----:B-1----:R-:W-:-:S03]  /*10320*/  IMAD.SHL.U32 R0, R252, 0x2, RZ ;  /* 0x00000002fc007824 */ /* 0x002fc600078e00ff */
[----:B------:R3:W-:Y:S04]  /*10330*/  STL [R1+0x160], RZ ;  /* 0x000160ff01007387 */ /* 0x0007e80000100800 */
[----:B------:R3:W-:Y:S01]  /*10340*/  STL [R1+0x164], RZ ;  /* 0x000164ff01007387 */ /* 0x0007e20000100800 */
[----:B------:R-:W-:-:S03]  /*10350*/  IMAD R4, R4, 0x110, RZ ;  /* 0x0000011004047824 */ /* 0x000fc600078e02ff */
[----:B------:R3:W-:Y:S01]  /*10360*/  STL [R1+0x168], RZ ;  /* 0x000168ff01007387 */ /* 0x0007e20000100800 */
[----:B------:R-:W-:-:S03]  /*10370*/  IADD3 R251, R251, c[0x0][0x180], RZ ;  /* 0x00006000fbfb7a10 */ /* 0x000fc60007ffe0ff */
[----:B------:R3:W-:Y:S01]  /*10380*/  STL [R1+0x16c], RZ ;  /* 0x00016cff01007387 */ /* 0x0007e20000100800 */
[----:B------:R-:W-:-:S03]  /*10390*/  LOP3.LUT R6, R252, 0x3, RZ, 0xc0, !PT ;  /* 0x00000003fc067812 */ /* 0x000fc600078ec0ff */
[----:B------:R3:W-:Y:S01]  /*103a0*/  STL [R1+0xe0], RZ ;  /* 0x0000e0ff01007387 */ /* 0x0007e20000100800 */
[----:B------:R-:W-:-:S03]  /*103b0*/  LOP3.LUT R5, R0, 0xc0, RZ, 0xc0, !PT ;  /* 0x000000c000057812 */ /* 0x000fc600078ec0ff */
[----:B------:R3:W-:Y:S04]  /*103c0*/  STL [R1+0xe4], RZ ;  /* 0x0000e4ff01007387 */ /* 0x0007e80000100800 */
[----:B------:R3:W-:Y:S01]  /*103d0*/  STL [R1+0xe8], RZ ;  /* 0x0000e8ff01007387 */ /* 0x0007e20000100800 */
[----:B------:R-:W-:-:S03]  /*103e0*/  SHF.R.S32.HI R3, RZ, 0x1f, R251 ;  /* 0x0000001fff037819 */ /* 0x000fc600000114fb */
[----:B------:R3:W-:Y:S01]  /*103f0*/  STL [R1+0xec], RZ ;  /* 0x0000ecff01007387 */ /* 0x0007e20000100800 */
[----:B--2---:R-:W-:-:S03]  /*10400*/  LOP3.LUT R7, R4, 0x30, R0, 0x78, !PT ;  /* 0x0000003004077812 */ /* 0x004fc600078e7800 */
[----:B------:R3:W-:Y:S01]  /*10410*/  STL [R1+0x70], RZ ;  /* 0x000070ff01007387 */ /* 0x0007e20000100800 */
[----:B------:R-:W-:-:S03]  /*10420*/  IMAD R4, R6, 0x820, RZ ;  /* 0x0000082006047824 */ /* 0x000fc600078e02ff */
[----:B------:R3:W-:Y:S01]  /*10430*/  STL [R1+0x74], RZ ;  /* 0x000074ff01007387 */ /* 0x0007e20000100800 */
[----:B------:R-:W-:-:S03]  /*10440*/  LOP3.LUT R0, R5, 0x1c, R252, 0xf8, !PT ;  /* 0x0000001c05007812 */ /* 0x000fc600078ef8fc */
[----:B------:R3:W-:Y:S01]  /*10450*/  STL [R1+0x78], RZ ;  /* 0x000078ff01007387 */ /* 0x0007e20000100800 */
[----:B------:R-:W-:-:S03]  /*10460*/  SHF.R.S32.HI R5, RZ, 0x1f, R2 ;  /* 0x0000001fff057819 */ /* 0x000fc60000011402 */
[----:B------:R3:W-:Y:S01]  /*10470*/  STL [R1+0x7c], RZ ;  /* 0x00007cff01007387 */ /* 0x0007e20000100800 */
[----:B------:R-:W-:-:S03]  /*10480*/  LEA.HI R3, R3, R251, RZ, 0x6 ;  /* 0x000000fb03037211 */ /* 0x000fc600078f30ff */
[----:B------:R3:W-:Y:S01]  /*10490*/  STL [R1+0x50], RZ ;  /* 0x000050ff01007387 */ /* 0x0007e20000100800 */
[----:B------:R-:W-:-:S03]  /*104a0*/  LOP3.LUT R4, R4, R0, RZ, 0x3c, !PT ;  /* 0x0000000004047212 */ /* 0x000fc600078e3cff */
[----:B------:R3:W-:Y:S01]  /*104b0*/  STL [R1+0x54], RZ ;  /* 0x000054ff01007387 */ /* 0x0007e20000100800 */
[----:B------:R-:W-:-:S03]  /*104c0*/  SHF.L.U64.HI R0, R2, 0x2, R5 ;  /* 0x0000000202007819 */ /* 0x000fc60000010205 */
[----:B------:R3:W-:Y:S01]  /*104d0*/  STL [R1+0x58], RZ ;  /* 0x000058ff01007387 */ /* 0x0007e20000100800 */
[----:B------:R-:W-:-:S03]  /*104e0*/  SHF.R.S32.HI R2, RZ, 0x6, R3 ;  /* 0x00000006ff027819 */ /* 0x000fc60000011403 */
[----:B------:R3:W-:Y:S04]  /*104f0*/  STL [R1+0x5c], RZ ;  /* 0x00005cff01007387 */ /* 0x0007e80000100800 */
[----:B------:R3:W-:Y:S04]  /*10500*/  STL [R1+0x40], RZ ;  /* 0x000040ff01007387 */ /* 0x0007e80000100800 */
[----:B------:R3:W-:Y:S04]  /*10510*/  STL [R1+0x44], RZ ;  /* 0x000044ff01007387 */ /* 0x0007e80000100800 */
[----:B------:R3:W-:Y:S01]  /*10520*/  STL [R1+0x48], RZ ;  /* 0x000048ff01007387 */ /* 0x0007e20000100800 */
[----:B------:R-:W-:-:S03]  /*10530*/  IADD3 R5, R2, -0x2, RZ ;  /* 0xfffffffe02057810 */ /* 0x000fc60007ffe0ff */
[----:B------:R3:W-:Y:S01]  /*10540*/  STL [R1+0x4c], RZ ;  /* 0x00004cff01007387 */ /* 0x0007e20000100800 */
[----:B------:R-:W-:-:S03]  /*10550*/  LOP3.LUT R2, R4, 0x20, RZ, 0x3c, !PT ;  /* 0x0000002004027812 */ /* 0x000fc600078e3cff */
        /* <DEDUP_REMOVED lines=8> */
[----:B------:R3:W-:Y:S01]  /*105e0*/  STL [R1+0xd20], R2 ;  /* 0x000d200201007387 */ /* 0x0007e20000100800 */
[----:B------:R-:W-:Y:S01]  /*105f0*/  USHF.R.S32.HI UR6, URZ, 0x1f, UR4 ;  /* 0x0000001f3f067899 */ /* 0x000fe20008011404 */
        /* <DEDUP_REMOVED lines=62> */
[----:B------:R-:W-:Y:S01]  /*109e0*/  LOP3.LUT R3, R7, 0x40, RZ, 0x3c, !PT ;  /* 0x0000004007037812 */ /* 0x000fe200078e3cff */
[----:B------:R-:W-:-:S02]  /*109f0*/  USHF.L.U32 UR7, UR4, 0x2, URZ ;  /* 0x0000000204077899 */ /* 0x000fc4000800063f */
[----:B------:R-:W-:Y:S02]  /*10a00*/  USHF.L.U64.HI UR6, UR4, 0x2, UR6 ;  /* 0x0000000204067899 */ /* 0x000fe40008010206 */
[----:B------:R-:W-:Y:S02]  /*10a10*/  UMOV UR5, 0x1 ;  /* 0x0000000100057882 */ /* 0x000fe40000000000 */
[----:B---3--:R-:W-:Y:S02]  /*10a20*/  UMOV UR4, 0xffffffff ;  /* 0xffffffff00047882 */ /* 0x008fe40000000000 */
.L_x_1:
[----:B------:R-:W2:Y:S01]  /*10a30*/  LDL R6, [R1+0xd20] ;  /* 0x000d200001067983 */ /* 0x000ea20000100800 */
[----:B------:R-:W-:Y:S01]  /*10a40*/  UIADD3 UR4, UR4, 0x1, URZ ;  /* 0x0000000104047890 */ /* 0x000fe2000fffe03f */
[----:B------:R-:W-:-:S04]  /*10a50*/  DEPBAR.LE SB0, 0x2 ;  /* 0x000080800000791a */ /* 0x000fc80000000000 */
[----:B-1----:R-:W1:Y:S01]  /*10a60*/  S2R R3, SR_TID.X ;  /* 0x0000000000037919 */ /* 0x002e620000002100 */
[----:B------:R-:W-:-:S03]  /*10a70*/  UISETP.GT.AND UP0, UPT, UR4, 0x1, UPT ;  /* 0x000000010400788c */ /* 0x000fc6000bf04270 */
[----:B------:R-:W3:Y:S01]  /*10a80*/  S2R R4, SR_TID.X ;  /* 0x0000000000047919 */ /* 0x000ee20000002100 */
[----:B------:R-:W-:-:S03]  /*10a90*/  USEL UR4, UR4, URZ, !UP0 ;  /* 0x0000003f04047287 */ /* 0x000fc6000c000000 */
[----:B------:R-:W-:Y:S03]  /*10aa0*/  STL [R1+0x12d4], R232 ;  /* 0x0012d4e801007387 */ /* 0x000fe60000100800 */
[----:B------:R-:W-:Y:S01]  /*10ab0*/  MOV R2, UR4 ;  /* 0x0000000400027c02 */ /* 0x000fe20008000f00 */
[----:B------:R-:W-:Y:S01]  /*10ac0*/  STL [R1+0x12d0], R233 ;  /* 0x0012d0e901007387 */ /* 0x000fe20000100800 */
[----:B------:R-:W-:-:S03]  /*10ad0*/  MOV R252, UR4 ;  /* 0x0000000400fc7c02 */ /* 0x000fc60008000f00 */
[----:B------:R-:W-:Y:S04]  /*10ae0*/  STL [R1+0x12cc], R234 ;  /* 0x0012ccea01007387 */ /* 0x000fe80000100800 */
[----:B------:R-:W-:Y:S01]  /*10af0*/  STL [R1+0x12c8], R235 ;  /* 0x0012c8eb01007387 */ /* 0x000fe20000100800 */
[C---:B-1----:R-:W-:Y:S01]  /*10b00*/  IMAD.SHL.U32 R7, R3.reuse, 0x2, RZ ;  /* 0x0000000203077824 */ /* 0x042fe200078e00ff */
[----:B------:R-:W-:Y:S02]  /*10b10*/  LOP3.LUT R5, R3, 0x3, RZ, 0xc0, !PT ;  /* 0x0000000303057812 */ /* 0x000fe400078ec0ff */
[----:B------:R-:W-:Y:S02]  /*10b20*/  STL [R1+0x12c4], R228 ;  /* 0x0012c4e401007387 */ /* 0x000fe40000100800 */
[----:B------:R-:W-:Y:S01]  /*10b30*/  LOP3.LUT R7, R7, 0xc0, RZ, 0xc0, !PT ;  /* 0x000000c007077812 */ /* 0x000fe200078ec0ff */
[----:B------:R-:W-:Y:S01]  /*10b40*/  IMAD R5, R5, 0x820, RZ ;  /* 0x0000082005057824 */ /* 0x000fe200078e02ff */
[----:B------:R-:W-:Y:S02]  /*10b50*/  STL [R1+0x12c0], R229 ;  /* 0x0012c0e501007387 */ /* 0x000fe40000100800 */
[----:B------:R-:W-:Y:S01]  /*10b60*/  LOP3.LUT R7, R7, 0x1c, R3, 0xf8, !PT ;  /* 0x0000001c07077812 */ /* 0x000fe200078ef803 */
[----:B------:R-:W-:Y:S01]  /*10b70*/  IMAD.U32 R3, RZ, RZ, UR4 ;  /* 0x00000004ff037e24 */ /* 0x000fe2000f8e00ff */
[----:B------:R-:W-:Y:S02]  /*10b80*/  STL [R1+0x12bc], R230 ;  /* 0x0012bce601007387 */ /* 0x000fe40000100800 */
[----:B------:R-:W-:-:S02]  /*10b90*/  LOP3.LUT R5, R5, R7, RZ, 0x3c, !PT ;  /* 0x0000000705057212 */ /* 0x000fc400078e3cff */
[----:B------:R-:W-:Y:S03]  /*10ba0*/  STL [R1+0x12b8], R231 ;  /* 0x0012b8e701007387 */ /* 0x000fe60000100800 */
[----:B------:R-:W-:Y:S01]  /*10bb0*/  IMAD R2, R2, 0x20000, R5 ;  /* 0x0002000002027824 */ /* 0x000fe200078e0205 */
[----:B------:R-:W-:Y:S01]  /*10bc0*/  BAR.SYNC.DEFER_BLOCKING 0x0 ;  /* 0x0000000000007b1d */ /* 0x000fe20000010000 */
[C---:B---3--:R-:W-:Y:S01]  /*10bd0*/  IMAD.SHL.U32 R5, R4.reuse, 0x2, RZ ;  /* 0x0000000204057824 */ /* 0x048fe200078e00ff */
[----:B------:R-:W-:-:S04]  /*10be0*/  LOP3.LUT R4, R4, 0x7, RZ, 0xc0, !PT ;  /* 0x0000000704047812 */ /* 0x000fc800078ec0ff */
[----:B------:R-:W-:Y:S01]  /*10bf0*/  STL [R1+0x12b4], R224 ;  /* 0x0012b4e001007387 */ /* 0x000fe20000100800 */
[----:B------:R-:W-:-:S03]  /*10c00*/  IMAD R4, R4, 0x110, RZ ;  /* 0x0000011004047824 */ /* 0x000fc600078e02ff */
[----:B------:R-:W-:Y:S02]  /*10c10*/  STL [R1+0x12b0], R225 ;  /* 0x0012b0e101007387 */ /* 0x000fe40000100800 */
[----:B------:R-:W-:Y:S02]  /*10c20*/  LOP3.LUT R4, R4, 0x30, R5, 0x78, !PT ;  /* 0x0000003004047812 */ /* 0x000fe400078e7805 */
[----:B------:R-:W-:Y:S03]  /*10c30*/  STL [R1+0x12ac], R226 ;  /* 0x0012ace201007387 */ /* 0x000fe60000100800 */
[----:B------:R-:W-:Y:S01]  /*10c40*/  IMAD R252, R252, 0x4000, R4 ;  /* 0x00004000fcfc7824 */ /* 0x000fe200078e0204 */
[----:B------:R-:W-:Y:S04]  /*10c50*/  STL [R1+0x12a8], R227 ;  /* 0x0012a8e301007387 */ /* 0x000fe80000100800 */
[----:B------:R-:W-:Y:S04]  /*10c60*/  STL.64 [R1+0x1240], R250 ;  /* 0x001240fa01007387 */ /* 0x000fe80000100a00 */
[----:B------:R-:W-:Y:S04]  /*10c70*/  LDS R244, [R2] ;  /* 0x0000000002f47984 */ /* 0x000fe80000000800 */
[----:B------:R-:W-:Y:S04]  /*10c80*/  LDS R246, [R2+0x2000] ;  /* 0x0020000002f67984 */ /* 0x000fe80000000800 */
[----:B------:R-:W1:Y:S04]  /*10c90*/  LDSM.16.M88.4 R48, [R252+0x40000] ;  /* 0x04000000fc30783b */ /* 0x000e680000000200 */
[----:B------:R-:W3:Y:S04]  /*10ca0*/  LDSM.16.M88.4 R44, [R252+0x40800] ;  /* 0x04080000fc2c783b */ /* 0x000ee80000000200 */
[----:B------:R-:W4:Y:S04]  /*10cb0*/  LDSM.16.M88.4 R56, [R252+0x41000] ;  /* 0x04100000fc38783b */ /* 0x000f280000000200 */
[----:B------:R-:W-:Y:S04]  /*10cc0*/  STL.64 [R1+0x1238], R248 ;  /* 0x001238f801007387 */ /* 0x000fe80000100a00 */
[----:B------:R-:W5:Y:S04]  /*10cd0*/  LDSM.16.M88.4 R52, [R252+0x41800] ;  /* 0x04180000fc34783b */ /* 0x000f680000000200 */
[----:B------:R-:W-:Y:S04]  /*10ce0*/  LDSM.16.M88.4 R64, [R252+0x42000] ;  /* 0x04200000fc40783b */ /* 0x000fe80000000200 */
[----:B------:R-:W-:Y:S04]  /*10cf0*/  LDSM.16.M88.4 R60, [R252+0x42800] ;  /* 0x04280000fc3c783b */ /* 0x000fe80000000200 */
[----:B------:R-:W-:Y:S04]  /*10d00*/  LDSM.16.M88.4 R40, [R252+0x43000] ;  /* 0x04300000fc28783b */ /* 0x000fe80000000200 */
[----:B------:R-:W-:Y:S04]  /*10d10*/  STL [R1+0xd68], R0 ;  /* 0x000d680001007387 */ /* 0x000fe80000100800 */
[----:B------:R-:W-:Y:S04]  /*10d20*/  LDSM.16.M88.4 R36, [R252+0x43800] ;  /* 0x04380000fc24783b */ /* 0x000fe80000000200 */
[----:B-1----:R-:W-:Y:S04]  /*10d30*/  STL [R1+0x1230], R50 ;  /* 0x0012303201007387 */ /* 0x002fe80000100800 */
[----:B------:R-:W-:Y:S04]  /*10d40*/  STL [R1+0x122c], R51 ;  /* 0x00122c3301007387 */ /* 0x000fe80000100800 */
[----:B---3--:R-:W-:Y:S04]  /*10d50*/  STL [R1+0x1224], R46 ;  /* 0x0012242e01007387 */ /* 0x008fe80000100800 */
[----:B------:R-:W-:Y:S04]  /*10d60*/  STL [R1+0x1220], R47 ;  /* 0x0012202f01007387 */ /* 0x000fe80000100800 */
[----:B----4-:R-:W-:Y:S04]  /*10d70*/  STL [R1+0x121c], R58 ;  /* 0x00121c3a01007387 */ /* 0x010fe80000100800 */
[----:B------:R-:W-:Y:S04]  /*10d80*/  STL [R1+0x1218], R59 ;  /* 0x0012183b01007387 */ /* 0x000fe80000100800 */
[----:B-----5:R-:W-:Y:S04]  /*10d90*/  STL [R1+0x1228], R55 ;  /* 0x0012283701007387 */ /* 0x020fe80000100800 */
[----:B------:R-:W-:Y:S04]  /*10da0*/  LDS R28, [R2+0x100] ;  /* 0x00010000021c7984 */ /* 0x000fe80000000800 */
[----:B------:R-:W-:Y:S04]  /*10db0*/  LDS R30, [R2+0x2100] ;  /* 0x00210000021e7984 */ /* 0x000fe80000000800 */
[----:B------:R-:W-:Y:S04]  /*10dc0*/  STL [R1+0x1060], R252 ;  /* 0x001060fc01007387 */ /* 0x000fe80000100800 */
[----:B------:R-:W-:Y:S04]  /*10dd0*/  LDS R92, [R2+0x200] ;  /* 0x00020000025c7984 */ /* 0x000fe80000000800 */
[----:B------:R-:W-:Y:S01]  /*10de0*/  LDS R94, [R2+0x2200] ;  /* 0x00220000025e7984 */ /* 0x000fe20000000800 */
[----:B--2---:R-:W-:-:S05]  /*10df0*/  LEA R3, R3, R6, 0x11 ;  /* 0x0000000603037211 */ /* 0x004fca00078e88ff */
[----:B------:R-:W-:Y:S04]  /*10e00*/  LDS R245, [R3] ;  /* 0x0000000003f57984 */ /* 0x000fe80000000800 */
[----:B------:R-:W1:Y:S04]  /*10e10*/  LDS R247, [R3+0x2000] ;  /* 0x0020000003f77984 */ /* 0x000e680000000800 */
[----:B------:R-:W-:Y:S04]  /*10e20*/  LDS R29, [R3+0x100] ;  /* 0x00010000031d7984 */ /* 0x000fe80000000800 */
[----:B------:R-:W2:Y:S04]  /*10e30*/  LDS R31, [R3+0x2100] ;  /* 0x00210000031f7984 */ /* 0x000ea80000000800 */
[----:B------:R-:W-:Y:S04]  /*10e40*/  LDS R93, [R3+0x200] ;  /* 0x00020000035d7984 */ /* 0x000fe80000000800 */
[----:B------:R-:W3:Y:S01]  /*10e50*/  LDS R95, [R3+0x2200] ;  /* 0x00220000035f7984 */ /* 0x000ee20000000800 */
[C---:B-1----:R-:W-:Y:S11]  /*10e60*/  HMMA.1688.F32.TF32 R4, R244.reuse, R48, R160 ;  /* 0x00000030f404723c */ /* 0x042ff600000810a0 */
[----:B------:R-:W-:Y:S11]  /*10e70*/  @!UPT UIADD3 URZ, URZ, URZ, URZ ;  /* 0x0000003f3f3ff290 */ /* 0x000ff6000fffe03f */
[----:B------:R-:W-:Y:S02]  /*10e80*/  @!UPT UIADD3 URZ, URZ, URZ, URZ ;  /* 0x0000003f3f3ff290 */ /* 0x000fe4000fffe03f */
[----:B------:R-:W-:Y:S01]  /*10e90*/  IMAD.MOV.U32 R251, RZ, RZ, R4 ;  /* 0x000000fffffb7224 */ /* 0x000fe200078e0004 */
[----:B------:R-:W-:Y:S01]  /*10ea0*/  MOV R250, R5 ;  /* 0x0000000500fa7202 */ /* 0x000fe20000000f00 */
[----:B------:R-:W-:Y:S02]  /*10eb0*/  IMAD.MOV.U32 R249, RZ, RZ, R6 ;  /* 0x000000fffff97224 */ /* 0x000fe400078e0006 */
[----:B------:R-:W-:Y:S02]  /*10ec0*/  IMAD.MOV.U32 R248, RZ, RZ, R7 ;  /* 0x000000fffff87224 */ /* 0x000fe400078e0007 */
[----:B------:R-:W-:Y:S01]  /*10ed0*/  HMMA.1688.F32.TF32 R4, R244, R44, R156 ;  /* 0x0000002cf404723c */ /* 0x000fe2000008109c */
[----:B------:R-:W-:Y:S04]  /*10ee0*/  LDS R156, [R2+0x400] ;  /* 0x00040000029c7984 */ /* 0x000fe80000000800 */
[----:B------:R-:W-:Y:S03]  /*10ef0*/  LDS R158, [R2+0x2400] ;  /* 0x00240000029e7984 */ /* 0x000fe60000000800 */
[----:B--2---:R-:W-:Y:S01]  /*10f00*/  HMMA.1688.F32.TF32 R240, R28, R48, R240 ;  /* 0x000000301cf0723c */ /* 0x004fe200000810f0 */
[----:B------:R-:W-:Y:S04]  /*10f10*/  LDS R157, [R3+0x400] ;  /* 0x00040000039d7984 */ /* 0x000fe80000000800 */
[----:B------:R-:W-:Y:S11]  /*10f20*/  LDS R159, [R3+0x2400] ;  /* 0x00240000039f7984 */ /* 0x000ff60000000800 */
[----:B------:R-:W-:Y:S01]  /*10f30*/  MOV R224, R4 ;  /* 0x0000000400e07202 */ /* 0x000fe20000000f00 */
[----:B------:R-:W-:Y:S01]  /*10f40*/  IMAD.MOV.U32 R225, RZ, RZ, R5 ;  /* 0x000000ffffe17224 */ /* 0x000fe200078e0005 */
[----:B------:R-:W-:Y:S01]  /*10f50*/  MOV R227, R7 ;  /* 0x0000000700e37202 */ /* 0x000fe20000000f00 */
[----:B------:R-:W-:-:S02]  /*10f60*/  IMAD.MOV.U32 R226, RZ, RZ, R6 ;  /* 0x000000ffffe27224 */ /* 0x000fc400078e0006 */
[C---:B------:R-:W-:Y:S11]  /*10f70*/  HMMA.1688.F32.TF32 R4, R244.reuse, R56, R176 ;  /* 0x00000038f404723c */ /* 0x040ff600000810b0 */
[----:B------:R-:W-:Y:S11]  /*10f80*/  @!UPT UIADD3 URZ, URZ, URZ, URZ ;  /* 0x0000003f3f3ff290 */ /* 0x000ff6000fffe03f */
[----:B------:R-:W-:Y:S02]  /*10f90*/  @!UPT UIADD3 URZ, URZ, URZ, URZ ;  /* 0x0000003f3f3ff290 */ /* 0x000fe4000fffe03f */
[----:B------:R-:W-:Y:S01]  /*10fa0*/  IMAD.MOV.U32 R228, RZ, RZ, R4 ;  /* 0x000000ffffe47224 */ /* 0x000fe200078e0004 */
[----:B------:R-:W-:Y:S01]  /*10fb0*/  MOV R230, R6 ;  /* 0x0000000600e67202 */ /* 0x000fe20000000f00 */
[----:B------:R-:W-:Y:S02]  /*10fc0*/  IMAD.MOV.U32 R229, RZ, RZ, R5 ;  /* 0x000000ffffe57224 */ /* 0x000fe400078e0005 */
[----:B------:R-:W-:Y:S02]  /*10fd0*/  IMAD.MOV.U32 R231, RZ, RZ, R7 ;  /* 0x000000ffffe77224 */ /* 0x000fe400078e0007 */
        /* <DEDUP_REMOVED lines=10> */
[----:B------:R-:W-:Y:S01]  /*11080*/  MOV R50, R4 ;  /* 0x0000000400327202 */ /* 0x000fe20000000f00 */
[----:B------:R-:W-:Y:S01]  /*11090*/  IMAD.MOV.U32 R51, RZ, RZ, R5 ;  /* 0x000000ffff337224 */ /* 0x000fe200078e0005 */
[----:B------:R-:W-:Y:S01]  /*110a0*/  MOV R46, R7 ;  /* 0x00000007002e7202 */ /* 0x000fe20000000f00 */
[----:B------:R-:W-:Y:S02]  /*110b0*/  IMAD.MOV.U32 R55, RZ, RZ, R6 ;  /* 0x000000ffff377224 */ /* 0x000fe400078e0006 */
[----:B------:R-:W-:Y:S11]  /*110c0*/  HMMA.1688.F32.TF32 R4, R244, R60, R192 ;  /* 0x0000003cf404723c */ /* 0x000ff600000810c0 */
[----:B------:R-:W-:Y:S11]  /*110d0*/  @!UPT UIADD3 URZ, URZ, URZ, URZ ;  /* 0x0000003f3f3ff290 */ /* 0x000ff6000fffe03f */
[----:B------:R-:W-:Y:S01]  /*110e0*/  @!UPT UIADD3 URZ, URZ, URZ, URZ ;  /* 0x0000003f3f3ff290 */ /* 0x000fe2000fffe03f */
[----:B------:R-:W-:Y:S01]  /*110f0*/  STL.64 [R1+0x30], R4 ;  /* 0x0000300401007387 */ /* 0x000fe20000100a00 */
[----:B------:R-:W-:-:S03]  /*11100*/  IMAD.MOV.U32 R0, RZ, RZ, R7 ;  /* 0x000000ffff007224 */ /* 0x000fc600078e0007 */
[----:B------:R1:W-:Y:S01]  /*11110*/  STL [R1+0x38], R6 ;  /* 0x0000380601007387 */ /* 0x0003e20000100800 */
[----:B------:R-:W-:Y:S03]  /*11120*/  HMMA.1688.F32.TF32 R8, R28, R56, R220 ;  /* 0x000000381c08723c */ /* 0x000fe600000810dc */
[----:B------:R-:W2:Y:S04]  /*11130*/  LDL.LU.64 R96, [R1+0x270] ;  /* 0x0002700001607983 */ /* 0x000ea80000300a00 */
[----:B------:R-:W2:Y:S01]  /*11140*/  LDL.LU.64 R98, [R1+0x278] ;  /* 0x0002780001627983 */ /* 0x000ea20000300a00 */
[C---:B-1----:R-:W-:Y:S03]  /*11150*/  HMMA.1688.F32.TF32 R4, R244.reuse, R40, R200 ;  /* 0x00000028f404723c */ /* 0x042fe600000810c8 */
[----:B------:R-:W4:Y:S04]  /*11160*/  LDL.LU.64 R100, [R1+0x260] ;  /* 0x0002600001647983 */ /* 0x000f280000300a00 */
[----:B------:R-:W4:Y:S01]  /*11170*/  LDL.LU.64 R102, [R1+0x268] ;  /* 0x0002680001667983 */ /* 0x000f220000300a00 */
[----:B------:R-:W-:Y:S03]  /*11180*/  HMMA.1688.F32.TF32 R244, R244, R36, R208 ;  /* 0x00000024f4f4723c */ /* 0x000fe600000810d0 */
[----:B------:R-:W5:Y:S04]  /*11190*/  LDL.LU.64 R104, [R1+0x250] ;  /* 0x0002500001687983 */ /* 0x000f680000300a00 */
[----:B------:R-:W5:Y:S01]  /*111a0*/  LDL.LU.64 R106, [R1+0x258] ;  /* 0x00025800016a7983 */ /* 0x000f620000300a00 */
[C---:B------:R-:W-:Y:S03]  /*111b0*/  HMMA.1688.F32.TF32 R12, R28.reuse, R52, R212 ;  /* 0x000000341c0c723c */ /* 0x040fe600000810d4 */
[----:B------:R-:W5:Y:S04]  /*111c0*/  LDL.LU.64 R116, [R1+0x230] ;  /* 0x0002300001747983 */ /* 0x000f680000300a00 */
[----:B------:R-:W5:Y:S01]  /*111d0*/  LDL.LU.64 R118, [R1+0x238] ;  /* 0x0002380001767983 */ /* 0x000f620000300a00 */
[----:B------:R-:W-:Y:S01]  /*111e0*/  IMAD.MOV.U32 R47, RZ, RZ, R4 ;  /* 0x000000ffff2f7224 */ /* 0x000fe200078e0004 */
[----:B------:R-:W-:Y:S01]  /*111f0*/  MOV R58, R5 ;  /* 0x00000005003a7202 */ /* 0x000fe20000000f00 */
[----:B------:R-:W-:Y:S01]  /*11200*/  IMAD.MOV.U32 R59, RZ, RZ, R6 ;  /* 0x000000ffff3b7224 */ /* 0x000fe200078e0006 */
[C---:B------:R-:W-:Y:S01]  /*11210*/  HMMA.1688.F32.TF32 R16, R28.reuse, R64, R204 ;  /* 0x000000401c10723c */ /* 0x040fe200000810cc */
[----:B------:R-:W-:Y:S01]  /*11220*/  IMAD.MOV.U32 R252, RZ, RZ, R7 ;  /* 0x000000fffffc7224 */ /* 0x000fe200078e0007 */
[----:B------:R-:W5:Y:S04]  /*11230*/  LDL.LU.64 R172, [R1+0x240] ;  /* 0x0002400001ac7983 */ /* 0x000f680000300a00 */
[----:B------:R-:W5:Y:S02]  /*11240*/  LDL.LU.64 R174, [R1+0x248] ;  /* 0x0002480001ae7983 */ /* 0x000f640000300a00 */
[C---:B------:R-:W-:Y:S08]  /*11250*/  HMMA.1688.F32.TF32 R4, R28.reuse, R44, R216 ;  /* 0x0000002c1c04723c */ /* 0x040ff000000810d8 */
[C---:B------:R-:W-:Y:S08]  /*11260*/  HMMA.1688.F32.TF32 R20, R28.reuse, R60, R196 ;  /* 0x0000003c1c14723c */ /* 0x040ff000000810c4 */
[C---:B------:R-:W-:Y:S01]  /*11270*/  HMMA.1688.F32.TF32 R24, R28.reuse, R40, R188 ;  /* 0x000000281c18723c */ /* 0x040fe200000810bc */
[----:B------:R-:W-:Y:S04]  /*11280*/  STL.64 [R1+0x11e0], R246 ;  /* 0x0011e0f601007387 */ /* 0x000fe80000100a00 */
[----:B------:R-:W-:Y:S03]  /*11290*/  LDS R220, [R2+0x600] ;  /* 0x0006000002dc7984 */ /* 0x000fe60000000800 */
[----:B------:R-:W-:Y:S01]  /*112a0*/  HMMA.1688.F32.TF32 R28, R28, R36, R152 ;  /* 0x000000241c1c723c */ /* 0x000fe20000081098 */
[----:B------:R-:W-:Y:S07]  /*112b0*/  STL.64 [R1+0x11d8], R244 ;  /* 0x0011d8f401007387 */ /* 0x000fee0000100a00 */
[C---:B---3--:R-:W-:Y:S01]  /*112c0*/  HMMA.1688.F32.TF32 R32, R92.reuse, R48, R148 ;  /* 0x000000305c20723c */ /* 0x048fe20000081094 */
[----:B------:R-:W-:Y:S04]  /*112d0*/  STL.64 [R1+0x11f0], R242 ;  /* 0x0011f0f201007387 */ /* 0x000fe80000100a00 */
        /* <DEDUP_REMOVED lines=8> */
[----:B------:R1:W-:Y:S04]  /*11360*/  STL.64 [R1+0x1258], R16 ;  /* 0x0012581001007387 */ /* 0x0003e80000100a00 */
        /* <DEDUP_REMOVED lines=8> */
[----:B-1----:R-:W3:Y:S04]  /*113f0*/  LDL.LU.64 R16, [R1+0x1e0] ;  /* 0x0001e00001107983 */ /* 0x002ee80000300a00 */
[----:B------:R-:W3:Y:S04]  /*11400*/  LDL.LU.64 R18, [R1+0x1e8] ;  /* 0x0001e80001127983 */ /* 0x000ee80000300a00 */
[----:B------:R-:W3:Y:S04]  /*11410*/  LDL.LU.64 R12, [R1+0x1d0] ;  /* 0x0001d000010c7983 */ /* 0x000ee80000300a00 */
[----:B------:R-:W3:Y:S04]  /*11420*/  LDL.LU.64 R14, [R1+0x1d8] ;  /* 0x0001d800010e7983 */ /* 0x000ee80000300a00 */
[----:B------:R-:W3:Y:S04]  /*11430*/  LDL.LU.64 R8, [R1+0x1c0] ;  /* 0x0001c00001087983 */ /* 0x000ee80000300a00 */
[----:B------:R-:W3:Y:S04]  /*11440*/  LDL.LU.64 R10, [R1+0x1c8] ;  /* 0x0001c800010a7983 */ /* 0x000ee80000300a00 */
[----:B------:R-:W3:Y:S04]  /*11450*/  LDL.LU.64 R4, [R1+0x1b0] ;  /* 0x0001b00001047983 */ /* 0x000ee80000300a00 */
[----:B------:R-:W3:Y:S01]  /*11460*/  LDL.LU.64 R6, [R1+0x1b8] ;  /* 0x0001b80001067983 */ /* 0x000ee20000300a00 */
[C---:B------:R-:W-:Y:S03]  /*11470*/  HMMA.1688.F32.TF32 R68, R92.reuse, R44, R144 ;  /* 0x0000002c5c44723c */ /* 0x040fe60000081090 */
[----:B------:R-:W-:Y:S04]  /*11480*/  LDS R222, [R2+0x2600] ;  /* 0x0026000002de7984 */ /* 0x000fe80000000800 */
[----:B------:R-:W-:Y:S01]  /*11490*/  LDS R221, [R3+0x600] ;  /* 0x0006000003dd7984 */ /* 0x000fe20000000800 */
[C---:B------:R-:W-:Y:S03]  /*114a0*/  HMMA.1688.F32.TF32 R72, R92.reuse, R56, R140 ;  /* 0x000000385c48723c */ /* 0x040fe6000008108c */
[----:B------:R-:W3:Y:S04]  /*114b0*/  LDL.LU.64 R140, [R1+0x1a0] ;  /* 0x0001a000018c7983 */ /* 0x000ee80000300a00 */
[----:B------:R-:W3:Y:S01]  /*114c0*/  LDL.LU.64 R142, [R1+0x1a8] ;  /* 0x0001a800018e7983 */ /* 0x000ee20000300a00 */
        /* <DEDUP_REMOVED lines=12> */
[----:B------:R-:W-:Y:S03]  /*11590*/  HMMA.1688.F32.TF32 R92, R92, R36, R128 ;  /* 0x000000245c5c723c */ /* 0x000fe60000081080 */
[----:B------:R-:W-:Y:S04]  /*115a0*/  LDS R128, [R2+0x300] ;  /* 0x0003000002807984 */ /* 0x000fe80000000800 */
[----:B------:R-:W-:Y:S04]  /*115b0*/  LDS R130, [R2+0x2300] ;  /* 0x0023000002827984 */ /* 0x000fe80000000800 */
[----:B------:R-:W-:Y:S04]  /*115c0*/  LDS R129, [R3+0x300] ;  /* 0x0003000003817984 */ /* 0x000fe80000000800 */
[----:B------:R-:W1:Y:S04]  /*115d0*/  LDS R131, [R3+0x2300] ;  /* 0x0023000003837984 */ /* 0x000e680000000800 */
[----:B------:R-:W3:Y:S04]  /*115e0*/  LDL.LU.64 R160, [R1+0x130] ;  /* 0x0001300001a07983 */ /* 0x000ee80000300a00 */
[----:B------:R-:W3:Y:S04]  /*115f0*/  LDL.LU.64 R162, [R1+0x138] ;  /* 0x0001380001a27983 */ /* 0x000ee80000300a00 */
[----:B------:R-:W3:Y:S04]  /*11600*/  LDL.LU.64 R164, [R1+0x120] ;  /* 0x0001200001a47983 */ /* 0x000ee80000300a00 */
[----:B------:R-:W3:Y:S04]  /*11610*/  LDL.LU.64 R166, [R1+0x128] ;  /* 0x0001280001a67983 */ /* 0x000ee80000300a00 */
[----:B------:R-:W3:Y:S04]  /*11620*/  LDL.LU.64 R168, [R1+0x110] ;  /* 0x0001100001a87983 */ /* 0x000ee80000300a00 */
[----:B------:R-:W3:Y:S04]  /*11630*/  LDL.LU.64 R170, [R1+0x118] ;  /* 0x0001180001aa7983 */ /* 0x000ee80000300a00 */
[----:B------:R-:W-:Y:S04]  /*11640*/  LDS R223, [R3+0x2600] ;  /* 0x0026000003df7984 */ /* 0x000fe80000000800 */
[----:B------:R-:W-:Y:S04]  /*11650*/  LDS R188, [R2+0x500] ;  /* 0x0005000002bc7984 */ /* 0x000fe80000000800 */
[----:B------:R-:W-:Y:S01]  /*11660*/  LDS R190, [R2+0x2500] ;  /* 0x0025000002be7984 */ /* 0x000fe20000000800 */
[C---:B-1----:R-:W-:Y:S03]  /*11670*/  HMMA.1688.F32.TF32 R112, R128.reuse, R64, R120 ;  /* 0x000000408070723c */ /* 0x042fe60000081078 */
[----:B------:R-:W-:Y:S04]  /*11680*/  LDS R189, [R3+0x500] ;  /* 0x0005000003bd7984 */ /* 0x000fe80000000800 */
[----:B------:R-:W1:Y:S01]  /*11690*/  LDS R191, [R3+0x2500] ;  /* 0x0025000003bf7984 */ /* 0x000e620000000800 */
[C---:B------:R-:W-:Y:S08]  /*116a0*/  HMMA.1688.F32.TF32 R108, R128.reuse, R52, R124 ;  /* 0x00000034806c723c */ /* 0x040ff0000008107c */
[C---:B--2---:R-:W-:Y:S08]  /*116b0*/  HMMA.1688.F32.TF32 R96, R128.reuse, R48, R96 ;  /* 0x000000308060723c */ /* 0x044ff00000081060 */
[C---:B----4-:R-:W-:Y:S08]  /*116c0*/  HMMA.1688.F32.TF32 R100, R128.reuse, R44, R100 ;  /* 0x0000002c8064723c */ /* 0x050ff00000081064 */
[C---:B-----5:R-:W-:Y:S08]  /*116d0*/  HMMA.1688.F32.TF32 R104, R128.reuse, R56, R104 ;  /* 0x000000388068723c */ /* 0x060ff00000081068 */
[C---:B------:R-:W-:Y:S08]  /*116e0*/  HMMA.1688.F32.TF32 R116, R128.reuse, R60, R116 ;  /* 0x0000003c8074723c */ /* 0x040ff00000081074 */
[C---:B------:R-:W-:Y:S01]  /*116f0*/  HMMA.1688.F32.TF32 R120, R128.reuse, R40, R172 ;  /* 0x000000288078723c */ /* 0x040fe200000810ac */
[----:B------:R-:W2:Y:S04]  /*11700*/  LDL.LU.64 R172, [R1+0x100] ;  /* 0x0001000001ac7983 */ /* 0x000ea80000300a00 */
[----:B------:R-:W2:Y:S04]  /*11710*/  LDL.LU.64 R174, [R1+0x108] ;  /* 0x0001080001ae7983 */ /* 0x000ea80000300a00 */
[----:B------:R-:W4:Y:S04]  /*11720*/  LDL.LU.64 R32, [R1+0xf0] ;  /* 0x0000f00001207983 */ /* 0x000f280000300a00 */
[----:B------:R-:W4:Y:S04]  /*11730*/  LDL.LU.64 R34, [R1+0xf8] ;  /* 0x0000f80001227983 */ /* 0x000f280000300a00 */
[----:B------:R-:W5:Y:S04]  /*11740*/  LDL.LU.64 R28, [R1+0xd0] ;  /* 0x0000d000011c7983 */ /* 0x000f680000300a00 */
[----:B------:R-:W5:Y:S04]  /*11750*/  LDL.LU.64 R30, [R1+0xd8] ;  /* 0x0000d800011e7983 */ /* 0x000f680000300a00 */
[----:B------:R-:W2:Y:S04]  /*11760*/  LDL.LU.64 R24, [R1+0xc0] ;  /* 0x0000c00001187983 */ /* 0x000ea80000300a00 */
[----:B------:R-:W2:Y:S04]  /*11770*/  LDL.LU.64 R26, [R1+0xc8] ;  /* 0x0000c800011a7983 */ /* 0x000ea80000300a00 */
[----:B------:R-:W2:Y:S04]  /*11780*/  LDL.LU.64 R20, [R1+0xb0] ;  /* 0x0000b00001147983 */ /* 0x000ea80000300a00 */
[----:B------:R-:W2:Y:S01]  /*11790*/  LDL.LU.64 R22, [R1+0xb8] ;  /* 0x0000b80001167983 */ /* 0x000ea20000300a00 */
[----:B---3--:R-:W-:Y:S03]  /*117a0*/  HMMA.1688.F32.TF32 R124, R128, R36, R16 ;  /* 0x00000024807c723c */ /* 0x008fe60000081010 */
        /* <DEDUP_REMOVED lines=9> */
[----:B------:R-:W3:Y:S04]  /*11840*/  LDL.LU.64 R4, [R1+0x60] ;  /* 0x0000600001047983 */ /* 0x000ee80000300a00 */
[----:B------:R-:W3:Y:S01]  /*11850*/  LDL.LU.64 R6, [R1+0x68] ;  /* 0x0000680001067983 */ /* 0x000ee20000300a00 */
[----:B------:R-:W-:Y:S01]  /*11860*/  MOV R244, R232 ;  /* 0x000000e800f47202 */ /* 0x000fe20000000f00 */
[----:B------:R-:W-:-:S02]  /*11870*/  IMAD.MOV.U32 R245, RZ, RZ, R233 ;  /* 0x000000fffff57224 */ /* 0x000fc400078e00e9 */
[----:B------:R-:W3:Y:S01]  /*11880*/  LDL.LU R232, [R1+0x12d4] ;  /* 0x0012d40001e87983 */ /* 0x000ee20000300800 */
[----:B------:R-:W-:Y:S01]  /*11890*/  IMAD.MOV.U32 R246, RZ, RZ, R234 ;  /* 0x000000fffff67224 */ /* 0x000fe200078e00ea */
[----:B------:R-:W-:Y:S02]  /*118a0*/  MOV R247, R235 ;  /* 0x000000eb00f77202 */ /* 0x000fe40000000f00 */
[----:B------:R-:W3:Y:S01]  /*118b0*/  LDL.LU R233, [R1+0x12d0] ;  /* 0x0012d00001e97983 */ /* 0x000ee20000300800 */
[----:B------:R-:W-:-:S03]  /*118c0*/  IMAD.MOV.U32 R240, RZ, RZ, R228 ;  /* 0x000000fffff07224 */ /* 0x000fc600078e00e4 */
[----:B------:R-:W3:Y:S01]  /*118d0*/  LDL.LU R234, [R1+0x12cc] ;  /* 0x0012cc0001ea7983 */ /* 0x000ee20000300800 */
[----:B------:R-:W-:Y:S01]  /*118e0*/  IMAD.MOV.U32 R241, RZ, RZ, R229 ;  /* 0x000000fffff17224 */ /* 0x000fe200078e00e5 */
[----:B------:R-:W-:Y:S02]  /*118f0*/  MOV R242, R230 ;  /* 0x000000e600f27202 */ /* 0x000fe40000000f00 */
[----:B------:R-:W3:Y:S01]  /*11900*/  LDL.LU R235, [R1+0x12c8] ;  /* 0x0012c80001eb7983 */ /* 0x000ee20000300800 */
[----:B------:R-:W-:-:S03]  /*11910*/  IMAD.MOV.U32 R243, RZ, RZ, R231 ;  /* 0x000000fffff37224 */ /* 0x000fc600078e00e7 */
[----:B------:R-:W3:Y:S04]  /*11920*/  LDL.LU R228, [R1+0x12c4] ;  /* 0x0012c40001e47983 */ /* 0x000ee80000300800 */
[----:B------:R-:W3:Y:S04]  /*11930*/  LDL.LU R229, [R1+0x12c0] ;  /* 0x0012c00001e57983 */ /* 0x000ee80000300800 */
[----:B------:R-:W3:Y:S04]  /*11940*/  LDL.LU R230, [R1+0x12bc] ;  /* 0x0012bc0001e67983 */ /* 0x000ee80000300800 */
[----:B------:R-:W3:Y:S01]  /*11950*/  LDL.LU R231, [R1+0x12b8] ;  /* 0x0012b80001e77983 */ /* 0x000ee20000300800 */
[C---:B------:R-:W-:Y:S08]  /*11960*/  HMMA.1688.F32.TF32 R140, R156.reuse, R52, R140 ;  /* 0x000000349c8c723c */ /* 0x040ff0000008108c */
[C---:B------:R-:W-:Y:S08]  /*11970*/  HMMA.1688.F32.TF32 R144, R156.reuse, R64, R144 ;  /* 0x000000409c90723c */ /* 0x040ff00000081090 */
[C---:B------:R-:W-:Y:S08]  /*11980*/  HMMA.1688.F32.TF32 R148, R156.reuse, R60, R148 ;  /* 0x0000003c9c94723c */ /* 0x040ff00000081094 */
[C---:B------:R-:W-:Y:S08]  /*11990*/  HMMA.1688.F32.TF32 R152, R156.reuse, R40, R152 ;  /* 0x000000289c98723c */ /* 0x040ff00000081098 */
[----:B------:R-:W-:Y:S08]  /*119a0*/  HMMA.1688.F32.TF32 R156, R156, R36, R176 ;  /* 0x000000249c9c723c */ /* 0x000ff000000810b0 */
[C---:B-1----:R-:W-:Y:S08]  /*119b0*/  HMMA.1688.F32.TF32 R160, R188.reuse, R48, R160 ;  /* 0x00000030bca0723c */ /* 0x042ff000000810a0 */
[C---:B------:R-:W-:Y:S08]  /*119c0*/  HMMA.1688.F32.TF32 R164, R188.reuse, R44, R164 ;  /* 0x0000002cbca4723c */ /* 0x040ff000000810a4 */
[C---:B------:R-:W-:Y:S08]  /*119d0*/  HMMA.1688.F32.TF32 R168, R188.reuse, R56, R168 ;  /* 0x00000038bca8723c */ /* 0x040ff000000810a8 */
[C---:B----4-:R-:W-:Y:S08]  /*119e0*/  HMMA.1688.F32.TF32 R176, R188.reuse, R64, R32 ;  /* 0x00000040bcb0723c */ /* 0x050ff00000081020 */
[C---:B-----5:R-:W-:Y:S08]  /*119f0*/  HMMA.1688.F32.TF32 R180, R188.reuse, R60, R28 ;  /* 0x0000003cbcb4723c */ /* 0x060ff0000008101c */
[C---:B--2---:R-:W-:Y:S08]  /*11a00*/  HMMA.1688.F32.TF32 R184, R188.reuse, R40, R24 ;  /* 0x00000028bcb8723c */ /* 0x044ff00000081018 */
[C---:B------:R-:W-:Y:S08]  /*11a10*/  HMMA.1688.F32.TF32 R172, R188.reuse, R52, R172 ;  /* 0x00000034bcac723c */ /* 0x040ff000000810ac */
[----:B------:R-:W-:Y:S08]  /*11a20*/  HMMA.1688.F32.TF32 R188, R188, R36, R20 ;  /* 0x00000024bcbc723c */ /* 0x000ff00000081014 */
[----:B---3--:R-:W-:Y:S07]  /*11a30*/  HMMA.1688.F32.TF32 R204, R220, R52, R4 ;  /* 0x00000034dccc723c */ /* 0x008fee0000081004 */
[----:B------:R-:W-:Y:S01]  /*11a40*/  IMAD.MOV.U32 R4, RZ, RZ, R224 ;  /* 0x000000ffff047224 */ /* 0x000fe200078e00e0 */
[----:B------:R-:W-:Y:S01]  /*11a50*/  MOV R5, R225 ;  /* 0x000000e100057202 */ /* 0x000fe20000000f00 */
[----:B------:R-:W2:Y:S01]  /*11a60*/  LDL.LU R224, [R1+0x12b4] ;  /* 0x0012b40001e07983 */ /* 0x000ea20000300800 */
[----:B------:R-:W-:-:S02]  /*11a70*/  IMAD.MOV.U32 R6, RZ, RZ, R226 ;  /* 0x000000ffff067224 */ /* 0x000fc400078e00e2 */
[----:B------:R-:W-:Y:S01]  /*11a80*/  IMAD.MOV.U32 R7, RZ, RZ, R227 ;  /* 0x000000ffff077224 */ /* 0x000fe200078e00e3 */
[----:B------:R-:W2:Y:S04]  /*11a90*/  LDL.LU R225, [R1+0x12b0] ;  /* 0x0012b00001e17983 */ /* 0x000ea80000300800 */
[----:B------:R-:W2:Y:S04]  /*11aa0*/  LDL.LU R226, [R1+0x12ac] ;  /* 0x0012ac0001e27983 */ /* 0x000ea80000300800 */
[----:B------:R-:W2:Y:S04]  /*11ab0*/  LDL.LU R227, [R1+0x12a8] ;  /* 0x0012a80001e37983 */ /* 0x000ea80000300800 */
[----:B------:R-:W3:Y:S04]  /*11ac0*/  LDL.LU.64 R32, [R1+0x160] ;  /* 0x0001600001207983 */ /* 0x000ee80000300a00 */
[----:B------:R-:W3:Y:S04]  /*11ad0*/  LDL.LU.64 R34, [R1+0x168] ;  /* 0x0001680001227983 */ /* 0x000ee80000300a00 */
[----:B------:R-:W4:Y:S04]  /*11ae0*/  LDL.LU.64 R28, [R1+0xe0] ;  /* 0x0000e000011c7983 */ /* 0x000f280000300a00 */
[----:B------:R-:W4:Y:S04]  /*11af0*/  LDL.LU.64 R30, [R1+0xe8] ;  /* 0x0000e800011e7983 */ /* 0x000f280000300a00 */
[----:B------:R-:W5:Y:S04]  /*11b00*/  LDL.LU.64 R24, [R1+0x70] ;  /* 0x0000700001187983 */ /* 0x000f680000300a00 */
[----:B------:R-:W5:Y:S01]  /*11b10*/  LDL.LU.64 R26, [R1+0x78] ;  /* 0x00007800011a7983 */ /* 0x000f620000300a00 */
        /* <DEDUP_REMOVED lines=9> */
[----:B------:R-:W-:Y:S01]  /*11bb0*/  IMAD.MOV.U32 R10, RZ, RZ, R249 ;  /* 0x000000ffff0a7224 */ /* 0x000fe200078e00f9 */
[----:B------:R-:W-:Y:S01]  /*11bc0*/  MOV R11, R248 ;  /* 0x000000f8000b7202 */ /* 0x000fe20000000f00 */
[----:B------:R-:W-:Y:S01]  /*11bd0*/  IMAD.MOV.U32 R9, RZ, RZ, R250 ;  /* 0x000000ffff097224 */ /* 0x000fe200078e00fa */
[----:B------:R-:W-:Y:S01]  /*11be0*/  MOV R8, R251 ;  /* 0x000000fb00087202 */ /* 0x000fe20000000f00 */
[----:B------:R-:W3:Y:S04]  /*11bf0*/  LDL.LU.64 R248, [R1] ;  /* 0x0000000001f87983 */ /* 0x000ee80000300a00 */
[----:B------:R-:W4:Y:S01]  /*11c00*/  LDL.LU.64 R250, [R1+0x8] ;  /* 0x0000080001fa7983 */ /* 0x000f220000300a00 */
[C---:B------:R-:W-:Y:S03]  /*11c10*/  HMMA.1688.F32.TF32 R208, R220.reuse, R64, R236 ;  /* 0x00000040dcd0723c */ /* 0x040fe600000810ec */
[----:B------:R-:W-:Y:S04]  /*11c20*/  LDS R236, [R2+0x4200] ;  /* 0x0042000002ec7984 */ /* 0x000fe80000000800 */
[----:B------:R-:W-:Y:S01]  /*11c30*/  LDS R238, [R2+0x6200] ;  /* 0x0062000002ee7984 */ /* 0x000fe20000000800 */
[C---:B------:R-:W-:Y:S03]  /*11c40*/  HMMA.1688.F32.TF32 R212, R220.reuse, R60, R232 ;  /* 0x0000003cdcd4723c */ /* 0x040fe600000810e8 */
[----:B------:R-:W-:Y:S04]  /*11c50*/  LDS R232, [R2+0x4100] ;  /* 0x0041000002e87984 */ /* 0x000fe80000000800 */
[----:B------:R-:W-:Y:S01]  /*11c60*/  LDS R234, [R2+0x6100] ;  /* 0x0061000002ea7984 */ /* 0x000fe20000000800 */
[C---:B------:R-:W-:Y:S03]  /*11c70*/  HMMA.1688.F32.TF32 R216, R220.reuse, R40, R228 ;  /* 0x00000028dcd8723c */ /* 0x040fe600000810e4 */
[----:B------:R-:W-:Y:S04]  /*11c80*/  LDS R228, [R2+0x4000] ;  /* 0x0040000002e47984 */ /* 0x000fe80000000800 */
[----:B------:R-:W-:Y:S04]  /*11c90*/  LDS R230, [R2+0x6000] ;  /* 0x0060000002e67984 */ /* 0x000fe80000000800 */
[----:B------:R-:W-:Y:S04]  /*11ca0*/  LDS R229, [R3+0x4000] ;  /* 0x0040000003e57984 */ /* 0x000fe80000000800 */
[----:B------:R-:W-:Y:S04]  /*11cb0*/  LDS R231, [R3+0x6000] ;  /* 0x0060000003e77984 */ /* 0x000fe80000000800 */
[----:B------:R-:W-:Y:S04]  /*11cc0*/  LDS R233, [R3+0x4100] ;  /* 0x0041000003e97984 */ /* 0x000fe80000000800 */
[----:B------:R-:W-:Y:S04]  /*11cd0*/  LDS R235, [R3+0x6100] ;  /* 0x0061000003eb7984 */ /* 0x000fe80000000800 */
[----:B------:R-:W-:Y:S04]  /*11ce0*/  LDS R237, [R3+0x4200] ;  /* 0x0042000003ed7984 */ /* 0x000fe80000000800 */
[----:B------:R-:W-:Y:S01]  /*11cf0*/  LDS R239, [R3+0x6200] ;  /* 0x0062000003ef7984 */ /* 0x000fe20000000800 */
[----:B--2---:R-:W-:Y:S03]  /*11d00*/  HMMA.1688.F32.TF32 R220, R220, R36, R224 ;  /* 0x00000024dcdc723c */ /* 0x004fe600000810e0 */
[----:B------:R-:W-:Y:S04]  /*11d10*/  LDS R224, [R2+0x700] ;  /* 0x0007000002e07984 */ /* 0x000fe80000000800 */
[----:B------:R-:W-:Y:S04]  /*11d20*/  LDS R226, [R2+0x2700] ;  /* 0x0027000002e27984 */ /* 0x000fe80000000800 */
[----:B------:R-:W-:Y:S04]  /*11d30*/  LDS R225, [R3+0x700] ;  /* 0x0007000003e17984 */ /* 0x000fe80000000800 */
[----:B------:R-:W3:Y:S02]  /*11d40*/  LDS R227, [R3+0x2700] ;  /* 0x0027000003e37984 */ /* 0x000ee40000000800 */
[C---:B---3--:R-:W-:Y:S08]  /*11d50*/  HMMA.1688.F32.TF32 R32, R224.reuse, R48, R32 ;  /* 0x00000030e020723c */ /* 0x048ff00000081020 */
[C---:B----4-:R-:W-:Y:S08]  /*11d60*/  HMMA.1688.F32.TF32 R28, R224.reuse, R44, R28 ;  /* 0x0000002ce01c723c */ /* 0x050ff0000008101c */
[C---:B-----5:R-:W-:Y:S08]  /*11d70*/  HMMA.1688.F32.TF32 R24, R224.reuse, R56, R24 ;  /* 0x00000038e018723c */ /* 0x060ff00000081018 */
[C---:B------:R-:W-:Y:S01]  /*11d80*/  HMMA.1688.F32.TF32 R20, R224.reuse, R52, R20 ;  /* 0x00000034e014723c */ /* 0x040fe20000081014 */
[----:B------:R-:W-:Y:S07]  /*11d90*/  STL.64 [R1+0x340], R32 ;  /* 0x0003402001007387 */ /* 0x000fee0000100a00 */
[C---:B------:R-:W-:Y:S01]  /*11da0*/  HMMA.1688.F32.TF32 R16, R224.reuse, R64, R16 ;  /* 0x00000040e010723c */ /* 0x040fe20000081010 */
[----:B------:R1:W-:Y:S07]  /*11db0*/  STL.64 [R1+0x348], R34 ;  /* 0x0003482201007387 */ /* 0x0003ee0000100a00 */
[C---:B------:R-:W-:Y:S01]  /*11dc0*/  HMMA.1688.F32.TF32 R12, R224.reuse, R60, R12 ;  /* 0x0000003ce00c723c */ /* 0x040fe2000008100c */
[----:B-1----:R-:W2:Y:S07]  /*11dd0*/  LDL.LU.64 R34, [R1+0x12a0] ;  /* 0x0012a00001227983 */ /* 0x002eae0000300a00 */
[C---:B------:R-:W-:Y:S01]  /*11de0*/  HMMA.1688.F32.TF32 R248, R224.reuse, R40, R248 ;  /* 0x00000028e0f8723c */ /* 0x040fe200000810f8 */
[----:B------:R-:W2:Y:S04]  /*11df0*/  LDL.LU.64 R32, [R1+0x1298] ;  /* 0x0012980001207983 */ /* 0x000ea80000300a00 */
[----:B------:R-:W-:Y:S04]  /*11e00*/  STL.64 [R1+0x270], R28 ;  /* 0x0002701c01007387 */ /* 0x000fe80000100a00 */
[----:B------:R1:W-:Y:S04]  /*11e10*/  STL.64 [R1+0x278], R30 ;  /* 0x0002781e01007387 */ /* 0x0003e80000100a00 */
[----:B-1----:R-:W3:Y:S04]  /*11e20*/  LDL.LU.64 R30, [R1+0x1290] ;  /* 0x00129000011e7983 */ /* 0x002ee80000300a00 */
[----:B------:R-:W3:Y:S04]  /*11e30*/  LDL.LU.64 R28, [R1+0x1288] ;  /* 0x00128800011c7983 */ /* 0x000ee80000300a00 */
[----:B------:R-:W-:Y:S04]  /*11e40*/  STL.64 [R1+0x1e0], R24 ;  /* 0x0001e01801007387 */ /* 0x000fe80000100a00 */
[----:B------:R1:W-:Y:S04]  /*11e50*/  STL.64 [R1+0x1e8], R26 ;  /* 0x0001e81a01007387 */ /* 0x0003e80000100a00 */
[----:B-1----:R-:W4:Y:S04]  /*11e60*/  LDL.LU.64 R26, [R1+0x1280] ;  /* 0x00128000011a7983 */ /* 0x002f280000300a00 */
[----:B------:R-:W4:Y:S04]  /*11e70*/  LDL.LU.64 R24, [R1+0x1278] ;  /* 0x0012780001187983 */ /* 0x000f280000300a00 */
[----:B------:R-:W-:Y:S04]  /*11e80*/  STL.64 [R1+0x160], R20 ;  /* 0x0001601401007387 */ /* 0x000fe80000100a00 */
[----:B------:R1:W-:Y:S04]  /*11e90*/  STL.64 [R1+0x168], R22 ;  /* 0x0001681601007387 */ /* 0x0003e80000100a00 */
[----:B-1----:R-:W5:Y:S04]  /*11ea0*/  LDL.LU.64 R22, [R1+0x1270] ;  /* 0x0012700001167983 */ /* 0x002f680000300a00 */
[----:B------:R-:W5:Y:S04]  /*11eb0*/  LDL.LU.64 R20, [R1+0x1268] ;  /* 0x0012680001147983 */ /* 0x000f680000300a00 */
[----:B------:R-:W-:Y:S04]  /*11ec0*/  STL.64 [R1+0xb0], R16 ;  /* 0x0000b01001007387 */ /* 0x000fe80000100a00 */
[----:B------:R1:W-:Y:S04]  /*11ed0*/  STL.64 [R1+0xb8], R18 ;  /* 0x0000b81201007387 */ /* 0x0003e80000100a00 */
[----:B-1----:R-:W2:Y:S04]  /*11ee0*/  LDL.LU.64 R18, [R1+0x1260] ;  /* 0x0012600001127983 */ /* 0x002ea80000300a00 */
[----:B------:R-:W2:Y:S04]  /*11ef0*/  LDL.LU.64 R16, [R1+0x1258] ;  /* 0x0012580001107983 */ /* 0x000ea80000300a00 */
[----:B------:R-:W-:Y:S04]  /*11f00*/  STL.64 [R1+0x80], R12 ;  /* 0x0000800c01007387 */ /* 0x000fe80000100a00 */
[----:B------:R1:W-:Y:S04]  /*11f10*/  STL.64 [R1+0x88], R14 ;  /* 0x0000880e01007387 */ /* 0x0003e80000100a00 */
[----:B-1----:R-:W2:Y:S04]  /*11f20*/  LDL.LU.64 R14, [R1+0x1250] ;  /* 0x00125000010e7983 */ /* 0x002ea80000300a00 */
[----:B------:R-:W2:Y:S04]  /*11f30*/  LDL.LU.64 R12, [R1+0x1248] ;  /* 0x00124800010c7983 */ /* 0x000ea80000300a00 */
[----:B------:R-:W-:Y:S04]  /*11f40*/  STL.64 [R1+0x50], R248 ;  /* 0x000050f801007387 */ /* 0x000fe80000100a00 */
[----:B------:R1:W-:Y:S04]  /*11f50*/  STL.64 [R1+0x58], R250 ;  /* 0x000058fa01007387 */ /* 0x0003e80000100a00 */
[----:B-1----:R-:W2:Y:S04]  /*11f60*/  LDL.LU.64 R250, [R1+0x1240] ;  /* 0x0012400001fa7983 */ /* 0x002ea80000300a00 */
[----:B------:R-:W2:Y:S02]  /*11f70*/  LDL.LU.64 R248, [R1+0x1238] ;  /* 0x0012380001f87983 */ /* 0x000ea40000300a00 */
[----:B--2---:R-:W-:Y:S07]  /*11f80*/  HMMA.1688.F32.TF32 R224, R224, R36, R248 ;  /* 0x00000024e0e0723c */ /* 0x004fee00000810f8 */
[----:B------:R-:W-:-:S02]  /*11f90*/  IMAD.MOV.U32 R248, RZ, RZ, R50 ;  /* 0x000000fffff87224 */ /* 0x000fc400078e0032 */
[----:B------:R-:W2:Y:S01]  /*11fa0*/  LDL.LU R50, [R1+0x1230] ;  /* 0x0012300001327983 */ /* 0x000ea20000300800 */
[----:B------:R-:W-:Y:S01]  /*11fb0*/  IMAD.MOV.U32 R249, RZ, RZ, R51 ;  /* 0x000000fffff97224 */ /* 0x000fe200078e0033 */
[----:B------:R-:W-:Y:S01]  /*11fc0*/  MOV R250, R55 ;  /* 0x0000003700fa7202 */ /* 0x000fe20000000f00 */
[----:B------:R-:W-:-:S11]  /*11fd0*/  IMAD.MOV.U32 R251, RZ, RZ, R46 ;  /* 0x000000fffffb7224 */ /* 0x000fd600078e002e */
[----:B------:R1:W-:Y:S04]  /*11fe0*/  STL.64 [R1+0x40], R224 ;  /* 0x000040e001007387 */ /* 0x0003e80000100a00 */
[----:B------:R3:W-:Y:S04]  /*11ff0*/  STL.64 [R1+0x48], R226 ;  /* 0x000048e201007387 */ /* 0x0007e80000100a00 */
[----:B------:R-:W2:Y:S04]  /*12000*/  LDL.LU R51, [R1+0x122c] ;  /* 0x00122c0001337983 */ /* 0x000ea80000300800 */
[----:B------:R-:W4:Y:S01]  /*12010*/  LDL.LU R55, [R1+0x1228] ;  /* 0x0012280001377983 */ /* 0x000f220000300800 */
[----:B-1----:R-:W-:-:S03]  /*12020*/  IMAD.MOV.U32 R224, RZ, RZ, R47 ;  /* 0x000000ffffe07224 */ /* 0x002fc600078e002f */
[----:B------:R-:W4:Y:S01]  /*12030*/  LDL.LU R46, [R1+0x1224] ;  /* 0x00122400012e7983 */ /* 0x000f220000300800 */
[----:B------:R-:W-:-:S03]  /*12040*/  MOV R225, R58 ;  /* 0x0000003a00e17202 */ /* 0x000fc60000000f00 */
[----:B------:R-:W4:Y:S01]  /*12050*/  LDL.LU R47, [R1+0x1220] ;  /* 0x00122000012f7983 */ /* 0x000f220000300800 */
[----:B---3--:R-:W-:-:S03]  /*12060*/  IMAD.MOV.U32 R226, RZ, RZ, R59 ;  /* 0x000000ffffe27224 */ /* 0x008fc600078e003b */
[----:B------:R-:W3:Y:S04]  /*12070*/  LDL.LU R58, [R1+0x121c] ;  /* 0x00121c00013a7983 */ /* 0x000ee80000300800 */
[----:B------:R-:W3:Y:S01]  /*12080*/  LDL.LU R59, [R1+0x1218] ;  /* 0x00121800013b7983 */ /* 0x000ee20000300800 */
[----:B------:R-:W-:Y:S01]  /*12090*/  HMMA.1688.F32.TF32 R248, R228, R66, R248 ;  /* 0x00000042e4f8723c */ /* 0x000fe200000810f8 */
[----:B------:R-:W-:-:S07]  /*120a0*/  IMAD.MOV.U32 R227, RZ, RZ, R252 ;  /* 0x000000ffffe37224 */ /* 0x000fce00078e00fc */
[C---:B--2---:R-:W-:Y:S08]  /*120b0*/  HMMA.1688.F32.TF32 R8, R228.reuse, R50, R8 ;  /* 0x00000032e408723c */ /* 0x044ff00000081008 */
[C---:B----4-:R-:W-:Y:S08]  /*120c0*/  HMMA.1688.F32.TF32 R4, R228.reuse, R46, R4 ;  /* 0x0000002ee404723c */ /* 0x050ff00000081004 */
[C---:B---3--:R-:W-:Y:S08]  /*120d0*/  HMMA.1688.F32.TF32 R240, R228.reuse, R58, R240 ;  /* 0x0000003ae4f0723c */ /* 0x048ff000000810f0 */
[----:B------:R-:W-:Y:S01]  /*120e0*/  HMMA.1688.F32.TF32 R244, R228, R54, R244 ;  /* 0x00000036e4f4723c */ /* 0x000fe200000810f4 */
[----:B------:R-:W-:Y:S04]  /*120f0*/  STL.64 [R1+0x330], R8 ;  /* 0x0003300801007387 */ /* 0x000fe80000100a00 */
[----:B------:R1:W-:Y:S04]  /*12100*/  STL.64 [R1+0x338], R10 ;  /* 0x0003380a01007387 */ /* 0x0003e80000100a00 */
[----:B-1----:R-:W2:Y:S04]  /*12110*/  LDL.LU.64 R10, [R1+0x1210] ;  /* 0x00121000010a7983 */ /* 0x002ea80000300a00 */
[----:B------:R-:W2:Y:S04]  /*12120*/  LDL.LU.64 R8, [R1+0x1208] ;  /* 0x0012080001087983 */ /* 0x000ea80000300a00 */
[----:B------:R-:W-:Y:S04]  /*12130*/  STL.64 [R1+0x20], R4 ;  /* 0x0000200401007387 */ /* 0x000fe80000100a00 */
[----:B------:R1:W-:Y:S01]  /*12140*/  STL.64 [R1+0x28], R6 ;  /* 0x0000280601007387 */ /* 0x0003e20000100a00 */
[----:B------:R-:W-:-:S03]  /*12150*/  MOV R252, R243 ;  /* 0x000000f300fc7202 */ /* 0x000fc60000000f00 */
[----:B-1----:R-:W3:Y:S04]  /*12160*/  LDL.LU.64 R6, [R1+0x1200] ;  /* 0x0012000001067983 */ /* 0x002ee80000300a00 */
[----:B------:R-:W3:Y:S04]  /*12170*/  LDL.LU.64 R4, [R1+0x11f8] ;  /* 0x0011f80001047983 */ /* 0x000ee80000300a00 */
[----:B------:R-:W-:Y:S04]  /*12180*/  STL.64 [R1+0x320], R240 ;  /* 0x000320f001007387 */ /* 0x000fe80000100a00 */
[----:B------:R1:W-:Y:S04]  /*12190*/  STL [R1+0x328], R242 ;  /* 0x000328f201007387 */ /* 0x0003e80000100800 */
[----:B-1----:R-:W4:Y:S04]  /*121a0*/  LDL.LU.64 R242, [R1+0x11f0] ;  /* 0x0011f00001f27983 */ /* 0x002f280000300a00 */
[----:B------:R-:W4:Y:S04]  /*121b0*/  LDL.LU.64 R240, [R1+0x11e8] ;  /* 0x0011e80001f07983 */ /* 0x000f280000300a00 */
[----:B------:R-:W-:Y:S04]  /*121c0*/  STL.64 [R1], R244 ;  /* 0x000000f401007387 */ /* 0x000fe80000100a00 */
[----:B------:R1:W-:Y:S04]  /*121d0*/  STL.64 [R1+0x8], R246 ;  /* 0x000008f601007387 */ /* 0x0003e80000100a00 */
[----:B-1----:R-:W2:Y:S04]  /*121e0*/  LDL.LU.64 R246, [R1+0x11e0] ;  /* 0x0011e00001f67983 */ /* 0x002ea80000300a00 */
[----:B------:R-:W2:Y:S04]  /*121f0*/  LDL.LU.64 R244, [R1+0x11d8] ;  /* 0x0011d80001f47983 */ /* 0x000ea80000300a00 */
[----:B------:R1:W-:Y:S04]  /*12200*/  STL [R1+0x11d0], R248 ;  /* 0x0011d0f801007387 */ /* 0x0003e80000100800 */
[----:B------:R1:W-:Y:S04]  /*12210*/  STL [R1+0x11cc], R249 ;  /* 0x0011ccf901007387 */ /* 0x0003e80000100800 */
[----:B------:R5:W-:Y:S04]  /*12220*/  STL [R1+0x11c8], R250 ;  /* 0x0011c8fa01007387 */ /* 0x000be80000100800 */
[----:B------:R5:W-:Y:S04]  /*12230*/  STL [R1+0x11c4], R251 ;  /* 0x0011c4fb01007387 */ /* 0x000be80000100800 */
[----:B-1----:R-:W2:Y:S04]  /*12240*/  LDL.LU R248, [R1+0x30] ;  /* 0x0000300001f87983 */ /* 0x002ea80000300800 */
[----:B------:R-:W2:Y:S04]  /*12250*/  LDL.LU R249, [R1+0x34] ;  /* 0x0000340001f97983 */ /* 0x000ea80000300800 */
[----:B-----5:R-:W2:Y:S01]  /*12260*/  LDL.LU R250, [R1+0x38] ;  /* 0x0000380001fa7983 */ /* 0x020ea20000300800 */
[----:B------:R-:W-:Y:S01]  /*12270*/  IMAD.MOV.U32 R251, RZ, RZ, R0 ;  /* 0x000000fffffb7224 */ /* 0x000fe200078e0000 */
[----:B---3--:R-:W-:Y:S08]  /*12280*/  HMMA.1688.F32.TF32 R4, R232, R46, R4 ;  /* 0x0000002ee804723c */ /* 0x008ff00000081004 */
[C---:B--2---:R-:W-:Y:S11]  /*12290*/  HMMA.1688.F32.TF32 R248, R228.reuse, R62, R248 ;  /* 0x0000003ee4f8723c */ /* 0x044ff600000810f8 */
[----:B------:R-:W-:Y:S11]  /*122a0*/  @!UPT UIADD3 URZ, URZ, URZ, URZ ;  /* 0x0000003f3f3ff290 */ /* 0x000ff6000fffe03f */
[----:B------:R-:W-:Y:S01]  /*122b0*/  @!UPT UIADD3 URZ, URZ, URZ, URZ ;  /* 0x0000003f3f3ff290 */ /* 0x000fe2000fffe03f */
[----:B------:R-:W-:Y:S04]  /*122c0*/  STL.64 [R1+0x310], R248 ;  /* 0x000310f801007387 */ /* 0x000fe80000100a00 */
[----:B------:R1:W-:Y:S02]  /*122d0*/  STL.64 [R1+0x318], R250 ;  /* 0x000318fa01007387 */ /* 0x0003e40000100a00 */
[C---:B-1----:R-:W-:Y:S08]  /*122e0*/  HMMA.1688.F32.TF32 R248, R228.reuse, R42, R224 ;  /* 0x0000002ae4f8723c */ /* 0x042ff000000810e0 */
[----:B------:R-:W-:Y:S01]  /*122f0*/  HMMA.1688.F32.TF32 R228, R228, R38, R244 ;  /* 0x00000026e4e4723c */ /* 0x000fe200000810f4 */
[----:B------:R-:W-:Y:S11]  /*12300*/  IMAD.MOV.U32 R0, RZ, RZ, R7 ;  /* 0x000000ffff007224 */ /* 0x000ff600078e0007 */
[----:B------:R-:W-:Y:S03]  /*12310*/  @!UPT UIADD3 URZ, URZ, URZ, URZ ;  /* 0x0000003f3f3ff290 */ /* 0x000fe6000fffe03f */
[----:B------:R1:W-:Y:S04]  /*12320*/  STL.64 [R1+0x300], R248 ;  /* 0x000300f801007387 */ /* 0x0003e80000100a00 */
[----:B------:R-:W-:Y:S04]  /*12330*/  STL.64 [R1+0x308], R250 ;  /* 0x000308fa01007387 */ /* 0x000fe80000100a00 */
[----:B------:R-:W-:Y:S04]  /*12340*/  STL.64 [R1+0x260], R228 ;  /* 0x000260e401007387 */ /* 0x000fe80000100a00 */
[----:B------:R-:W-:Y:S01]  /*12350*/  STL.64 [R1+0x268], R230 ;  /* 0x000268e601007387 */ /* 0x000fe20000100a00 */
[----:B-1----:R-:W-:-:S03]  /*12360*/  MOV R248, R6 ;  /* 0x0000000600f87202 */ /* 0x002fc60000000f00 */
[----:B------:R1:W-:Y:S02]  /*12370*/  STL.64 [R1+0x150], R4 ;  /* 0x0001500401007387 */ /* 0x0003e40000100a00 */
[C---:B-1----:R-:W-:Y:S11]  /*12380*/  HMMA.1688.F32.TF32 R4, R232.reuse, R58, R8 ;  /* 0x0000003ae804723c */ /* 0x042ff60000081008 */
        /* <DEDUP_REMOVED lines=8> */
[----:B------:R-:W-:Y:S01]  /*12410*/  @!UPT UIADD3 URZ, URZ, URZ, URZ ;  /* 0x0000003f3f3ff290 */ /* 0x000fe2000fffe03f */
[----:B------:R1:W-:Y:S01]  /*12420*/  STL [R1+0x13c], R7 ;  /* 0x00013c0701007387 */ /* 0x0003e20000100800 */
[----:B------:R-:W-:Y:S01]  /*12430*/  MOV R249, R4 ;  /* 0x0000000400f97202 */ /* 0x000fe20000000f00 */
[----:B------:R-:W-:Y:S02]  /*12440*/  IMAD.MOV.U32 R250, RZ, RZ, R5 ;  /* 0x000000fffffa7224 */ /* 0x000fe400078e0005 */
[----:B------:R-:W-:Y:S02]  /*12450*/  IMAD.MOV.U32 R251, RZ, RZ, R6 ;  /* 0x000000fffffb7224 */ /* 0x000fe400078e0006 */
[C---:B-1----:R-:W-:Y:S01]  /*12460*/  HMMA.1688.F32.TF32 R4, R232.reuse, R66, R16 ;  /* 0x00000042e804723c */ /* 0x042fe20000081010 */
[----:B------:R-:W-:Y:S04]  /*12470*/  LDS R16, [R2+0x4400] ;  /* 0x0044000002107984 */ /* 0x000fe80000000800 */
[----:B------:R-:W-:Y:S03]  /*12480*/  LDS R18, [R2+0x6400] ;  /* 0x0064000002127984 */ /* 0x000fe60000000800 */
[----:B------:R-:W-:Y:S01]  /*12490*/  HMMA.1688.F32.TF32 R12, R232, R38, R28 ;  /* 0x00000026e80c723c */ /* 0x000fe2000008101c */
[----:B------:R-:W-:Y:S04]  /*124a0*/  LDS R17, [R3+0x4400] ;  /* 0x0044000003117984 */ /* 0x000fe80000000800 */
[----:B------:R-:W-:Y:S11]  /*124b0*/  LDS R19, [R3+0x6400] ;  /* 0x0064000003137984 */ /* 0x000ff60000000800 */
[----:B------:R-:W-:Y:S01]  /*124c0*/  MOV R41, R4 ;  /* 0x0000000400297202 */ /* 0x000fe20000000f00 */
[----:B------:R-:W-:Y:S01]  /*124d0*/  IMAD.MOV.U32 R40, RZ, RZ, R5 ;  /* 0x000000ffff287224 */ /* 0x000fe200078e0005 */
[----:B------:R-:W-:Y:S01]  /*124e0*/  MOV R36, R7 ;  /* 0x0000000700247202 */ /* 0x000fe20000000f00 */
[----:B------:R-:W-:-:S02]  /*124f0*/  IMAD.MOV.U32 R37, RZ, RZ, R6 ;  /* 0x000000ffff257224 */ /* 0x000fc400078e0006 */
[----:B------:R-:W-:Y:S11]  /*12500*/  HMMA.1688.F32.TF32 R4, R232, R62, R20 ;  /* 0x0000003ee804723c */ /* 0x000ff60000081014 */
[----:B------:R-:W-:Y:S11]  /*12510*/  @!UPT UIADD3 URZ, URZ, URZ, URZ ;  /* 0x0000003f3f3ff290 */ /* 0x000ff6000fffe03f */
[----:B------:R-:W-:Y:S01]  /*12520*/  @!UPT UIADD3 URZ, URZ, URZ, URZ ;  /* 0x0000003f3f3ff290 */ /* 0x000fe2000fffe03f */
[----:B------:R1:W-:Y:S04]  /*12530*/  STL.64 [R1+0x110], R4 ;  /* 0x0001100401007387 */ /* 0x0003e80000100a00 */
[----:B------:R-:W-:Y:S04]  /*12540*/  STL.64 [R1+0xa0], R12 ;  /* 0x0000a00c01007387 */ /* 0x000fe80000100a00 */
[----:B------:R-:W-:Y:S04]  /*12550*/  STL.64 [R1+0xa8], R14 ;  /* 0x0000a80e01007387 */ /* 0x000fe80000100a00 */
[----:B------:R-:W-:Y:S04]  /*12560*/  LDS R12, [R2+0x4300] ;  /* 0x00430000020c7984 */ /* 0x000fe80000000800 */
[----:B------:R-:W-:Y:S04]  /*12570*/  LDS R14, [R2+0x6300] ;  /* 0x00630000020e7984 */ /* 0x000fe80000000800 */
[----:B------:R-:W-:Y:S04]  /*12580*/  LDS R13, [R3+0x4300] ;  /* 0x00430000030d7984 */ /* 0x000fe80000000800 */
[----:B------:R-:W2:Y:S01]  /*12590*/  LDS R15, [R3+0x6300] ;  /* 0x00630000030f7984 */ /* 0x000ea20000000800 */
[----:B------:R-:W-:-:S02]  /*125a0*/  IMAD.MOV.U32 R61, RZ, RZ, R6 ;  /* 0x000000ffff3d7224 */ /* 0x000fc400078e0006 */
[----:B------:R-:W-:Y:S02]  /*125b0*/  IMAD.MOV.U32 R60, RZ, RZ, R7 ;  /* 0x000000ffff3c7224 */ /* 0x000fe400078e0007 */
[----:B-1----:R-:W-:Y:S08]  /*125c0*/  HMMA.1688.F32.TF32 R4, R232, R42, R24 ;  /* 0x0000002ae804723c */ /* 0x002ff00000081018 */
[C---:B------:R-:W-:Y:S11]  /*125d0*/  HMMA.1688.F32.TF32 R8, R236.reuse, R50, R32 ;  /* 0x00000032ec08723c */ /* 0x040ff60000081020 */
[----:B------:R-:W-:Y:S05]  /*125e0*/  @!UPT UIADD3 URZ, URZ, URZ, URZ ;  /* 0x0000003f3f3ff290 */ /* 0x000fea000fffe03f */
[----:B------:R-:W-:Y:S01]  /*125f0*/  MOV R57, R4 ;  /* 0x0000000400397202 */ /* 0x000fe20000000f00 */
[----:B------:R-:W-:Y:S01]  /*12600*/  IMAD.MOV.U32 R56, RZ, RZ, R5 ;  /* 0x000000ffff387224 */ /* 0x000fe200078e0005 */
[----:B------:R-:W-:Y:S01]  /*12610*/  MOV R52, R7 ;  /* 0x0000000700347202 */ /* 0x000fe20000000f00 */
[----:B------:R-:W-:Y:S02]  /*12620*/  IMAD.MOV.U32 R53, RZ, RZ, R6 ;  /* 0x000000ffff357224 */ /* 0x000fe400078e0006 */
[-C--:B------:R-:W-:Y:S01]  /*12630*/  HMMA.1688.F32.TF32 R4, R236, R46.reuse, R68 ;  /* 0x0000002eec04723c */ /* 0x080fe20000081044 */
[----:B------:R-:W-:Y:S07]  /*12640*/  LDS R68, [R2+0x8000] ;  /* 0x0080000002447984 */ /* 0x000fee0000000800 */
[----:B--2---:R-:W-:Y:S01]  /*12650*/  HMMA.1688.F32.TF32 R20, R12, R46, R100 ;  /* 0x0000002e0c14723c */ /* 0x004fe20000081064 */
[----:B------:R-:W-:Y:S04]  /*12660*/  STL.64 [R1+0x90], R8 ;  /* 0x0000900801007387 */ /* 0x000fe80000100a00 */
[----:B------:R-:W-:Y:S03]  /*12670*/  STL.64 [R1+0x98], R10 ;  /* 0x0000980a01007387 */ /* 0x000fe60000100a00 */
[----:B----4-:R-:W-:Y:S01]  /*12680*/  HMMA.1688.F32.TF32 R224, R232, R50, R240 ;  /* 0x00000032e8e0723c */ /* 0x010fe200000810f0 */
[----:B------:R-:W-:Y:S04]  /*12690*/  LDS R8, [R2+0x4500] ;  /* 0x0045000002087984 */ /* 0x000fe80000000800 */
[----:B------:R-:W-:Y:S03]  /*126a0*/  LDS R10, [R2+0x6500] ;  /* 0x00650000020a7984 */ /* 0x000fe60000000800 */
[----:B------:R-:W-:Y:S01]  /*126b0*/  IMAD.MOV.U32 R65, RZ, RZ, R6 ;  /* 0x000000ffff417224 */ /* 0x000fe200078e0006 */
[----:B------:R1:W-:Y:S01]  /*126c0*/  STL.64 [R1+0x70], R4 ;  /* 0x0000700401007387 */ /* 0x0003e20000100a00 */
[----:B------:R-:W-:Y:S01]  /*126d0*/  IMAD.MOV.U32 R64, RZ, RZ, R7 ;  /* 0x000000ffff407224 */ /* 0x000fe200078e0007 */
[----:B------:R-:W-:Y:S02]  /*126e0*/  HMMA.1688.F32.TF32 R240, R236, R54, R76 ;  /* 0x00000036ecf0723c */ /* 0x000fe4000008104c */
[----:B------:R-:W-:Y:S03]  /*126f0*/  LDS R9, [R3+0x4500] ;  /* 0x0045000003097984 */ /* 0x000fe60000000800 */
[----:B------:R-:W-:Y:S01]  /*12700*/  MOV R103, R20 ;  /* 0x0000001400677202 */ /* 0x000fe20000000f00 */
[----:B------:R-:W-:Y:S01]  /*12710*/  IMAD.MOV.U32 R102, RZ, RZ, R21 ;  /* 0x000000ffff667224 */ /* 0x000fe200078e0015 */
[----:B------:R-:W-:Y:S01]  /*12720*/  MOV R100, R23 ;  /* 0x0000001700647202 */ /* 0x000fe20000000f00 */
[----:B------:R-:W-:Y:S01]  /*12730*/  IMAD.MOV.U32 R101, RZ, RZ, R22 ;  /* 0x000000ffff657224 */ /* 0x000fe200078e0016 */
[----:B------:R-:W-:Y:S01]  /*12740*/  HMMA.1688.F32.TF32 R24, R12, R50, R96 ;  /* 0x000000320c18723c */ /* 0x000fe20000081060 */
[----:B------:R-:W2:Y:S03]  /*12750*/  LDS R11, [R3+0x6500] ;  /* 0x00650000030b7984 */ /* 0x000ea60000000800 */
[----:B------:R-:W-:Y:S01]  /*12760*/  IMAD.MOV.U32 R247, RZ, RZ, R224 ;  /* 0x000000fffff77224 */ /* 0x000fe200078e00e0 */
[----:B------:R-:W-:Y:S01]  /*12770*/  MOV R246, R225 ;  /* 0x000000e100f67202 */ /* 0x000fe20000000f00 */
[----:B------:R-:W-:Y:S01]  /*12780*/  IMAD.MOV.U32 R245, RZ, RZ, R226 ;  /* 0x000000fffff57224 */ /* 0x000fe200078e00e2 */
[----:B------:R-:W-:Y:S01]  /*12790*/  LDS R76, [R2+0x4700] ;  /* 0x00470000024c7984 */ /* 0x000fe20000000800 */
[----:B-1----:R-:W-:Y:S01]  /*127a0*/  HMMA.1688.F32.TF32 R4, R236, R58, R72 ;  /* 0x0000003aec04723c */ /* 0x002fe20000081048 */
[----:B------:R-:W-:-:S02]  /*127b0*/  IMAD.MOV.U32 R244, RZ, RZ, R227 ;  /* 0x000000fffff47224 */ /* 0x000fc400078e00e3 */
[----:B------:R-:W-:Y:S04]  /*127c0*/  LDS R78, [R2+0x6700] ;  /* 0x00670000024e7984 */ /* 0x000fe80000000800 */
[----:B------:R1:W-:Y:S01]  /*127d0*/  STL [R1+0x11c0], R240 ;  /* 0x0011c0f001007387 */ /* 0x0003e20000100800 */
[----:B------:R-:W-:Y:S03]  /*127e0*/  HMMA.1688.F32.TF32 R20, R12, R58, R104 ;  /* 0x0000003a0c14723c */ /* 0x000fe60000081068 */
[----:B------:R-:W-:Y:S04]  /*127f0*/  LDS R77, [R3+0x4700] ;  /* 0x00470000034d7984 */ /* 0x000fe80000000800 */
[----:B------:R-:W-:Y:S01]  /*12800*/  LDS R79, [R3+0x6700] ;  /* 0x00670000034f7984 */ /* 0x000fe20000000800 */
[----:B------:R-:W-:Y:S03]  /*12810*/  HMMA.1688.F32.TF32 R224, R236, R42, R88 ;  /* 0x0000002aece0723c */ /* 0x000fe60000081058 */
[----:B------:R-:W-:Y:S04]  /*12820*/  LDS R70, [R2+0xa000] ;  /* 0x00a0000002467984 */ /* 0x000fe80000000800 */
[----:B------:R-:W-:Y:S04]  /*12830*/  STL.64 [R1+0x60], R4 ;  /* 0x0000600401007387 */ /* 0x000fe80000100a00 */
[----:B------:R-:W-:Y:S04]  /*12840*/  STL.64 [R1+0x68], R6 ;  /* 0x0000680601007387 */ /* 0x000fe80000100a00 */
[----:B------:R3:W-:Y:S01]  /*12850*/  STL [R1+0x11bc], R241 ;  /* 0x0011bcf101007387 */ /* 0x0007e20000100800 */
[----:B-1----:R-:W-:-:S03]  /*12860*/  IMAD.MOV.U32 R240, RZ, RZ, R20 ;  /* 0x000000fffff07224 */ /* 0x002fc600078e0014 */
[----:B------:R1:W-:Y:S04]  /*12870*/  STL [R1+0x11b8], R242 ;  /* 0x0011b8f201007387 */ /* 0x0003e80000100800 */
[----:B------:R4:W-:Y:S01]  /*12880*/  STL [R1+0x11b4], R243 ;  /* 0x0011b4f301007387 */ /* 0x0009e20000100800 */
[----:B---3--:R-:W-:-:S03]  /*12890*/  IMAD.MOV.U32 R241, RZ, RZ, R21 ;  /* 0x000000fffff17224 */ /* 0x008fc600078e0015 */
[----:B------:R-:W-:Y:S01]  /*128a0*/  LDS R4, [R2+0x4600] ;  /* 0x0046000002047984 */ /* 0x000fe20000000800 */
[----:B-1----:R-:W-:-:S03]  /*128b0*/  MOV R242, R22 ;  /* 0x0000001600f27202 */ /* 0x002fc60000000f00 */
[----:B------:R-:W-:Y:S01]  /*128c0*/  LDS R6, [R2+0x6600] ;  /* 0x0066000002067984 */ /* 0x000fe20000000800 */
[----:B----4-:R-:W-:Y:S02]  /*128d0*/  IMAD.MOV.U32 R243, RZ, RZ, R23 ;  /* 0x000000fffff37224 */ /* 0x010fe400078e0017 */
[----:B------:R-:W-:Y:S01]  /*128e0*/  HMMA.1688.F32.TF32 R20, R12, R54, R108 ;  /* 0x000000360c14723c */ /* 0x000fe2000008106c */
[----:B------:R-:W-:Y:S04]  /*128f0*/  LDS R5, [R3+0x4600] ;  /* 0x0046000003057984 */ /* 0x000fe80000000800 */
[----:B------:R-:W1:Y:S03]  /*12900*/  LDS R7, [R3+0x6600] ;  /* 0x0066000003077984 */ /* 0x000e660000000800 */
[C---:B------:R-:W-:Y:S01]  /*12910*/  HMMA.1688.F32.TF32 R228, R236.reuse, R62, R84 ;  /* 0x0000003eece4723c */ /* 0x040fe20000081054 */
[----:B------:R-:W-:Y:S04]  /*12920*/  LDS R69, [R3+0x8000] ;  /* 0x0080000003457984 */ /* 0x000fe80000000800 */
[----:B------:R-:W-:Y:S03]  /*12930*/  LDS R71, [R3+0xa000] ;  /* 0x00a0000003477984 */ /* 0x000fe60000000800 */
[----:B------:R-:W-:Y:S01]  /*12940*/  HMMA.1688.F32.TF32 R232, R236, R66, R80 ;  /* 0x00000042ece8723c */ /* 0x000fe20000081050 */
[----:B------:R-:W-:Y:S04]  /*12950*/  LDS R72, [R2+0x8100] ;  /* 0x0081000002487984 */ /* 0x000fe80000000800 */
[----:B------:R-:W-:Y:S03]  /*12960*/  LDS R74, [R2+0xa100] ;  /* 0x00a10000024a7984 */ /* 0x000fe60000000800 */
[----:B------:R-:W-:Y:S01]  /*12970*/  IMAD.MOV.U32 R99, RZ, RZ, R20 ;  /* 0x000000ffff637224 */ /* 0x000fe200078e0014 */
[----:B------:R-:W-:Y:S01]  /*12980*/  MOV R98, R21 ;  /* 0x0000001500627202 */ /* 0x000fe20000000f00 */
[----:B------:R-:W-:Y:S01]  /*12990*/  IMAD.MOV.U32 R97, RZ, RZ, R22 ;  /* 0x000000ffff617224 */ /* 0x000fe200078e0016 */
[----:B------:R-:W-:Y:S01]  /*129a0*/  LDS R73, [R3+0x8100] ;  /* 0x0081000003497984 */ /* 0x000fe20000000800 */
[----:B------:R-:W-:-:S02]  /*129b0*/  IMAD.MOV.U32 R96, RZ, RZ, R23 ;  /* 0x000000ffff607224 */ /* 0x000fc400078e0017 */
[C---:B------:R-:W-:Y:S01]  /*129c0*/  HMMA.1688.F32.TF32 R20, R12.reuse, R66, R112 ;  /* 0x000000420c14723c */ /* 0x040fe20000081070 */
[----:B------:R-:W-:Y:S04]  /*129d0*/  STL.64 [R1+0x3b0], R24 ;  /* 0x0003b01801007387 */ /* 0x000fe80000100a00 */
[----:B------:R3:W-:Y:S04]  /*129e0*/  STL.64 [R1+0x3b8], R26 ;  /* 0x0003b81a01007387 */ /* 0x0007e80000100a00 */
[----:B------:R-:W-:Y:S04]  /*129f0*/  LDS R75, [R3+0xa100] ;  /* 0x00a10000034b7984 */ /* 0x000fe80000000800 */
[----:B------:R-:W-:Y:S01]  /*12a00*/  LDS R104, [R2+0x8200] ;  /* 0x0082000002687984 */ /* 0x000fe20000000800 */
[C---:B---3--:R-:W-:Y:S03]  /*12a10*/  HMMA.1688.F32.TF32 R24, R12.reuse, R42, R120 ;  /* 0x0000002a0c18723c */ /* 0x048fe60000081078 */
[----:B------:R-:W-:Y:S04]  /*12a20*/  LDS R106, [R2+0xa200] ;  /* 0x00a20000026a7984 */ /* 0x000fe80000000800 */
[----:B------:R-:W-:Y:S03]  /*12a30*/  LDS R105, [R3+0x8200] ;  /* 0x0082000003697984 */ /* 0x000fe60000000800 */
[----:B------:R-:W-:Y:S01]  /*12a40*/  MOV R111, R20 ;  /* 0x00000014006f7202 */ /* 0x000fe20000000f00 */
[----:B------:R-:W-:Y:S01]  /*12a50*/  IMAD.MOV.U32 R110, RZ, RZ, R21 ;  /* 0x000000ffff6e7224 */ /* 0x000fe200078e0015 */
[----:B------:R-:W-:Y:S01]  /*12a60*/  MOV R108, R23 ;  /* 0x00000017006c7202 */ /* 0x000fe20000000f00 */
[----:B------:R-:W-:Y:S01]  /*12a70*/  IMAD.MOV.U32 R109, RZ, RZ, R22 ;  /* 0x000000ffff6d7224 */ /* 0x000fe200078e0016 */
[----:B------:R-:W-:Y:S01]  /*12a80*/  LDS R107, [R3+0xa200] ;  /* 0x00a20000036b7984 */ /* 0x000fe20000000800 */
[C---:B------:R-:W-:Y:S08]  /*12a90*/  HMMA.1688.F32.TF32 R20, R12.reuse, R62, R116 ;  /* 0x0000003e0c14723c */ /* 0x040ff00000081074 */
[----:B------:R-:W-:Y:S11]  /*12aa0*/  HMMA.1688.F32.TF32 R12, R12, R38, R124 ;  /* 0x000000260c0c723c */ /* 0x000ff6000008107c */
[----:B------:R-:W-:Y:S04]  /*12ab0*/  @!UPT UIADD3 URZ, URZ, URZ, URZ ;  /* 0x0000003f3f3ff290 */ /* 0x000fe8000fffe03f */
[----:B------:R-:W-:Y:S04]  /*12ac0*/  STL.64 [R1+0x360], R20 ;  /* 0x0003601401007387 */ /* 0x000fe80000100a00 */
[----:B------:R-:W-:Y:S04]  /*12ad0*/  STL.64 [R1+0x368], R22 ;  /* 0x0003681601007387 */ /* 0x000fe80000100a00 */
[----:B------:R-:W-:Y:S04]  /*12ae0*/  STL.64 [R1+0x350], R24 ;  /* 0x0003501801007387 */ /* 0x000fe80000100a00 */
[----:B------:R-:W-:Y:S04]  /*12af0*/  STL.64 [R1+0x358], R26 ;  /* 0x0003581a01007387 */ /* 0x000fe80000100a00 */
[----:B------:R-:W-:Y:S04]  /*12b00*/  STL.64 [R1+0x2f0], R12 ;  /* 0x0002f00c01007387 */ /* 0x000fe80000100a00 */
[----:B------:R3:W-:Y:S02]  /*12b10*/  STL.64 [R1+0x2f8], R14 ;  /* 0x0002f80e01007387 */ /* 0x0007e40000100a00 */
[C---:B---3--:R-:W-:Y:S08]  /*12b20*/  HMMA.1688.F32.TF32 R12, R16.reuse, R46, R132 ;  /* 0x0000002e100c723c */ /* 0x048ff00000081084 */
[C---:B------:R-:W-:Y:S11]  /*12b30*/  HMMA.1688.F32.TF32 R20, R16.reuse, R50, R128 ;  /* 0x000000321014723c */ /* 0x040ff60000081080 */
[----:B------:R-:W-:Y:S05]  /*12b40*/  @!UPT UIADD3 URZ, URZ, URZ, URZ ;  /* 0x0000003f3f3ff290 */ /* 0x000fea000fffe03f */
[----:B------:R-:W-:Y:S01]  /*12b50*/  IMAD.MOV.U32 R135, RZ, RZ, R12 ;  /* 0x000000ffff877224 */ /* 0x000fe200078e000c */
[----:B------:R-:W-:Y:S01]  /*12b60*/  MOV R134, R13 ;  /* 0x0000000d00867202 */ /* 0x000fe20000000f00 */
[----:B------:R-:W-:Y:S02]  /*12b70*/  IMAD.MOV.U32 R133, RZ, RZ, R14 ;  /* 0x000000ffff857224 */ /* 0x000fe400078e000e */
[----:B------:R-:W-:Y:S02]  /*12b80*/  IMAD.MOV.U32 R132, RZ, RZ, R15 ;  /* 0x000000ffff847224 */ /* 0x000fe400078e000f */
[----:B------:R-:W-:Y:S08]  /*12b90*/  HMMA.1688.F32.TF32 R12, R16, R58, R136 ;  /* 0x0000003a100c723c */ /* 0x000ff00000081088 */
[----:B------:R-:W-:Y:S01]  /*12ba0*/  HMMA.1688.F32.TF32 R236, R236, R38, R92 ;  /* 0x00000026ecec723c */ /* 0x000fe2000008105c */
[----:B------:R-:W-:Y:S01]  /*12bb0*/  IMAD.MOV.U32 R131, RZ, RZ, R20 ;  /* 0x000000ffff837224 */ /* 0x000fe200078e0014 */
[----:B------:R-:W-:-:S06]  /*12bc0*/  MOV R129, R22 ;  /* 0x0000001600817202 */ /* 0x000fcc0000000f00 */
[----:B------:R-:W-:Y:S01]  /*12bd0*/  HMMA.1688.F32.TF32 R24, R16, R54, R140 ;  /* 0x000000361018723c */ /* 0x000fe2000008108c */
[----:B------:R3:W-:Y:S04]  /*12be0*/  STL [R1+0x11b0], R131 ;  /* 0x0011b08301007387 */ /* 0x0007e80000100800 */
[----:B------:R4:W-:Y:S04]  /*12bf0*/  STL [R1+0x11ac], R129 ;  /* 0x0011ac8101007387 */ /* 0x0009e80000100800 */
[----:B------:R5:W-:Y:S01]  /*12c00*/  STL.64 [R1+0x2c8], R14 ;  /* 0x0002c80e01007387 */ /* 0x000be20000100a00 */
[----:B---3--:R-:W-:Y:S01]  /*12c10*/  MOV R131, R12 ;  /* 0x0000000c00837202 */ /* 0x008fe20000000f00 */
[----:B------:R-:W-:Y:S01]  /*12c20*/  IMAD.MOV.U32 R130, RZ, RZ, R21 ;  /* 0x000000ffff827224 */ /* 0x000fe200078e0015 */
[----:B------:R-:W-:Y:S01]  /*12c30*/  MOV R126, R109 ;  /* 0x0000006d007e7202 */ /* 0x000fe20000000f00 */
[----:B------:R-:W-:Y:S01]  /*12c40*/  IMAD.MOV.U32 R128, RZ, RZ, R23 ;  /* 0x000000ffff807224 */ /* 0x000fe200078e0017 */
[----:B------:R-:W-:Y:S01]  /*12c50*/  LDS R136, [R2+0x8300] ;  /* 0x0083000002887984 */ /* 0x000fe20000000800 */
[----:B----4-:R-:W-:-:S02]  /*12c60*/  IMAD.MOV.U32 R129, RZ, RZ, R13 ;  /* 0x000000ffff817224 */ /* 0x010fc400078e000d */
[----:B------:R-:W-:Y:S01]  /*12c70*/  IMAD.MOV.U32 R127, RZ, RZ, R108 ;  /* 0x000000ffff7f7224 */ /* 0x000fe200078e006c */
[----:B------:R-:W-:Y:S01]  /*12c80*/  LDS R138, [R2+0xa300] ;  /* 0x00a30000028a7984 */ /* 0x000fe20000000800 */
[----:B-----5:R-:W-:Y:S01]  /*12c90*/  HMMA.1688.F32.TF32 R12, R16, R62, R148 ;  /* 0x0000003e100c723c */ /* 0x020fe20000081094 */
[----:B------:R-:W-:Y:S02]  /*12ca0*/  IMAD.MOV.U32 R125, RZ, RZ, R110 ;  /* 0x000000ffff7d7224 */ /* 0x000fe400078e006e */
[----:B------:R-:W-:Y:S01]  /*12cb0*/  LDS R137, [R3+0x8300] ;  /* 0x0083000003897984 */ /* 0x000fe20000000800 */
[----:B------:R-:W-:-:S03]  /*12cc0*/  IMAD.MOV.U32 R124, RZ, RZ, R111 ;  /* 0x000000ffff7c7224 */ /* 0x000fc600078e006f */
[----:B------:R-:W-:Y:S11]  /*12cd0*/  LDS R139, [R3+0xa300] ;  /* 0x00a30000038b7984 */ /* 0x000ff60000000800 */
[----:B------:R-:W-:Y:S06]  /*12ce0*/  @!UPT UIADD3 URZ, URZ, URZ, URZ ;  /* 0x0000003f3f3ff290 */ /* 0x000fec000fffe03f */
[----:B------:R-:W-:Y:S01]  /*12cf0*/  IMAD.MOV.U32 R143, RZ, RZ, R12 ;  /* 0x000000ffff8f7224 */ /* 0x000fe200078e000c */
[----:B------:R-:W-:Y:S01]  /*12d00*/  MOV R142, R13 ;  /* 0x0000000d008e7202 */ /* 0x000fe20000000f00 */
[----:B------:R-:W-:Y:S02]  /*12d10*/  IMAD.MOV.U32 R141, RZ, RZ, R14 ;  /* 0x000000ffff8d7224 */ /* 0x000fe400078e000e */
[----:B------:R-:W-:Y:S02]  /*12d20*/  IMAD.MOV.U32 R140, RZ, RZ, R15 ;  /* 0x000000ffff8c7224 */ /* 0x000fe400078e000f */
[C---:B------:R-:W-:Y:S08]  /*12d30*/  HMMA.1688.F32.TF32 R12, R16.reuse, R42, R152 ;  /* 0x0000002a100c723c */ /* 0x040ff00000081098 */
[----:B------:R-:W-:Y:S11]  /*12d40*/  HMMA.1688.F32.TF32 R20, R16, R66, R144 ;  /* 0x000000421014723c */ /* 0x000ff60000081090 */
[----:B------:R-:W-:Y:S05]  /*12d50*/  @!UPT UIADD3 URZ, URZ, URZ, URZ ;  /* 0x0000003f3f3ff290 */ /* 0x000fea000fffe03f */
[----:B------:R-:W-:Y:S01]  /*12d60*/  MOV R147, R12 ;  /* 0x0000000c00937202 */ /* 0x000fe20000000f00 */
[----:B------:R-:W-:Y:S01]  /*12d70*/  IMAD.MOV.U32 R146, RZ, RZ, R13 ;  /* 0x000000ffff927224 */ /* 0x000fe200078e000d */
[----:B------:R-:W-:Y:S01]  /*12d80*/  MOV R144, R15 ;  /* 0x0000000f00907202 */ /* 0x000fe20000000f00 */
[----:B------:R-:W-:Y:S02]  /*12d90*/  IMAD.MOV.U32 R145, RZ, RZ, R14 ;  /* 0x000000ffff917224 */ /* 0x000fe400078e000e */
[C---:B--2---:R-:W-:Y:S11]  /*12da0*/  HMMA.1688.F32.TF32 R12, R8.reuse, R50, R160 ;  /* 0x00000032080c723c */ /* 0x044ff600000810a0 */
        /* <DEDUP_REMOVED lines=13> */
[----:B------:R-:W-:Y:S01]  /*12e80*/  HMMA.1688.F32.TF32 R12, R8, R58, R168 ;  /* 0x0000003a080c723c */ /* 0x000fe200000810a8 */
[----:B------:R-:W-:Y:S07]  /*12e90*/  STL.64 [R1+0x2b0], R24 ;  /* 0x0002b01801007387 */ /* 0x000fee0000100a00 */
[----:B------:R-:W-:Y:S01]  /*12ea0*/  HMMA.1688.F32.TF32 R16, R16, R38, R156 ;  /* 0x000000261010723c */ /* 0x000fe2000008109c */
[----:B------:R-:W-:Y:S04]  /*12eb0*/  LDS R168, [R2+0x8400] ;  /* 0x0084000002a87984 */ /* 0x000fe80000000800 */
[----:B------:R-:W-:Y:S04]  /*12ec0*/  LDS R170, [R2+0xa400] ;  /* 0x00a4000002aa7984 */ /* 0x000fe80000000800 */
[----:B------:R-:W-:Y:S04]  /*12ed0*/  LDS R169, [R3+0x8400] ;  /* 0x0084000003a97984 */ /* 0x000fe80000000800 */
[----:B------:R-:W-:Y:S03]  /*12ee0*/  LDS R171, [R3+0xa400] ;  /* 0x00a4000003ab7984 */ /* 0x000fe60000000800 */
[----:B------:R-:W-:Y:S01]  /*12ef0*/  MOV R159, R12 ;  /* 0x0000000c009f7202 */ /* 0x000fe20000000f00 */
[----:B------:R-:W-:Y:S01]  /*12f00*/  IMAD.MOV.U32 R158, RZ, RZ, R13 ;  /* 0x000000ffff9e7224 */ /* 0x000fe200078e000d */
[----:B------:R-:W-:Y:S01]  /*12f10*/  MOV R156, R15 ;  /* 0x0000000f009c7202 */ /* 0x000fe20000000f00 */
[----:B------:R-:W-:-:S02]  /*12f20*/  IMAD.MOV.U32 R157, RZ, RZ, R14 ;  /* 0x000000ffff9d7224 */ /* 0x000fc400078e000e */
[C---:B------:R-:W-:Y:S01]  /*12f30*/  HMMA.1688.F32.TF32 R12, R8.reuse, R66, R176 ;  /* 0x00000042080c723c */ /* 0x040fe200000810b0 */
[----:B------:R-:W-:Y:S11]  /*12f40*/  STL.64 [R1+0x2b8], R26 ;  /* 0x0002b81a01007387 */ /* 0x000ff60000100a00 */
[----:B------:R-:W-:Y:S11]  /*12f50*/  @!UPT UIADD3 URZ, URZ, URZ, URZ ;  /* 0x0000003f3f3ff290 */ /* 0x000ff6000fffe03f */
[----:B------:R-:W-:Y:S01]  /*12f60*/  @!UPT UIADD3 URZ, URZ, URZ, URZ ;  /* 0x0000003f3f3ff290 */ /* 0x000fe2000fffe03f */
[----:B------:R-:W-:Y:S01]  /*12f70*/  IMAD.MOV.U32 R163, RZ, RZ, R12 ;  /* 0x000000ffffa37224 */ /* 0x000fe200078e000c */
[----:B------:R-:W-:Y:S01]  /*12f80*/  MOV R161, R14 ;  /* 0x0000000e00a17202 */ /* 0x000fe20000000f00 */
[----:B------:R-:W-:Y:S02]  /*12f90*/  IMAD.MOV.U32 R162, RZ, RZ, R13 ;  /* 0x000000ffffa27224 */ /* 0x000fe400078e000d */
[----:B------:R-:W-:Y:S02]  /*12fa0*/  IMAD.MOV.U32 R160, RZ, RZ, R15 ;  /* 0x000000ffffa07224 */ /* 0x000fe400078e000f */
[C---:B------:R-:W-:Y:S01]  /*12fb0*/  HMMA.1688.F32.TF32 R12, R8.reuse, R62, R180 ;  /* 0x0000003e080c723c */ /* 0x040fe200000810b4 */
[----:B------:R-:W-:Y:S04]  /*12fc0*/  STL.64 [R1+0x2a0], R20 ;  /* 0x0002a01401007387 */ /* 0x000fe80000100a00 */
[----:B------:R-:W-:Y:S04]  /*12fd0*/  STL.64 [R1+0x2a8], R22 ;  /* 0x0002a81601007387 */ /* 0x000fe80000100a00 */
[----:B------:R-:W-:Y:S04]  /*12fe0*/  STL.64 [R1+0x240], R16 ;  /* 0x0002401001007387 */ /* 0x000fe80000100a00 */
[----:B------:R2:W-:Y:S11]  /*12ff0*/  STL.64 [R1+0x248], R18 ;  /* 0x0002481201007387 */ /* 0x0005f60000100a00 */
[----:B------:R-:W-:Y:S01]  /*13000*/  IMAD.MOV.U32 R167, RZ, RZ, R12 ;  /* 0x000000ffffa77224 */ /* 0x000fe200078e000c */
[----:B--2---:R-:W-:Y:S01]  /*13010*/  HMMA.1688.F32.TF32 R16, R8, R54, R172 ;  /* 0x000000360810723c */ /* 0x004fe200000810ac */
[----:B------:R-:W-:Y:S01]  /*13020*/  MOV R166, R13 ;  /* 0x0000000d00a67202 */ /* 0x000fe20000000f00 */
[----:B------:R-:W-:-:S02]  /*13030*/  IMAD.MOV.U32 R165, RZ, RZ, R14 ;  /* 0x000000ffffa57224 */ /* 0x000fc400078e000e */
[----:B------:R-:W-:-:S04]  /*13040*/  IMAD.MOV.U32 R164, RZ, RZ, R15 ;  /* 0x000000ffffa47224 */ /* 0x000fc800078e000f */
[C---:B------:R-:W-:Y:S08]  /*13050*/  HMMA.1688.F32.TF32 R12, R8.reuse, R42, R184 ;  /* 0x0000002a080c723c */ /* 0x040ff000000810b8 */
[----:B------:R-:W-:Y:S07]  /*13060*/  HMMA.1688.F32.TF32 R8, R8, R38, R188 ;  /* 0x000000260808723c */ /* 0x000fee00000810bc */
[----:B------:R-:W-:Y:S04]  /*13070*/  STL.64 [R1+0x200], R16 ;  /* 0x0002001001007387 */ /* 0x000fe80000100a00 */
[----:B------:R-:W-:Y:S11]  /*13080*/  STL.64 [R1+0x208], R18 ;  /* 0x0002081201007387 */ /* 0x000ff60000100a00 */
[----:B------:R-:W-:Y:S01]  /*13090*/  @!UPT UIADD3 URZ, URZ, URZ, URZ ;  /* 0x0000003f3f3ff290 */ /* 0x000fe2000fffe03f */
[----:B------:R-:W-:Y:S04]  /*130a0*/  STL.64 [R1+0x1b0], R8 ;  /* 0x0001b00801007387 */ /* 0x000fe80000100a00 */
        /* <DEDUP_REMOVED lines=9> */
[----:B------:R-:W-:Y:S01]  /*13140*/  MOV R175, R12 ;  /* 0x0000000c00af7202 */ /* 0x000fe20000000f00 */
[----:B------:R-:W-:Y:S01]  /*13150*/  IMAD.MOV.U32 R174, RZ, RZ, R13 ;  /* 0x000000ffffae7224 */ /* 0x000fe200078e000d */
[----:B------:R-:W-:Y:S01]  /*13160*/  MOV R172, R15 ;  /* 0x0000000f00ac7202 */ /* 0x000fe20000000f00 */
[----:B------:R-:W-:Y:S01]  /*13170*/  IMAD.MOV.U32 R173, RZ, RZ, R14 ;  /* 0x000000ffffad7224 */ /* 0x000fe200078e000e */
[----:B------:R-:W1:Y:S04]  /*13180*/  S2R R23, SR_TID.X ;  /* 0x0000000000177919 */ /* 0x000e680000002100 */
        /* <DEDUP_REMOVED lines=8> */
[C---:B------:R-:W-:Y:S08]  /*13210*/  HMMA.1688.F32.TF32 R8, R4.reuse, R66, R208 ;  /* 0x000000420408723c */ /* 0x040ff000000810d0 */
[C---:B------:R-:W-:Y:S11]  /*13220*/  HMMA.1688.F32.TF32 R12, R4.reuse, R50, R192 ;  /* 0x00000032040c723c */ /* 0x040ff600000810c0 */
[----:B------:R-:W-:Y:S05]  /*13230*/  @!UPT UIADD3 URZ, URZ, URZ, URZ ;  /* 0x0000003f3f3ff290 */ /* 0x000fea000fffe03f */
[----:B------:R-:W-:Y:S01]  /*13240*/  IMAD.MOV.U32 R191, RZ, RZ, R8 ;  /* 0x000000ffffbf7224 */ /* 0x000fe200078e0008 */
[----:B------:R-:W-:Y:S01]  /*13250*/  MOV R189, R10 ;  /* 0x0000000a00bd7202 */ /* 0x000fe20000000f00 */
[----:B------:R-:W-:Y:S02]  /*13260*/  IMAD.MOV.U32 R190, RZ, RZ, R9 ;  /* 0x000000ffffbe7224 */ /* 0x000fe400078e0009 */
[----:B------:R-:W-:Y:S02]  /*13270*/  IMAD.MOV.U32 R188, RZ, RZ, R11 ;  /* 0x000000ffffbc7224 */ /* 0x000fe400078e000b */
[----:B------:R-:W-:Y:S02]  /*13280*/  HMMA.1688.F32.TF32 R8, R4, R62, R212 ;  /* 0x0000003e0408723c */ /* 0x000fe400000810d4 */
[----:B------:R-:W-:Y:S01]  /*13290*/  IMAD.MOV.U32 R179, RZ, RZ, R12 ;  /* 0x000000ffffb37224 */ /* 0x000fe200078e000c */
[----:B------:R-:W-:Y:S01]  /*132a0*/  MOV R177, R14 ;  /* 0x0000000e00b17202 */ /* 0x000fe20000000f00 */
[----:B------:R-:W-:-:S02]  /*132b0*/  IMAD.MOV.U32 R178, RZ, RZ, R13 ;  /* 0x000000ffffb27224 */ /* 0x000fc400078e000d */
[----:B------:R-:W-:Y:S02]  /*132c0*/  IMAD.MOV.U32 R176, RZ, RZ, R15 ;  /* 0x000000ffffb07224 */ /* 0x000fe400078e000f */
[C---:B------:R-:W-:Y:S11]  /*132d0*/  HMMA.1688.F32.TF32 R12, R4.reuse, R54, R204 ;  /* 0x00000036040c723c */ /* 0x040ff600000810cc */
[----:B------:R-:W-:Y:S05]  /*132e0*/  @!UPT UIADD3 URZ, URZ, URZ, URZ ;  /* 0x0000003f3f3ff290 */ /* 0x000fea000fffe03f */
[----:B------:R-:W-:Y:S01]  /*132f0*/  IMAD.MOV.U32 R195, RZ, RZ, R8 ;  /* 0x000000ffffc37224 */ /* 0x000fe200078e0008 */
[----:B------:R-:W-:Y:S01]  /*13300*/  MOV R194, R9 ;  /* 0x0000000900c27202 */ /* 0x000fe20000000f00 */
[----:B------:R-:W-:Y:S02]  /*13310*/  IMAD.MOV.U32 R193, RZ, RZ, R10 ;  /* 0x000000ffffc17224 */ /* 0x000fe400078e000a */
[----:B------:R-:W-:Y:S02]  /*13320*/  IMAD.MOV.U32 R192, RZ, RZ, R11 ;  /* 0x000000ffffc07224 */ /* 0x000fe400078e000b */
[C---:B------:R-:W-:Y:S01]  /*13330*/  HMMA.1688.F32.TF32 R8, R4.reuse, R42, R216 ;  /* 0x0000002a0408723c */ /* 0x040fe200000810d8 */
[----:B------:R1:W-:Y:S02]  /*13340*/  STL.64 [R1+0x170], R12 ;  /* 0x0001700c01007387 */ /* 0x0003e40000100a00 */
[C---:B-1----:R-:W-:Y:S11]  /*13350*/  LOP3.LUT R12, R23.reuse, 0x7, RZ, 0xc0, !PT ;  /* 0x00000007170c7812 */ /* 0x042ff600078ec0ff */
[----:B------:R-:W-:Y:S10]  /*13360*/  @!UPT UIADD3 URZ, URZ, URZ, URZ ;  /* 0x0000003f3f3ff290 */ /* 0x000ff4000fffe03f */
[----:B------:R-:W-:Y:S01]  /*13370*/  IMAD.MOV.U32 R199, RZ, RZ, R8 ;  /* 0x000000ffffc77224 */ /* 0x000fe200078e0008 */
[----:B------:R-:W-:Y:S01]  /*13380*/  MOV R197, R10 ;  /* 0x0000000a00c57202 */ /* 0x000fe20000000f00 */
[----:B------:R-:W-:Y:S02]  /*13390*/  IMAD.MOV.U32 R198, RZ, RZ, R9 ;  /* 0x000000ffffc67224 */ /* 0x000fe400078e0009 */
[----:B------:R-:W-:Y:S02]  /*133a0*/  IMAD.MOV.U32 R196, RZ, RZ, R11 ;  /* 0x000000ffffc47224 */ /* 0x000fe400078e000b */
[----:B------:R-:W-:Y:S01]  /*133b0*/  HMMA.1688.F32.TF32 R8, R4, R38, R220 ;  /* 0x000000260408723c */ /* 0x000fe200000810dc */
[----:B------:R-:W-:Y:S01]  /*133c0*/  IMAD R12, R12, 0x110, RZ ;  /* 0x000001100c0c7824 */ /* 0x000fe200078e02ff */
[----:B------:R-:W-:-:S04]  /*133d0*/  SHF.L.U32 R13, R23, 0x1, RZ ;  /* 0x00000001170d7819 */ /* 0x000fc800000006ff */
[----:B------:R-:W-:Y:S01]  /*133e0*/  LOP3.LUT R12, R12, 0x30, R13, 0x78, !PT ;  /* 0x000000300c0c7812 */ /* 0x000fe200078e780d */
[----:B------:R-:W-:-:S03]  /*133f0*/  IMAD.U32 R4, RZ, RZ, UR4 ;  /* 0x00000004ff047e24 */ /* 0x000fc6000f8e00ff */
[----:B------:R-:W-:Y:S01]  /*13400*/  LOP3.LUT R12, R12, 0x40, RZ, 0x3c, !PT ;  /* 0x000000400c0c7812 */ /* 0x000fe200078e3cff */
[----:B------:R-:W-:Y:S03]  /*13410*/  STL.64 [R1+0x178], R14 ;  /* 0x0001780e01007387 */ /* 0x000fe60000100a00 */
[----:B------:R-:W-:-:S05]  /*13420*/  LEA R32, R4, R12, 0xe ;  /* 0x0000000c04207211 */ /* 0x000fca00078e70ff */
[----:B------:R-:W1:Y:S04]  /*13430*/  LDSM.16.M88.4 R4, [R32+0x40000] ;  /* 0x040000002004783b */ /* 0x000e680000000200 */
[----:B------:R-:W-:Y:S04]  /*13440*/  STL.64 [R1+0xc0], R8 ;  /* 0x0000c00801007387 */ /* 0x000fe80000100a00 */
[----:B------:R-:W-:Y:S04]  /*13450*/  STL.64 [R1+0xc8], R10 ;  /* 0x0000c80a01007387 */ /* 0x000fe80000100a00 */
[----:B------:R-:W2:Y:S04]  /*13460*/  LDL.LU R88, [R1+0x160] ;  /* 0x0001600001587983 */ /* 0x000ea80000300800 */
[----:B------:R-:W2:Y:S04]  /*13470*/  LDL.LU R89, [R1+0x164] ;  /* 0x0001640001597983 */ /* 0x000ea80000300800 */
[----:B------:R-:W2:Y:S04]  /*13480*/  LDL.LU R90, [R1+0x168] ;  /* 0x00016800015a7983 */ /* 0x000ea80000300800 */
[----:B------:R-:W-:Y:S04]  /*13490*/  STL [R1+0x3d0], R32 ;  /* 0x0003d02001007387 */ /* 0x000fe80000100800 */
[----:B------:R-:W2:Y:S04]  /*134a0*/  LDL.LU R91, [R1+0x16c] ;  /* 0x00016c00015b7983 */ /* 0x000ea80000300800 */
[----:B------:R-:W3:Y:S04]  /*134b0*/  LDL.LU R84, [R1+0x1e0] ;  /* 0x0001e00001547983 */ /* 0x000ee80000300800 */
[----:B------:R-:W3:Y:S04]  /*134c0*/  LDL.LU R85, [R1+0x1e4] ;  /* 0x0001e40001557983 */ /* 0x000ee80000300800 */
[----:B------:R-:W3:Y:S04]  /*134d0*/  LDL.LU R86, [R1+0x1e8] ;  /* 0x0001e80001567983 */ /* 0x000ee80000300800 */
[----:B------:R-:W3:Y:S04]  /*134e0*/  LDL.LU R87, [R1+0x1ec] ;  /* 0x0001ec0001577983 */ /* 0x000ee80000300800 */
[----:B------:R-:W4:Y:S04]  /*134f0*/  LDL.LU R92, [R1+0x270] ;  /* 0x00027000015c7983 */ /* 0x000f280000300800 */
[----:B------:R-:W4:Y:S04]  /*13500*/  LDL.LU R93, [R1+0x274] ;  /* 0x00027400015d7983 */ /* 0x000f280000300800 */
[----:B------:R-:W4:Y:S04]  /*13510*/  LDL.LU R94, [R1+0x278] ;  /* 0x00027800015e7983 */ /* 0x000f280000300800 */
[----:B------:R-:W4:Y:S04]  /*13520*/  LDL.LU R95, [R1+0x27c] ;  /* 0x00027c00015f7983 */ /* 0x000f280000300800 */
[----:B------:R-:W5:Y:S04]  /*13530*/  LDL.LU R112, [R1+0x340] ;  /* 0x0003400001707983 */ /* 0x000f680000300800 */
[----:B------:R-:W5:Y:S04]  /*13540*/  LDL.LU R113, [R1+0x344] ;  /* 0x0003440001717983 */ /* 0x000f680000300800 */
[----:B------:R-:W5:Y:S04]  /*13550*/  LDL.LU R114, [R1+0x348] ;  /* 0x0003480001727983 */ /* 0x000f680000300800 */
[----:B------:R-:W5:Y:S04]  /*13560*/  LDL.LU R115, [R1+0x34c] ;  /* 0x00034c0001737983 */ /* 0x000f680000300800 */
[----:B------:R-:W1:Y:S04]  /*13570*/  LDSM.16.M88.4 R8, [R32+0x40800] ;  /* 0x040800002008783b */ /* 0x000e680000000200 */
[----:B------:R-:W1:Y:S04]  /*13580*/  LDSM.16.M88.4 R12, [R32+0x41000] ;  /* 0x04100000200c783b */ /* 0x000e680000000200 */
[----:B------:R-:W1:Y:S04]  /*13590*/  LDSM.16.M88.4 R16, [R32+0x41800] ;  /* 0x041800002010783b */ /* 0x000e680000000200 */
[----:B------:R-:W1:Y:S04]  /*135a0*/  LDSM.16.M88.4 R20, [R32+0x42000] ;  /* 0x042000002014783b */ /* 0x000e680000000200 */
[----:B------:R-:W1:Y:S04]  /*135b0*/  LDSM.16.M88.4 R24, [R32+0x42800] ;  /* 0x042800002018783b */ /* 0x000e680000000200 */
[----:B------:R-:W1:Y:S04]  /*135c0*/  LDSM.16.M88.4 R28, [R32+0x43000] ;  /* 0x04300000201c783b */ /* 0x000e680000000200 */
[----:B------:R-:W1:Y:S04]  /*135d0*/  LDSM.16.M88.4 R32, [R32+0x43800] ;  /* 0x043800002020783b */ /* 0x000e680000000200 */
[----:B-1----:R-:W-:Y:S04]  /*135e0*/  STL [R1+0x113c], R6 ;  /* 0x00113c0601007387 */ /* 0x002fe80000100800 */
        /* <DEDUP_REMOVED lines=13> */
[----:B------:R-:W2:Y:S04]  /*136c0*/  LDL.LU R80, [R1+0xb0] ;  /* 0x0000b00001507983 */ /* 0x000ea80000300800 */
[----:B------:R-:W2:Y:S04]  /*136d0*/  LDL.LU R81, [R1+0xb4] ;  /* 0x0000b40001517983 */ /* 0x000ea80000300800 */
[----:B------:R-:W2:Y:S04]  /*136e0*/  LDL.LU R82, [R1+0xb8] ;  /* 0x0000b80001527983 */ /* 0x000ea80000300800 */
[----:B------:R-:W2:Y:S04]  /*136f0*/  LDL.LU R83, [R1+0xbc] ;  /* 0x0000bc0001537983 */ /* 0x000ea80000300800 */
[----:B------:R1:W-:Y:S04]  /*13700*/  STL [R1+0x1168], R34 ;  /* 0x0011682201007387 */ /* 0x0003e80000100800 */
[----:B------:R1:W-:Y:S01]  /*13710*/  STL [R1+0x1164], R35 ;  /* 0x0011642301007387 */ /* 0x0003e20000100800 */
[C---:B----4-:R-:W-:Y:S08]  /*13720*/  HMMA.1688.F32.TF32 R92, R76.reuse, R46, R92 ;  /* 0x0000002e4c5c723c */ /* 0x050ff0000008105c */
[----:B-----5:R-:W-:Y:S11]  /*13730*/  HMMA.1688.F32.TF32 R112, R76, R50, R112 ;  /* 0x000000324c70723c */ /* 0x020ff60000081070 */
[----:B------:R-:W-:Y:S05]  /*13740*/  @!UPT UIADD3 URZ, URZ, URZ, URZ ;  /* 0x0000003f3f3ff290 */ /* 0x000fea000fffe03f */
[----:B-1----:R-:W-:Y:S02]  /*13750*/  IMAD.MOV.U32 R34, RZ, RZ, R94 ;  /* 0x000000ffff227224 */ /* 0x002fe400078e005e */
[----:B------:R-:W-:-:S05]  /*13760*/  IMAD.MOV.U32 R35, RZ, RZ, R95 ;  /* 0x000000ffff237224 */ /* 0x000fca00078e005f */
[----:B------:R-:W-:Y:S04]  /*13770*/  STL.64 [R1+0x340], R112 ;  /* 0x0003407001007387 */ /* 0x000fe80000100a00 */
[----:B------:R-:W-:Y:S04]  /*13780*/  STL.64 [R1+0x348], R114 ;  /* 0x0003487201007387 */ /* 0x000fe80000100a00 */
[----:B------:R3:W-:Y:S02]  /*13790*/  STL.64 [R1+0x270], R92 ;  /* 0x0002705c01007387 */ /* 0x0007e40000100a00 */
[C---:B---3--:R-:W-:Y:S02]  /*137a0*/  HMMA.1688.F32.TF32 R92, R76.reuse, R58, R84 ;  /* 0x0000003a4c5c723c */ /* 0x048fe40000081054 */
[----:B------:R-:W-:Y:S04]  /*137b0*/  STL [R1+0x1170], R35 ;  /* 0x0011702301007387 */ /* 0x000fe80000100800 */
[----:B------:R-:W-:Y:S04]  /*137c0*/  STL [R1+0x116c], R34 ;  /* 0x00116c2201007387 */ /* 0x000fe80000100800 */
[----:B------:R-:W3:Y:S11]  /*137d0*/  LDL.LU R84, [R1+0x80] ;  /* 0x0000800001547983 */ /* 0x000ef60000300800 */
[----:B------:R-:W-:Y:S02]  /*137e0*/  @!UPT UIADD3 URZ, URZ, URZ, URZ ;  /* 0x0000003f3f3ff290 */ /* 0x000fe4000fffe03f */
[----:B------:R1:W-:Y:S04]  /*137f0*/  STL.64 [R1+0x1e0], R92 ;  /* 0x0001e05c01007387 */ /* 0x0003e80000100a00 */
[----:B------:R4:W-:Y:S04]  /*13800*/  STL.64 [R1+0x1e8], R94 ;  /* 0x0001e85e01007387 */ /* 0x0009e80000100a00 */
[----:B------:R-:W3:Y:S04]  /*13810*/  LDL.LU R85, [R1+0x84] ;  /* 0x0000840001557983 */ /* 0x000ee80000300800 */
[----:B------:R-:W3:Y:S04]  /*13820*/  LDL.LU R86, [R1+0x88] ;  /* 0x0000880001567983 */ /* 0x000ee80000300800 */
[----:B------:R-:W3:Y:S01]  /*13830*/  LDL.LU R87, [R1+0x8c] ;  /* 0x00008c0001577983 */ /* 0x000ee20000300800 */
[C---:B--2---:R-:W-:Y:S03]  /*13840*/  HMMA.1688.F32.TF32 R88, R76.reuse, R54, R88 ;  /* 0x000000364c58723c */ /* 0x044fe60000081058 */
[----:B-1----:R-:W2:Y:S04]  /*13850*/  LDL.LU R92, [R1+0x40] ;  /* 0x00004000015c7983 */ /* 0x002ea80000300800 */
[----:B------:R-:W2:Y:S04]  /*13860*/  LDL.LU R93, [R1+0x44] ;  /* 0x00004400015d7983 */ /* 0x000ea80000300800 */
[----:B----4-:R-:W2:Y:S04]  /*13870*/  LDL.LU R94, [R1+0x48] ;  /* 0x00004800015e7983 */ /* 0x010ea80000300800 */
[----:B------:R-:W2:Y:S04]  /*13880*/  LDL.LU R95, [R1+0x4c] ;  /* 0x00004c00015f7983 */ /* 0x000ea80000300800 */
[----:B------:R-:W4:Y:S01]  /*13890*/  LDL.LU R112, [R1+0x50] ;  /* 0x0000500001707983 */ /* 0x000f220000300800 */
[----:B------:R-:W-:Y:S03]  /*138a0*/  HMMA.1688.F32.TF32 R80, R76, R66, R80 ;  /* 0x000000424c50723c */ /* 0x000fe60000081050 */
[----:B------:R-:W4:Y:S04]  /*138b0*/  LDL.LU R113, [R1+0x54] ;  /* 0x0000540001717983 */ /* 0x000f280000300800 */
[----:B------:R-:W4:Y:S04]  /*138c0*/  LDL.LU R114, [R1+0x58] ;  /* 0x0000580001727983 */ /* 0x000f280000300800 */
[----:B------:R-:W4:Y:S01]  /*138d0*/  LDL.LU R115, [R1+0x5c] ;  /* 0x00005c0001737983 */ /* 0x000f220000300800 */
[----:B------:R-:W-:Y:S01]  /*138e0*/  MOV R27, R91 ;  /* 0x0000005b001b7202 */ /* 0x000fe20000000f00 */
[----:B------:R-:W-:Y:S01]  /*138f0*/  IMAD.MOV.U32 R26, RZ, RZ, R90 ;  /* 0x000000ffff1a7224 */ /* 0x000fe200078e005a */
[----:B------:R-:W-:Y:S01]  /*13900*/  MOV R30, R88 ;  /* 0x00000058001e7202 */ /* 0x000fe20000000f00 */
[----:B------:R-:W-:-:S02]  /*13910*/  IMAD.MOV.U32 R31, RZ, RZ, R89 ;  /* 0x000000ffff1f7224 */ /* 0x000fc400078e0059 */
[----:B------:R-:W-:Y:S04]  /*13920*/  STL [R1+0x1180], R27 ;  /* 0x0011801b01007387 */ /* 0x000fe80000100800 */
[----:B------:R-:W-:Y:S04]  /*13930*/  STL [R1+0x117c], R26 ;  /* 0x00117c1a01007387 */ /* 0x000fe80000100800 */
[----:B------:R-:W-:Y:S01]  /*13940*/  STL [R1+0x1178], R31 ;  /* 0x0011781f01007387 */ /* 0x000fe20000100800 */
[----:B------:R-:W-:-:S03]  /*13950*/  IMAD.MOV.U32 R35, RZ, RZ, R82 ;  /* 0x000000ffff237224 */ /* 0x000fc600078e0052 */
[----:B------:R-:W-:Y:S01]  /*13960*/  STL [R1+0x1174], R30 ;  /* 0x0011741e01007387 */ /* 0x000fe20000100800 */
[----:B------:R-:W-:-:S03]  /*13970*/  IMAD.MOV.U32 R34, RZ, RZ, R83 ;  /* 0x000000ffff227224 */ /* 0x000fc600078e0053 */
[----:B------:R1:W-:Y:S04]  /*13980*/  STL.64 [R1+0xb0], R80 ;  /* 0x0000b05001007387 */ /* 0x0003e80000100a00 */
[----:B-1----:R-:W5:Y:S04]  /*13990*/  LDL.LU R80, [R1+0x330] ;  /* 0x0003300001507983 */ /* 0x002f680000300800 */
[----:B------:R-:W5:Y:S04]  /*139a0*/  LDL.LU R81, [R1+0x334] ;  /* 0x0003340001517983 */ /* 0x000f680000300800 */
[----:B------:R-:W5:Y:S04]  /*139b0*/  LDL.LU R82, [R1+0x338] ;  /* 0x0003380001527983 */ /* 0x000f680000300800 */
[----:B------:R-:W5:Y:S04]  /*139c0*/  LDL.LU R83, [R1+0x33c] ;  /* 0x00033c0001537983 */ /* 0x000f680000300800 */
[----:B------:R-:W5:Y:S04]  /*139d0*/  LDL.LU R88, [R1+0x20] ;  /* 0x0000200001587983 */ /* 0x000f680000300800 */
[----:B------:R-:W5:Y:S04]  /*139e0*/  LDL.LU R89, [R1+0x24] ;  /* 0x0000240001597983 */ /* 0x000f680000300800 */
[----:B------:R-:W5:Y:S04]  /*139f0*/  LDL.LU R90, [R1+0x28] ;  /* 0x00002800015a7983 */ /* 0x000f680000300800 */
[----:B------:R-:W5:Y:S04]  /*13a00*/  LDL.LU R91, [R1+0x2c] ;  /* 0x00002c00015b7983 */ /* 0x000f680000300800 */
[----:B------:R-:W-:Y:S04]  /*13a10*/  STL [R1+0x1188], R34 ;  /* 0x0011882201007387 */ /* 0x000fe80000100800 */
[----:B------:R1:W-:Y:S01]  /*13a20*/  STL [R1+0x1184], R35 ;  /* 0x0011842301007387 */ /* 0x0003e20000100800 */
[----:B---3--:R-:W-:Y:S11]  /*13a30*/  HMMA.1688.F32.TF32 R84, R76, R62, R84 ;  /* 0x0000003e4c54723c */ /* 0x008ff60000081054 */
[----:B------:R-:W-:Y:S11]  /*13a40*/  @!UPT UIADD3 URZ, URZ, URZ, URZ ;  /* 0x0000003f3f3ff290 */ /* 0x000ff6000fffe03f */
[----:B------:R-:W-:Y:S02]  /*13a50*/  @!UPT UIADD3 URZ, URZ, URZ, URZ ;  /* 0x0000003f3f3ff290 */ /* 0x000fe4000fffe03f */
[----:B------:R-:W-:Y:S01]  /*13a60*/  MOV R27, R84 ;  /* 0x00000054001b7202 */ /* 0x000fe20000000f00 */
[----:B------:R-:W-:Y:S01]  /*13a70*/  IMAD.MOV.U32 R26, RZ, RZ, R85 ;  /* 0x000000ffff1a7224 */ /* 0x000fe200078e0055 */
[----:B------:R-:W3:Y:S01]  /*13a80*/  LDL.LU R84, [R1+0x320] ;  /* 0x0003200001547983 */ /* 0x000ee20000300800 */
[----:B------:R-:W-:-:S03]  /*13a90*/  IMAD.MOV.U32 R31, RZ, RZ, R86 ;  /* 0x000000ffff1f7224 */ /* 0x000fc600078e0056 */
[----:B------:R-:W3:Y:S04]  /*13aa0*/  LDL.LU R85, [R1+0x324] ;  /* 0x0003240001557983 */ /* 0x000ee80000300800 */
[----:B------:R-:W3:Y:S01]  /*13ab0*/  LDL.LU R86, [R1+0x328] ;  /* 0x0003280001567983 */ /* 0x000ee20000300800 */
[C---:B----4-:R-:W-:Y:S08]  /*13ac0*/  HMMA.1688.F32.TF32 R112, R76.reuse, R42, R112 ;  /* 0x0000002a4c70723c */ /* 0x050ff00000081070 */
[----:B--2---:R-:W-:Y:S01]  /*13ad0*/  HMMA.1688.F32.TF32 R76, R76, R38, R92 ;  /* 0x000000264c4c723c */ /* 0x004fe2000008105c */
[----:B------:R-:W-:Y:S11]  /*13ae0*/  MOV R30, R87 ;  /* 0x00000057001e7202 */ /* 0x000ff60000000f00 */
[----:B------:R-:W-:Y:S11]  /*13af0*/  @!UPT UIADD3 URZ, URZ, URZ, URZ ;  /* 0x0000003f3f3ff290 */ /* 0x000ff6000fffe03f */
[----:B------:R-:W-:Y:S01]  /*13b00*/  @!UPT UIADD3 URZ, URZ, URZ, URZ ;  /* 0x0000003f3f3ff290 */ /* 0x000fe2000fffe03f */
[----:B------:R-:W-:Y:S01]  /*13b10*/  IMAD.MOV.U32 R22, RZ, RZ, R76 ;  /* 0x000000ffff167224 */ /* 0x000fe200078e004c */
[----:B------:R-:W-:Y:S01]  /*13b20*/  MOV R18, R78 ;  /* 0x0000004e00127202 */ /* 0x000fe20000000f00 */
[----:B------:R-:W-:Y:S02]  /*13b30*/  IMAD.MOV.U32 R23, RZ, RZ, R77 ;  /* 0x000000ffff177224 */ /* 0x000fe400078e004d */
[----:B------:R-:W-:Y:S02]  /*13b40*/  IMAD.MOV.U32 R19, RZ, RZ, R79 ;  /* 0x000000ffff137224 */ /* 0x000fe400078e004f */
[----:B-----5:R-:W-:Y:S01]  /*13b50*/  HMMA.1688.F32.TF32 R76, R68, R4, R80 ;  /* 0x00000004444c723c */ /* 0x020fe20000081050 */
[----:B------:R-:W-:Y:S01]  /*13b60*/  IMAD.MOV.U32 R87, RZ, RZ, R252 ;  /* 0x000000ffff577224 */ /* 0x000fe200078e00fc */
[----:B------:R-:W-:Y:S01]  /*13b70*/  STL [R1+0x1198], R30 ;  /* 0x0011981e01007387 */ /* 0x000fe20000100800 */
[----:B-1----:R-:W-:Y:S01]  /*13b80*/  MOV R35, R115 ;  /* 0x0000007300237202 */ /* 0x002fe20000000f00 */
[----:B------:R-:W-:-:S02]  /*13b90*/  IMAD.MOV.U32 R34, RZ, RZ, R114 ;  /* 0x000000ffff227224 */ /* 0x000fc400078e0072 */
[----:B------:R-:W-:Y:S04]  /*13ba0*/  STL [R1+0x1194], R31 ;  /* 0x0011941f01007387 */ /* 0x000fe80000100800 */
[----:B------:R-:W-:Y:S04]  /*13bb0*/  STL [R1+0x1190], R27 ;  /* 0x0011901b01007387 */ /* 0x000fe80000100800 */
[----:B------:R-:W-:Y:S04]  /*13bc0*/  STL [R1+0x118c], R26 ;  /* 0x00118c1a01007387 */ /* 0x000fe80000100800 */
[----:B------:R1:W-:Y:S06]  /*13bd0*/  STL.64 [R1+0x50], R112 ;  /* 0x0000507001007387 */ /* 0x0003ec0000100a00 */
[----:B------:R-:W-:Y:S01]  /*13be0*/  IMAD.MOV.U32 R10, RZ, RZ, R76 ;  /* 0x000000ffff0a7224 */ /* 0x000fe200078e004c */
[----:B------:R-:W-:Y:S01]  /*13bf0*/  MOV R6, R77 ;  /* 0x0000004d00067202 */ /* 0x000fe20000000f00 */
[----:B------:R-:W-:-:S02]  /*13c00*/  IMAD.MOV.U32 R7, RZ, RZ, R78 ;  /* 0x000000ffff077224 */ /* 0x000fc400078e004e */
[----:B------:R-:W-:Y:S02]  /*13c10*/  IMAD.MOV.U32 R252, RZ, RZ, R79 ;  /* 0x000000fffffc7224 */ /* 0x000fe400078e004f */
[----:B------:R-:W-:Y:S01]  /*13c20*/  HMMA.1688.F32.TF32 R76, R68, R8, R88 ;  /* 0x00000008444c723c */ /* 0x000fe20000081058 */
[----:B------:R-:W-:Y:S04]  /*13c30*/  STL [R1+0x11a0], R35 ;  /* 0x0011a02301007387 */ /* 0x000fe80000100800 */
[----:B------:R-:W-:Y:S04]  /*13c40*/  STL [R1+0x119c], R34 ;  /* 0x00119c2201007387 */ /* 0x000fe80000100800 */
[----:B------:R2:W-:Y:S04]  /*13c50*/  STL [R1+0x11a8], R23 ;  /* 0x0011a81701007387 */ /* 0x0005e80000100800 */
[----:B------:R4:W-:Y:S01]  /*13c60*/  STL [R1+0x11a4], R22 ;  /* 0x0011a41601007387 */ /* 0x0009e20000100800 */
[----:B------:R-:W-:-:S03]  /*13c70*/  IMAD.MOV.U32 R115, RZ, RZ, R244 ;  /* 0x000000ffff737224 */ /* 0x000fc600078e00f4 */
[----:B------:R-:W5:Y:S01]  /*13c80*/  LDL.LU R80, [R1] ;  /* 0x0000000001507983 */ /* 0x000f620000300800 */
[----:B------:R-:W-:-:S03]  /*13c90*/  IMAD.MOV.U32 R114, RZ, RZ, R245 ;  /* 0x000000ffff727224 */ /* 0x000fc600078e00f5 */
[----:B------:R-:W5:Y:S01]  /*13ca0*/  LDL.LU R81, [R1+0x4] ;  /* 0x0000040001517983 */ /* 0x000f620000300800 */
[----:B-1----:R-:W-:-:S03]  /*13cb0*/  MOV R113, R246 ;  /* 0x000000f600717202 */ /* 0x002fc60000000f00 */
[----:B------:R-:W5:Y:S01]  /*13cc0*/  LDL.LU R82, [R1+0x8] ;  /* 0x0000080001527983 */ /* 0x000f620000300800 */
[----:B------:R-:W-:-:S03]  /*13cd0*/  IMAD.MOV.U32 R112, RZ, RZ, R247 ;  /* 0x000000ffff707224 */ /* 0x000fc600078e00f7 */
[----:B------:R-:W5:Y:S04]  /*13ce0*/  LDL.LU R83, [R1+0xc] ;  /* 0x00000c0001537983 */ /* 0x000f680000300800 */
        /* <DEDUP_REMOVED lines=8> */
[----:B------:R-:W5:Y:S01]  /*13d70*/  LDL.LU R116, [R1+0x260] ;  /* 0x0002600001747983 */ /* 0x000f620000300800 */
[----:B------:R-:W-:-:S03]  /*13d80*/  MOV R30, R76 ;  /* 0x0000004c001e7202 */ /* 0x000fc60000000f00 */
[----:B------:R-:W5:Y:S01]  /*13d90*/  LDL.LU R117, [R1+0x264] ;  /* 0x0002640001757983 */ /* 0x000f620000300800 */
[----:B------:R-:W-:Y:S01]  /*13da0*/  IMAD.MOV.U32 R31, RZ, RZ, R77 ;  /* 0x000000ffff1f7224 */ /* 0x000fe200078e004d */
[----:B------:R-:W-:Y:S02]  /*13db0*/  MOV R26, R79 ;  /* 0x0000004f001a7202 */ /* 0x000fe40000000f00 */
[----:B------:R-:W5:Y:S01]  /*13dc0*/  LDL.LU R118, [R1+0x268] ;  /* 0x0002680001767983 */ /* 0x000f620000300800 */
[----:B------:R-:W-:Y:S01]  /*13dd0*/  IMAD.MOV.U32 R27, RZ, RZ, R78 ;  /* 0x000000ffff1b7224 */ /* 0x000fe200078e004e */
[----:B------:R-:W-:Y:S02]  /*13de0*/  MOV R94, R248 ;  /* 0x000000f8005e7202 */ /* 0x000fe40000000f00 */
[----:B------:R-:W5:Y:S04]  /*13df0*/  LDL.LU R119, [R1+0x26c] ;  /* 0x00026c0001777983 */ /* 0x000f680000300800 */
[----:B------:R-:W5:Y:S04]  /*13e00*/  LDL.LU R92, [R1+0x150] ;  /* 0x00015000015c7983 */ /* 0x000f680000300800 */
[----:B------:R-:W5:Y:S04]  /*13e10*/  LDL.LU R93, [R1+0x154] ;  /* 0x00015400015d7983 */ /* 0x000f680000300800 */
[----:B------:R-:W5:Y:S01]  /*13e20*/  LDL.LU R248, [R1+0x11d0] ;  /* 0x0011d00001f87983 */ /* 0x000f620000300800 */
[----:B---3--:R-:W-:Y:S07]  /*13e30*/  HMMA.1688.F32.TF32 R76, R68, R12, R84 ;  /* 0x0000000c444c723c */ /* 0x008fee0000081054 */
[----:B------:R-:W-:Y:S01]  /*13e40*/  MOV R84, R249 ;  /* 0x000000f900547202 */ /* 0x000fe20000000f00 */
[----:B------:R-:W-:Y:S01]  /*13e50*/  IMAD.MOV.U32 R85, RZ, RZ, R250 ;  /* 0x000000ffff557224 */ /* 0x000fe200078e00fa */
[----:B------:R-:W3:Y:S01]  /*13e60*/  LDL.LU R249, [R1+0x11cc] ;  /* 0x0011cc0001f97983 */ /* 0x000ee20000300800 */
[----:B------:R-:W-:-:S03]  /*13e70*/  IMAD.MOV.U32 R86, RZ, RZ, R251 ;  /* 0x000000ffff567224 */ /* 0x000fc600078e00fb */
[----:B------:R-:W3:Y:S04]  /*13e80*/  LDL.LU R250, [R1+0x11c8] ;  /* 0x0011c80001fa7983 */ /* 0x000ee80000300800 */
[----:B------:R-:W3:Y:S01]  /*13e90*/  LDL.LU R251, [R1+0x11c4] ;  /* 0x0011c40001fb7983 */ /* 0x000ee20000300800 */
[----:B------:R-:W-:Y:S01]  /*13ea0*/  IMAD.MOV.U32 R90, RZ, RZ, R45 ;  /* 0x000000ffff5a7224 */ /* 0x000fe200078e002d */
[----:B------:R-:W-:-:S05]  /*13eb0*/  MOV R91, R44 ;  /* 0x0000002c005b7202 */ /* 0x000fca0000000f00 */
[----:B--2---:R-:W-:Y:S01]  /*13ec0*/  IMAD.MOV.U32 R23, RZ, RZ, R76 ;  /* 0x000000ffff177224 */ /* 0x004fe200078e004c */
[----:B------:R-:W-:Y:S01]  /*13ed0*/  MOV R35, R78 ;  /* 0x0000004e00237202 */ /* 0x000fe20000000f00 */
[----:B----4-:R-:W-:Y:S02]  /*13ee0*/  IMAD.MOV.U32 R22, RZ, RZ, R77 ;  /* 0x000000ffff167224 */ /* 0x010fe400078e004d */
[----:B------:R-:W-:Y:S01]  /*13ef0*/  IMAD.MOV.U32 R34, RZ, RZ, R79 ;  /* 0x000000ffff227224 */ /* 0x000fe200078e004f */
[----:B------:R-:W-:Y:S01]  /*13f00*/  HMMA.1688.F32.TF32 R44, R72, R4, R112 ;  /* 0x00000004482c723c */ /* 0x000fe20000081070 */
[----:B------:R-:W2:Y:S07]  /*13f10*/  LDL.LU R87, [R1+0x13c] ;  /* 0x00013c0001577983 */ /* 0x000eae0000300800 */
[----:B-----5:R-:W-:Y:S07]  /*13f20*/  HMMA.1688.F32.TF32 R76, R68, R16, R80 ;  /* 0x00000010444c723c */ /* 0x020fee0000081050 */
[----:B------:R-:W-:Y:S01]  /*13f30*/  MOV R82, R37 ;  /* 0x0000002500527202 */ /* 0x000fe20000000f00 */
[----:B------:R-:W-:-:S02]  /*13f40*/  IMAD.MOV.U32 R83, RZ, RZ, R36 ;  /* 0x000000ffff537224 */ /* 0x000fc400078e0024 */
[----:B------:R-:W-:Y:S02]  /*13f50*/  IMAD.MOV.U32 R80, RZ, RZ, R41 ;  /* 0x000000ffff507224 */ /* 0x000fe400078e0029 */
[----:B------:R-:W-:Y:S01]  /*13f60*/  IMAD.MOV.U32 R81, RZ, RZ, R40 ;  /* 0x000000ffff517224 */ /* 0x000fe200078e0028 */
[C---:B------:R-:W-:Y:S08]  /*13f70*/  HMMA.1688.F32.TF32 R244, R68.reuse, R24, R244 ;  /* 0x0000001844f4723c */ /* 0x040ff000000810f4 */
[C---:B------:R-:W-:Y:S08]  /*13f80*/  HMMA.1688.F32.TF32 R36, R68.reuse, R28, R120 ;  /* 0x0000001c4424723c */ /* 0x040ff00000081078 */
[C---:B------:R-:W-:Y:S08]  /*13f90*/  HMMA.1688.F32.TF32 R40, R68.reuse, R32, R116 ;  /* 0x000000204428723c */ /* 0x040ff00000081074 */
[----:B---3--:R-:W-:Y:S11]  /*13fa0*/  HMMA.1688.F32.TF32 R248, R68, R20, R248 ;  /* 0x0000001444f8723c */ /* 0x008ff600000810f8 */
[----:B------:R-:W-:Y:S11]  /*13fb0*/  @!UPT UIADD3 URZ, URZ, URZ, URZ ;  /* 0x0000003f3f3ff290 */ /* 0x000ff6000fffe03f */
[----:B------:R-:W-:Y:S01]  /*13fc0*/  @!UPT UIADD3 URZ, URZ, URZ, URZ ;  /* 0x0000003f3f3ff290 */ /* 0x000fe2000fffe03f */
[----:B------:R-:W-:Y:S04]  /*13fd0*/  STL.64 [R1+0x1080], R250 ;  /* 0x001080fa01007387 */ /* 0x000fe80000100a00 */
[----:B------:R-:W-:Y:S04]  /*13fe0*/  STL.64 [R1+0x1078], R248 ;  /* 0x001078f801007387 */ /* 0x000fe80000100a00 */
[----:B------:R1:W-:Y:S04]  /*13ff0*/  STL.64 [R1+0x1090], R246 ;  /* 0x001090f601007387 */ /* 0x0003e80000100a00 */
[----:B------:R3:W-:Y:S04]  /*14000*/  STL.64 [R1+0x1088], R244 ;  /* 0x001088f401007387 */ /* 0x0007e80000100a00 */
[----:B------:R-:W-:Y:S04]  /*14010*/  STL.64 [R1+0x10a0], R38 ;  /* 0x0010a02601007387 */ /* 0x000fe80000100a00 */
[----:B------:R4:W-:Y:S04]  /*14020*/  STL.64 [R1+0x1098], R36 ;  /* 0x0010982401007387 */ /* 0x0009e80000100a00 */
[----:B------:R-:W-:Y:S04]  /*14030*/  STL.64 [R1+0x10c0], R42 ;  /* 0x0010c02a01007387 */ /* 0x000fe80000100a00 */
[----:B------:R-:W-:Y:S04]  /*14040*/  STL.64 [R1+0x10b8], R40 ;  /* 0x0010b82801007387 */ /* 0x000fe80000100a00 */
[----:B------:R-:W-:Y:S04]  /*14050*/  STL.64 [R1+0x10d0], R46 ;  /* 0x0010d02e01007387 */ /* 0x000fe80000100a00 */
[----:B------:R-:W-:Y:S04]  /*14060*/  STL.64 [R1+0x10c8], R44 ;  /* 0x0010c82c01007387 */ /* 0x000fe80000100a00 */
[----:B------:R-:W5:Y:S04]  /*14070*/  LDL.LU R116, [R1+0x110] ;  /* 0x0001100001747983 */ /* 0x000f680000300800 */
[----:B------:R-:W5:Y:S01]  /*14080*/  LDL.LU R117, [R1+0x114] ;  /* 0x0001140001757983 */ /* 0x000f620000300800 */
[----:B------:R-:W-:Y:S01]  /*14090*/  IMAD.MOV.U32 R95, RZ, RZ, R0 ;  /* 0x000000ffff5f7224 */ /* 0x000fe200078e0000 */
[----:B------:R-:W-:Y:S01]  /*140a0*/  MOV R88, R49 ;  /* 0x0000003100587202 */ /* 0x000fe20000000f00 */
[----:B------:R-:W-:Y:S01]  /*140b0*/  IMAD.MOV.U32 R89, RZ, RZ, R48 ;  /* 0x000000ffff597224 */ /* 0x000fe200078e0030 */
[----:B------:R-:W-:Y:S01]  /*140c0*/  MOV R114, R53 ;  /* 0x0000003500727202 */ /* 0x000fe20000000f00 */
[----:B------:R-:W-:-:S03]  /*140d0*/  IMAD.MOV.U32 R115, RZ, RZ, R52 ;  /* 0x000000ffff737224 */ /* 0x000fc600078e0034 */
[----:B------:R-:W-:Y:S01]  /*140e0*/  HMMA.1688.F32.TF32 R48, R72, R8, R92 ;  /* 0x000000084830723c */ /* 0x000fe2000008105c */
[----:B------:R-:W-:Y:S02]  /*140f0*/  IMAD.MOV.U32 R112, RZ, RZ, R57 ;  /* 0x000000ffff707224 */ /* 0x000fe400078e0039 */
[----:B------:R-:W-:-:S05]  /*14100*/  IMAD.MOV.U32 R113, RZ, RZ, R56 ;  /* 0x000000ffff717224 */ /* 0x000fca00078e0038 */
[C---:B------:R-:W-:Y:S08]  /*14110*/  HMMA.1688.F32.TF32 R52, R72.reuse, R12, R88 ;  /* 0x0000000c4834723c */ /* 0x040ff00000081058 */
[----:B--2---:R-:W-:Y:S01]  /*14120*/  HMMA.1688.F32.TF32 R56, R72, R16, R84 ;  /* 0x000000104838723c */ /* 0x004fe20000081054 */
[----:B------:R-:W-:Y:S01]  /*14130*/  IMAD.MOV.U32 R118, RZ, RZ, R61 ;  /* 0x000000ffff767224 */ /* 0x000fe200078e003d */
[----:B------:R-:W-:-:S06]  /*14140*/  MOV R119, R60 ;  /* 0x0000003c00777202 */ /* 0x000fcc0000000f00 */
[C---:B------:R-:W-:Y:S01]  /*14150*/  HMMA.1688.F32.TF32 R60, R72.reuse, R20, R80 ;  /* 0x00000014483c723c */ /* 0x040fe20000081050 */
[----:B------:R-:W-:Y:S06]  /*14160*/  STL.64 [R1+0x10e0], R50 ;  /* 0x0010e03201007387 */ /* 0x000fec0000100a00 */
[----:B------:R-:W-:Y:S01]  /*14170*/  IMAD.MOV.U32 R82, RZ, RZ, R65 ;  /* 0x000000ffff527224 */ /* 0x000fe200078e0041 */
[----:B------:R-:W-:Y:S01]  /*14180*/  MOV R83, R64 ;  /* 0x0000004000537202 */ /* 0x000fe20000000f00 */
[----:B------:R2:W-:Y:S04]  /*14190*/  STL.64 [R1+0x10d8], R48 ;  /* 0x0010d83001007387 */ /* 0x0005e80000100a00 */
[----:B------:R-:W-:Y:S04]  /*141a0*/  STL.64 [R1+0x10f0], R54 ;  /* 0x0010f03601007387 */ /* 0x000fe80000100a00 */
[----:B------:R-:W-:Y:S04]  /*141b0*/  STL.64 [R1+0x10e8], R52 ;  /* 0x0010e83401007387 */ /* 0x000fe80000100a00 */
[----:B------:R-:W-:Y:S04]  /*141c0*/  STL.64 [R1+0x1100], R58 ;  /* 0x0011003a01007387 */ /* 0x000fe80000100a00 */
[----:B------:R-:W-:Y:S01]  /*141d0*/  STL.64 [R1+0x10f8], R56 ;  /* 0x0010f83801007387 */ /* 0x000fe20000100a00 */
[----:B------:R-:W-:Y:S03]  /*141e0*/  HMMA.1688.F32.TF32 R68, R72, R28, R112 ;  /* 0x0000001c4844723c */ /* 0x000fe60000081070 */
[----:B------:R-:W2:Y:S04]  /*141f0*/  LDL.LU R84, [R1+0x60] ;  /* 0x0000600001547983 */ /* 0x000ea80000300800 */
        /* <DEDUP_REMOVED lines=13> */
[----:B------:R-:W-:Y:S04]  /*142d0*/  STL.64 [R1+0x1110], R62 ;  /* 0x0011103e01007387 */ /* 0x000fe80000100a00 */
[----:B------:R-:W-:Y:S01]  /*142e0*/  STL.64 [R1+0x1108], R60 ;  /* 0x0011083c01007387 */ /* 0x000fe20000100a00 */
[----:B-1----:R-:W-:-:S02]  /*142f0*/  IMAD.MOV.U32 R247, RZ, RZ, R196 ;  /* 0x000000fffff77224 */ /* 0x002fc400078e00c4 */
[----:B------:R-:W-:Y:S01]  /*14300*/  IMAD.MOV.U32 R246, RZ, RZ, R197 ;  /* 0x000000fffff67224 */ /* 0x000fe200078e00c5 */
[----:B------:R-:W-:Y:S01]  /*14310*/  MOV R197, R174 ;  /* 0x000000ae00c57202 */ /* 0x000fe20000000f00 */
[----:B------:R-:W-:Y:S01]  /*14320*/  IMAD.MOV.U32 R196, RZ, RZ, R175 ;  /* 0x000000ffffc47224 */ /* 0x000fe200078e00af */
[----:B------:R-:W-:Y:S01]  /*14330*/  MOV R174, R149 ;  /* 0x0000009500ae7202 */ /* 0x000fe20000000f00 */
[----:B------:R-:W-:Y:S02]  /*14340*/  IMAD.MOV.U32 R175, RZ, RZ, R148 ;  /* 0x000000ffffaf7224 */ /* 0x000fe400078e0094 */
[----:B------:R-:W-:Y:S02]  /*14350*/  IMAD.MOV.U32 R148, RZ, RZ, R131 ;  /* 0x000000ffff947224 */ /* 0x000fe400078e0083 */
[----:B------:R-:W-:Y:S01]  /*14360*/  IMAD.MOV.U32 R149, RZ, RZ, R129 ;  /* 0x000000ffff957224 */ /* 0x000fe200078e0081 */
[----:B-----5:R-:W-:Y:S07]  /*14370*/  HMMA.1688.F32.TF32 R64, R72, R24, R116 ;  /* 0x000000184840723c */ /* 0x020fee0000081074 */
[----:B------:R-:W-:Y:S01]  /*14380*/  IMAD.MOV.U32 R116, RZ, RZ, R240 ;  /* 0x000000ffff747224 */ /* 0x000fe200078e00f0 */
[----:B------:R-:W-:Y:S01]  /*14390*/  MOV R117, R241 ;  /* 0x000000f100757202 */ /* 0x000fe20000000f00 */
[----:B------:R-:W-:-:S02]  /*143a0*/  IMAD.MOV.U32 R118, RZ, RZ, R242 ;  /* 0x000000ffff767224 */ /* 0x000fc400078e00f2 */
[----:B------:R-:W-:Y:S11]  /*143b0*/  IMAD.MOV.U32 R119, RZ, RZ, R243 ;  /* 0x000000ffff777224 */ /* 0x000ff600078e00f3 */
[----:B------:R-:W-:Y:S01]  /*143c0*/  @!UPT UIADD3 URZ, URZ, URZ, URZ ;  /* 0x0000003f3f3ff290 */ /* 0x000fe2000fffe03f */
[----:B------:R-:W-:Y:S04]  /*143d0*/  STL.64 [R1+0x1120], R66 ;  /* 0x0011204201007387 */ /* 0x000fe80000100a00 */
[----:B------:R-:W-:Y:S04]  /*143e0*/  STL.64 [R1+0x1118], R64 ;  /* 0x0011184001007387 */ /* 0x000fe80000100a00 */
[----:B------:R-:W5:Y:S04]  /*143f0*/  LDL.LU R240, [R1+0x11c0] ;  /* 0x0011c00001f07983 */ /* 0x000f680000300800 */
[----:B------:R-:W5:Y:S04]  /*14400*/  LDL.LU R241, [R1+0x11bc] ;  /* 0x0011bc0001f17983 */ /* 0x000f680000300800 */
[----:B------:R-:W5:Y:S04]  /*14410*/  LDL.LU R242, [R1+0x11b8] ;  /* 0x0011b80001f27983 */ /* 0x000f680000300800 */
[----:B------:R-:W5:Y:S04]  /*14420*/  LDL.LU R243, [R1+0x11b4] ;  /* 0x0011b40001f37983 */ /* 0x000f680000300800 */
[----:B------:R-:W2:Y:S04]  /*14430*/  LDL.LU R108, [R1+0x3b0] ;  /* 0x0003b000016c7983 */ /* 0x000ea80000300800 */
[----:B------:R-:W2:Y:S04]  /*14440*/  LDL.LU R109, [R1+0x3b4] ;  /* 0x0003b400016d7983 */ /* 0x000ea80000300800 */
[----:B------:R-:W2:Y:S04]  /*14450*/  LDL.LU R110, [R1+0x3b8] ;  /* 0x0003b800016e7983 */ /* 0x000ea80000300800 */
[----:B------:R-:W2:Y:S04]  /*14460*/  LDL.LU R111, [R1+0x3bc] ;  /* 0x0003bc00016f7983 */ /* 0x000ea80000300800 */
[----:B------:R-:W-:Y:S04]  /*14470*/  STL.64 [R1+0x1130], R70 ;  /* 0x0011304601007387 */ /* 0x000fe80000100a00 */
[----:B------:R-:W-:Y:S04]  /*14480*/  STL.64 [R1+0x1128], R68 ;  /* 0x0011284401007387 */ /* 0x000fe80000100a00 */
[----:B------:R-:W2:Y:S04]  /*14490*/  LDL.LU R131, [R1+0x11b0] ;  /* 0x0011b00001837983 */ /* 0x000ea80000300800 */
[----:B------:R-:W5:Y:S01]  /*144a0*/  LDL.LU R129, [R1+0x11ac] ;  /* 0x0011ac0001817983 */ /* 0x000f620000300800 */
[----:B---3--:R-:W-:Y:S01]  /*144b0*/  MOV R245, R198 ;  /* 0x000000c600f57202 */ /* 0x008fe20000000f00 */
[----:B------:R-:W-:Y:S01]  /*144c0*/  IMAD.MOV.U32 R244, RZ, RZ, R199 ;  /* 0x000000fffff47224 */ /* 0x000fe200078e00c7 */
[----:B----4-:R-:W-:Y:S01]  /*144d0*/  MOV R36, R195 ;  /* 0x000000c300247202 */ /* 0x010fe20000000f00 */
[----:B------:R-:W-:Y:S01]  /*144e0*/  IMAD.MOV.U32 R198, RZ, RZ, R173 ;  /* 0x000000ffffc67224 */ /* 0x000fe200078e00ad */
[----:B------:R-:W-:Y:S01]  /*144f0*/  MOV R195, R164 ;  /* 0x000000a400c37202 */ /* 0x000fe20000000f00 */
[----:B------:R-:W-:-:S02]  /*14500*/  IMAD.MOV.U32 R37, RZ, RZ, R194 ;  /* 0x000000ffff257224 */ /* 0x000fc400078e00c2 */
[----:B------:R-:W-:Y:S02]  /*14510*/  IMAD.MOV.U32 R199, RZ, RZ, R172 ;  /* 0x000000ffffc77224 */ /* 0x000fe400078e00ac */
[----:B------:R-:W-:Y:S01]  /*14520*/  IMAD.MOV.U32 R173, RZ, RZ, R150 ;  /* 0x000000ffffad7224 */ /* 0x000fe200078e0096 */
[----:B------:R-:W-:Y:S01]  /*14530*/  MOV R39, R192 ;  /* 0x000000c000277202 */ /* 0x000fe20000000f00 */
[----:B------:R-:W-:Y:S01]  /*14540*/  IMAD.MOV.U32 R38, RZ, RZ, R193 ;  /* 0x000000ffff267224 */ /* 0x000fe200078e00c1 */
[----:B------:R-:W3:Y:S01]  /*14550*/  LDL.LU R150, [R1+0x2c8] ;  /* 0x0002c80001967983 */ /* 0x000ee20000300800 */
[----:B------:R-:W-:Y:S01]  /*14560*/  IMAD.MOV.U32 R194, RZ, RZ, R165 ;  /* 0x000000ffffc27224 */ /* 0x000fe200078e00a5 */
[----:B------:R-:W-:Y:S01]  /*14570*/  MOV R165, R146 ;  /* 0x0000009200a57202 */ /* 0x000fe20000000f00 */
[----:B------:R-:W-:Y:S02]  /*14580*/  IMAD.MOV.U32 R172, RZ, RZ, R151 ;  /* 0x000000ffffac7224 */ /* 0x000fe400078e0097 */
[----:B------:R-:W-:Y:S01]  /*14590*/  IMAD.MOV.U32 R164, RZ, RZ, R147 ;  /* 0x000000ffffa47224 */ /* 0x000fe200078e0093 */
[----:B------:R-:W3:Y:S01]  /*145a0*/  LDL.LU R151, [R1+0x2cc] ;  /* 0x0002cc0001977983 */ /* 0x000ee20000300800 */
[----:B------:R-:W-:Y:S01]  /*145b0*/  IMAD.MOV.U32 R193, RZ, RZ, R166 ;  /* 0x000000ffffc17224 */ /* 0x000fe200078e00a6 */
[----:B------:R-:W-:Y:S01]  /*145c0*/  MOV R147, R132 ;  /* 0x0000008400937202 */ /* 0x000fe20000000f00 */
[----:B------:R-:W-:Y:S01]  /*145d0*/  IMAD.MOV.U32 R220, RZ, RZ, R191 ;  /* 0x000000ffffdc7224 */ /* 0x000fe200078e00bf */
[----:B------:R-:W-:Y:S01]  /*145e0*/  MOV R192, R167 ;  /* 0x000000a700c07202 */ /* 0x000fe20000000f00 */
[----:B------:R-:W-:Y:S01]  /*145f0*/  IMAD.MOV.U32 R166, RZ, RZ, R145 ;  /* 0x000000ffffa67224 */ /* 0x000fe200078e0091 */
[----:B------:R-:W4:Y:S01]  /*14600*/  LDL.LU R132, [R1+0x350] ;  /* 0x0003500001847983 */ /* 0x000f220000300800 */
[----:B------:R-:W-:Y:S01]  /*14610*/  IMAD.MOV.U32 R146, RZ, RZ, R133 ;  /* 0x000000ffff927224 */ /* 0x000fe200078e0085 */
[----:B------:R-:W-:Y:S01]  /*14620*/  MOV R222, R189 ;  /* 0x000000bd00de7202 */ /* 0x000fe20000000f00 */
[----:B------:R-:W-:Y:S01]  /*14630*/  IMAD.MOV.U32 R221, RZ, RZ, R190 ;  /* 0x000000ffffdd7224 */ /* 0x000fe200078e00be */
[----:B------:R-:W4:Y:S01]  /*14640*/  LDL.LU R133, [R1+0x354] ;  /* 0x0003540001857983 */ /* 0x000f220000300800 */
[----:B------:R-:W-:Y:S01]  /*14650*/  IMAD.MOV.U32 R191, RZ, RZ, R160 ;  /* 0x000000ffffbf7224 */ /* 0x000fe200078e00a0 */
[----:B------:R-:W-:Y:S01]  /*14660*/  MOV R190, R161 ;  /* 0x000000a100be7202 */ /* 0x000fe20000000f00 */
[----:B------:R-:W-:Y:S01]  /*14670*/  IMAD.MOV.U32 R167, RZ, RZ, R144 ;  /* 0x000000ffffa77224 */ /* 0x000fe200078e0090 */
[----:B------:R-:W-:Y:S01]  /*14680*/  MOV R160, R143 ;  /* 0x0000008f00a07202 */ /* 0x000fe20000000f00 */
[----:B------:R-:W-:Y:S01]  /*14690*/  IMAD.MOV.U32 R145, RZ, RZ, R134 ;  /* 0x000000ffff917224 */ /* 0x000fe200078e0086 */
[----:B------:R-:W-:Y:S01]  /*146a0*/  MOV R144, R135 ;  /* 0x0000008700907202 */ /* 0x000fe20000000f00 */
[----:B------:R-:W4:Y:S01]  /*146b0*/  LDL.LU R134, [R1+0x358] ;  /* 0x0003580001867983 */ /* 0x000f220000300800 */
[----:B------:R-:W-:-:S02]  /*146c0*/  IMAD.MOV.U32 R223, RZ, RZ, R188 ;  /* 0x000000ffffdf7224 */ /* 0x000fc400078e00bc */
[----:B------:R-:W-:Y:S01]  /*146d0*/  IMAD.MOV.U32 R189, RZ, RZ, R162 ;  /* 0x000000ffffbd7224 */ /* 0x000fe200078e00a2 */
[----:B------:R-:W4:Y:S01]  /*146e0*/  LDL.LU R135, [R1+0x35c] ;  /* 0x00035c0001877983 */ /* 0x000f220000300800 */
[----:B------:R-:W-:Y:S02]  /*146f0*/  IMAD.MOV.U32 R161, RZ, RZ, R142 ;  /* 0x000000ffffa17224 */ /* 0x000fe400078e008e */
[----:B------:R-:W-:Y:S02]  /*14700*/  IMAD.MOV.U32 R143, RZ, RZ, R128 ;  /* 0x000000ffff8f7224 */ /* 0x000fe400078e0080 */
[----:B------:R-:W-:Y:S01]  /*14710*/  IMAD.MOV.U32 R188, RZ, RZ, R163 ;  /* 0x000000ffffbc7224 */ /* 0x000fe200078e00a3 */
[----:B------:R-:W3:Y:S01]  /*14720*/  LDL.LU R128, [R1+0x360] ;  /* 0x0003600001807983 */ /* 0x000ee20000300800 */
[----:B------:R-:W-:Y:S01]  /*14730*/  IMAD.MOV.U32 R162, RZ, RZ, R141 ;  /* 0x000000ffffa27224 */ /* 0x000fe200078e008d */
[----:B------:R-:W-:Y:S01]  /*14740*/  MOV R163, R140 ;  /* 0x0000008c00a37202 */ /* 0x000fe20000000f00 */
[----:B------:R-:W-:-:S02]  /*14750*/  IMAD.MOV.U32 R141, RZ, RZ, R130 ;  /* 0x000000ffff8d7224 */ /* 0x000fc400078e0082 */
[----:B------:R-:W-:Y:S01]  /*14760*/  IMAD.MOV.U32 R204, RZ, RZ, R179 ;  /* 0x000000ffffcc7224 */ /* 0x000fe200078e00b3 */
[----:B------:R-:W-:Y:S01]  /*14770*/  MOV R179, R152 ;  /* 0x0000009800b37202 */ /* 0x000fe20000000f00 */
[----:B------:R-:W-:Y:S01]  /*14780*/  IMAD.MOV.U32 R205, RZ, RZ, R178 ;  /* 0x000000ffffcd7224 */ /* 0x000fe200078e00b2 */
[----:B------:R-:W-:Y:S01]  /*14790*/  MOV R206, R177 ;  /* 0x000000b100ce7202 */ /* 0x000fe20000000f00 */
[----:B------:R-:W-:Y:S01]  /*147a0*/  IMAD.MOV.U32 R178, RZ, RZ, R153 ;  /* 0x000000ffffb27224 */ /* 0x000fe200078e0099 */
[----:B------:R-:W-:Y:S01]  /*147b0*/  MOV R208, R183 ;  /* 0x000000b700d07202 */ /* 0x000fe20000000f00 */
[----:B------:R-:W-:Y:S01]  /*147c0*/  IMAD.MOV.U32 R207, RZ, RZ, R176 ;  /* 0x000000ffffcf7224 */ /* 0x000fe200078e00b0 */
[----:B------:R-:W-:Y:S01]  /*147d0*/  MOV R176, R155 ;  /* 0x0000009b00b07202 */ /* 0x000fe20000000f00 */
[----:B------:R-:W-:Y:S02]  /*147e0*/  IMAD.MOV.U32 R177, RZ, RZ, R154 ;  /* 0x000000ffffb17224 */ /* 0x000fe400078e009a */
[----:B------:R-:W-:-:S02]  /*147f0*/  IMAD.MOV.U32 R209, RZ, RZ, R182 ;  /* 0x000000ffffd17224 */ /* 0x000fc400078e00b6 */
[----:B------:R-:W-:Y:S01]  /*14800*/  IMAD.MOV.U32 R183, RZ, RZ, R156 ;  /* 0x000000ffffb77224 */ /* 0x000fe200078e009c */
[----:B------:R-:W-:Y:S01]  /*14810*/  MOV R211, R180 ;  /* 0x000000b400d37202 */ /* 0x000fe20000000f00 */
[----:B------:R-:W-:Y:S01]  /*14820*/  IMAD.MOV.U32 R210, RZ, RZ, R181 ;  /* 0x000000ffffd27224 */ /* 0x000fe200078e00b5 */
[----:B------:R-:W-:Y:S01]  /*14830*/  MOV R181, R158 ;  /* 0x0000009e00b57202 */ /* 0x000fe20000000f00 */
[----:B------:R-:W-:Y:S02]  /*14840*/  IMAD.MOV.U32 R182, RZ, RZ, R157 ;  /* 0x000000ffffb67224 */ /* 0x000fe400078e009d */
[----:B------:R-:W-:Y:S02]  /*14850*/  IMAD.MOV.U32 R180, RZ, RZ, R159 ;  /* 0x000000ffffb47224 */ /* 0x000fe400078e009f */
[----:B------:R-:W-:Y:S01]  /*14860*/  IMAD.MOV.U32 R215, RZ, RZ, R184 ;  /* 0x000000ffffd77224 */ /* 0x000fe200078e00b8 */
[----:B------:R-:W-:Y:S01]  /*14870*/  MOV R213, R186 ;  /* 0x000000ba00d57202 */ /* 0x000fe20000000f00 */
[----:B------:R-:W-:-:S02]  /*14880*/  IMAD.MOV.U32 R214, RZ, RZ, R185 ;  /* 0x000000ffffd67224 */ /* 0x000fc400078e00b9 */
[----:B------:R-:W-:Y:S02]  /*14890*/  IMAD.MOV.U32 R212, RZ, RZ, R187 ;  /* 0x000000ffffd47224 */ /* 0x000fe400078e00bb */
[----:B--2---:R-:W-:Y:S01]  /*148a0*/  IMAD.MOV.U32 R140, RZ, RZ, R131 ;  /* 0x000000ffff8c7224 */ /* 0x004fe200078e0083 */
[----:B-----5:R-:W-:Y:S02]  /*148b0*/  MOV R142, R129 ;  /* 0x00000081008e7202 */ /* 0x020fe40000000f00 */
[----:B------:R-:W2:Y:S04]  /*148c0*/  LDL.LU R129, [R1+0x364] ;  /* 0x0003640001817983 */ /* 0x000ea80000300800 */
[----:B------:R-:W2:Y:S04]  /*148d0*/  LDL.LU R130, [R1+0x368] ;  /* 0x0003680001827983 */ /* 0x000ea80000300800 */
[----:B------:R-:W2:Y:S04]  /*148e0*/  LDL.LU R131, [R1+0x36c] ;  /* 0x00036c0001837983 */ /* 0x000ea80000300800 */
        /* <DEDUP_REMOVED lines=8> */
[----:B------:R-:W4:Y:S04]  /*14970*/  LDL.LU R156, [R1+0x2a0] ;  /* 0x0002a000019c7983 */ /* 0x000f280000300800 */
        /* <DEDUP_REMOVED lines=23> */
[----:B------:R-:W-:Y:S01]  /*14af0*/  IMAD.MOV.U32 R120, RZ, RZ, R99 ;  /* 0x000000ffff787224 */ /* 0x000fe200078e0063 */
[----:B------:R-:W-:Y:S01]  /*14b00*/  MOV R122, R97 ;  /* 0x00000061007a7202 */ /* 0x000fe20000000f00 */
[----:B------:R-:W-:-:S02]  /*14b10*/  IMAD.MOV.U32 R121, RZ, RZ, R98 ;  /* 0x000000ffff797224 */ /* 0x000fc400078e0062 */
[----:B------:R-:W-:Y:S02]  /*14b20*/  IMAD.MOV.U32 R123, RZ, RZ, R96 ;  /* 0x000000ffff7b7224 */ /* 0x000fe400078e0060 */
[----:B------:R-:W-:Y:S01]  /*14b30*/  HMMA.1688.F32.TF32 R96, R104, R24, R228 ;  /* 0x000000186860723c */ /* 0x000fe200000810e4 */
[----:B------:R-:W-:Y:S04]  /*14b40*/  LDS R228, [R2+0x8600] ;  /* 0x0086000002e47984 */ /* 0x000fe80000000800 */
[----:B------:R-:W-:Y:S04]  /*14b50*/  LDS R230, [R2+0xa600] ;  /* 0x00a6000002e67984 */ /* 0x000fe80000000800 */
[----:B------:R-:W-:Y:S04]  /*14b60*/  LDS R229, [R3+0x8600] ;  /* 0x0086000003e57984 */ /* 0x000fe80000000800 */
[----:B------:R-:W1:Y:S01]  /*14b70*/  LDS R231, [R3+0xa600] ;  /* 0x00a6000003e77984 */ /* 0x000e620000000800 */
[----:B---3--:R-:W-:Y:S08]  /*14b80*/  HMMA.1688.F32.TF32 R148, R168, R12, R148 ;  /* 0x0000000ca894723c */ /* 0x008ff00000081094 */
[C---:B------:R-:W-:Y:S08]  /*14b90*/  HMMA.1688.F32.TF32 R172, R200.reuse, R4, R172 ;  /* 0x00000004c8ac723c */ /* 0x040ff000000810ac */
[C---:B------:R-:W-:Y:S08]  /*14ba0*/  HMMA.1688.F32.TF32 R176, R200.reuse, R8, R176 ;  /* 0x00000008c8b0723c */ /* 0x040ff000000810b0 */
[C---:B------:R-:W-:Y:S08]  /*14bb0*/  HMMA.1688.F32.TF32 R180, R200.reuse, R12, R180 ;  /* 0x0000000cc8b4723c */ /* 0x040ff000000810b4 */
[C---:B------:R-:W-:Y:S08]  /*14bc0*/  HMMA.1688.F32.TF32 R188, R200.reuse, R20, R188 ;  /* 0x00000014c8bc723c */ /* 0x040ff000000810bc */
[C---:B------:R-:W-:Y:S08]  /*14bd0*/  HMMA.1688.F32.TF32 R192, R200.reuse, R24, R192 ;  /* 0x00000018c8c0723c */ /* 0x040ff000000810c0 */
[-C--:B------:R-:W-:Y:S01]  /*14be0*/  HMMA.1688.F32.TF32 R196, R200, R28.reuse, R196 ;  /* 0x0000001cc8c4723c */ /* 0x080fe200000810c4 */
[----:B------:R-:W-:Y:S01]  /*14bf0*/  STL [R1+0x1074], R149 ;  /* 0x0010749501007387 */ /* 0x000fe20000100800 */
[----:B------:R-:W-:Y:S01]  /*14c00*/  MOV R112, R103 ;  /* 0x0000006700707202 */ /* 0x000fe20000000f00 */
[----:B------:R-:W-:Y:S01]  /*14c10*/  IMAD.MOV.U32 R113, RZ, RZ, R102 ;  /* 0x000000ffff717224 */ /* 0x000fe200078e0066 */
[----:B------:R-:W-:Y:S01]  /*14c20*/  MOV R115, R100 ;  /* 0x0000006400737202 */ /* 0x000fe20000000f00 */
[----:B------:R-:W-:Y:S01]  /*14c30*/  IMAD.MOV.U32 R114, RZ, RZ, R101 ;  /* 0x000000ffff727224 */ /* 0x000fe200078e0065 */
[----:B------:R-:W-:Y:S02]  /*14c40*/  STL [R1+0x1070], R150 ;  /* 0x0010709601007387 */ /* 0x000fe40000100800 */
[----:B------:R-:W-:Y:S02]  /*14c50*/  HMMA.1688.F32.TF32 R100, R104, R28, R224 ;  /* 0x0000001c6864723c */ /* 0x000fe400000810e0 */
[----:B------:R-:W-:Y:S06]  /*14c60*/  STL [R1+0x106c], R151 ;  /* 0x00106c9701007387 */ /* 0x000fec0000100800 */
[----:B-1----:R-:W-:Y:S08]  /*14c70*/  HMMA.1688.F32.TF32 R224, R228, R24, R36 ;  /* 0x00000018e4e0723c */ /* 0x002ff00000081024 */
[-C--:B--2---:R-:W-:Y:S11]  /*14c80*/  HMMA.1688.F32.TF32 R152, R168, R16.reuse, R152 ;  /* 0x00000010a898723c */ /* 0x084ff60000081098 */
[----:B------:R-:W-:Y:S11]  /*14c90*/  @!UPT UIADD3 URZ, URZ, URZ, URZ ;  /* 0x0000003f3f3ff290 */ /* 0x000ff6000fffe03f */
[----:B------:R-:W-:Y:S01]  /*14ca0*/  @!UPT UIADD3 URZ, URZ, URZ, URZ ;  /* 0x0000003f3f3ff290 */ /* 0x000fe2000fffe03f */
[----:B------:R-:W-:Y:S01]  /*14cb0*/  STL [R1+0x1068], R155 ;  /* 0x0010689b01007387 */ /* 0x000fe20000100800 */
[C---:B----4-:R-:W-:Y:S08]  /*14cc0*/  HMMA.1688.F32.TF32 R184, R200.reuse, R16, R184 ;  /* 0x00000010c8b8723c */ /* 0x050ff000000810b8 */
[----:B-----5:R-:W-:Y:S08]  /*14cd0*/  HMMA.1688.F32.TF32 R200, R200, R32, R40 ;  /* 0x00000020c8c8723c */ /* 0x020ff00000081028 */
[C---:B------:R-:W-:Y:S11]  /*14ce0*/  HMMA.1688.F32.TF32 R40, R228.reuse, R28, R244 ;  /* 0x0000001ce428723c */ /* 0x040ff600000810f4 */
[----:B------:R-:W-:Y:S11]  /*14cf0*/  @!UPT UIADD3 URZ, URZ, URZ, URZ ;  /* 0x0000003f3f3ff290 */ /* 0x000ff6000fffe03f */
[----:B------:R-:W-:Y:S01]  /*14d00*/  @!UPT UIADD3 URZ, URZ, URZ, URZ ;  /* 0x0000003f3f3ff290 */ /* 0x000fe2000fffe03f */
[----:B------:R1:W-:Y:S01]  /*14d10*/  STL.64 [R1+0x70], R40 ;  /* 0x0000702801007387 */ /* 0x0003e20000100a00 */
[----:B------:R-:W-:Y:S03]  /*14d20*/  HMMA.1688.F32.TF32 R36, R228, R32, R248 ;  /* 0x00000020e424723c */ /* 0x000fe600000810f8 */
[----:B------:R2:W-:Y:S04]  /*14d30*/  STL.64 [R1+0x78], R42 ;  /* 0x0000782a01007387 */ /* 0x0005e80000100a00 */
[----:B------:R-:W-:Y:S01]  /*14d40*/  MOV R248, R23 ;  /* 0x0000001700f87202 */ /* 0x000fe20000000f00 */
[----:B------:R-:W-:Y:S01]  /*14d50*/  IMAD.MOV.U32 R249, RZ, RZ, R22 ;  /* 0x000000fffff97224 */ /* 0x000fe200078e0016 */
[----:B------:R-:W3:Y:S01]  /*14d60*/  LDL.LU R23, [R1+0x11a8] ;  /* 0x0011a80001177983 */ /* 0x000ee20000300800 */
[----:B------:R-:W-:Y:S01]  /*14d70*/  IMAD.MOV.U32 R250, RZ, RZ, R35 ;  /* 0x000000fffffa7224 */ /* 0x000fe200078e0023 */
[----:B------:R-:W-:-:S02]  /*14d80*/  MOV R251, R34 ;  /* 0x0000002200fb7202 */ /* 0x000fc40000000f00 */
[----:B------:R-:W1:Y:S04]  /*14d90*/  LDL.LU R22, [R1+0x11a4] ;  /* 0x0011a40001167983 */ /* 0x000e680000300800 */
[----:B------:R-:W4:Y:S04]  /*14da0*/  LDL.LU R35, [R1+0x11a0] ;  /* 0x0011a00001237983 */ /* 0x000f280000300800 */
[----:B------:R-:W5:Y:S01]  /*14db0*/  LDL.LU R34, [R1+0x119c] ;  /* 0x00119c0001227983 */ /* 0x000f620000300800 */
[----:B------:R-:W-:Y:S01]  /*14dc0*/  IMAD.MOV.U32 R244, RZ, RZ, R30 ;  /* 0x000000fffff47224 */ /* 0x000fe200078e001e */
[----:B------:R-:W-:Y:S01]  /*14dd0*/  MOV R246, R27 ;  /* 0x0000001b00f67202 */ /* 0x000fe20000000f00 */
[----:B------:R-:W-:Y:S01]  /*14de0*/  IMAD.MOV.U32 R245, RZ, RZ, R31 ;  /* 0x000000fffff57224 */ /* 0x000fe200078e001f */
[----:B------:R-:W2:Y:S01]  /*14df0*/  LDL.LU R30, [R1+0x1198] ;  /* 0x00119800011e7983 */ /* 0x000ea20000300800 */
[----:B------:R-:W-:Y:S01]  /*14e00*/  IMAD.MOV.U32 R247, RZ, RZ, R26 ;  /* 0x000000fffff77224 */ /* 0x000fe200078e001a */
[C---:B------:R-:W-:Y:S02]  /*14e10*/  HMMA.1688.F32.TF32 R140, R168.reuse, R4, R140 ;  /* 0x00000004a88c723c */ /* 0x040fe4000008108c */
[----:B------:R-:W2:Y:S04]  /*14e20*/  LDL.LU R31, [R1+0x1194] ;  /* 0x00119400011f7983 */ /* 0x000ea80000300800 */
[----:B------:R-:W2:Y:S02]  /*14e30*/  LDL.LU R27, [R1+0x1190] ;  /* 0x00119000011b7983 */ /* 0x000ea40000300800 */
[C---:B------:R-:W-:Y:S02]  /*14e40*/  HMMA.1688.F32.TF32 R144, R168.reuse, R8, R144 ;  /* 0x00000008a890723c */ /* 0x040fe40000081090 */
[----:B------:R-:W2:Y:S06]  /*14e50*/  LDL.LU R26, [R1+0x118c] ;  /* 0x00118c00011a7983 */ /* 0x000eac0000300800 */
[C---:B------:R-:W-:Y:S08]  /*14e60*/  HMMA.1688.F32.TF32 R156, R168.reuse, R20, R156 ;  /* 0x00000014a89c723c */ /* 0x040ff0000008109c */
[C---:B------:R-:W-:Y:S08]  /*14e70*/  HMMA.1688.F32.TF32 R160, R168.reuse, R24, R160 ;  /* 0x00000018a8a0723c */ /* 0x040ff000000810a0 */
[C---:B------:R-:W-:Y:S08]  /*14e80*/  HMMA.1688.F32.TF32 R164, R168.reuse, R28, R164 ;  /* 0x0000001ca8a4723c */ /* 0x040ff000000810a4 */
[----:B------:R-:W-:Y:S01]  /*14e90*/  HMMA.1688.F32.TF32 R168, R168, R32, R44 ;  /* 0x00000020a8a8723c */ /* 0x000fe2000008102c */
[----:B------:R-:W2:Y:S04]  /*14ea0*/  LDL.LU R44, [R1+0x50] ;  /* 0x00005000012c7983 */ /* 0x000ea80000300800 */
[----:B------:R-:W2:Y:S02]  /*14eb0*/  LDL.LU R45, [R1+0x54] ;  /* 0x00005400012d7983 */ /* 0x000ea40000300800 */
[----:B----4-:R-:W-:Y:S01]  /*14ec0*/  MOV R47, R35 ;  /* 0x00000023002f7202 */ /* 0x010fe20000000f00 */
[----:B-----5:R-:W-:-:S02]  /*14ed0*/  IMAD.MOV.U32 R46, RZ, RZ, R34 ;  /* 0x000000ffff2e7224 */ /* 0x020fc400078e0022 */
[----:B------:R-:W4:Y:S04]  /*14ee0*/  LDL.LU R34, [R1+0x1188] ;  /* 0x0011880001227983 */ /* 0x000f280000300800 */
[----:B------:R-:W5:Y:S01]  /*14ef0*/  LDL.LU R35, [R1+0x1184] ;  /* 0x0011840001237983 */ /* 0x000f620000300800 */
[C---:B------:R-:W-:Y:S08]  /*14f00*/  HMMA.1688.F32.TF32 R108, R136.reuse, R4, R108 ;  /* 0x00000004886c723c */ /* 0x040ff0000008106c */
[C---:B------:R-:W-:Y:S08]  /*14f10*/  HMMA.1688.F32.TF32 R112, R136.reuse, R8, R112 ;  /* 0x000000088870723c */ /* 0x040ff00000081070 */
[C---:B------:R-:W-:Y:S08]  /*14f20*/  HMMA.1688.F32.TF32 R116, R136.reuse, R12, R116 ;  /* 0x0000000c8874723c */ /* 0x040ff00000081074 */
[C---:B------:R-:W-:Y:S08]  /*14f30*/  HMMA.1688.F32.TF32 R120, R136.reuse, R16, R120 ;  /* 0x000000108878723c */ /* 0x040ff00000081078 */
[C---:B------:R-:W-:Y:S08]  /*14f40*/  HMMA.1688.F32.TF32 R124, R136.reuse, R20, R124 ;  /* 0x00000014887c723c */ /* 0x040ff0000008107c */
[C---:B------:R-:W-:Y:S08]  /*14f50*/  HMMA.1688.F32.TF32 R128, R136.reuse, R24, R128 ;  /* 0x000000188880723c */ /* 0x040ff00000081080 */
[C---:B------:R-:W-:Y:S08]  /*14f60*/  HMMA.1688.F32.TF32 R132, R136.reuse, R28, R132 ;  /* 0x0000001c8884723c */ /* 0x040ff00000081084 */
[----:B------:R-:W-:Y:S07]  /*14f70*/  HMMA.1688.F32.TF32 R136, R136, R32, R48 ;  /* 0x000000208888723c */ /* 0x000fee0000081030 */
[----:B--2---:R-:W-:Y:S01]  /*14f80*/  IMAD.MOV.U32 R48, RZ, RZ, R27 ;  /* 0x000000ffff307224 */ /* 0x004fe200078e001b */
[----:B------:R-:W-:Y:S01]  /*14f90*/  MOV R50, R31 ;  /* 0x0000001f00327202 */ /* 0x000fe20000000f00 */
[----:B------:R-:W2:Y:S01]  /*14fa0*/  LDL.LU R27, [R1+0x1180] ;  /* 0x00118000011b7983 */ /* 0x000ea20000300800 */
[----:B------:R-:W-:-:S02]  /*14fb0*/  IMAD.MOV.U32 R49, RZ, RZ, R26 ;  /* 0x000000ffff317224 */ /* 0x000fc400078e001a */
[----:B------:R-:W-:Y:S01]  /*14fc0*/  IMAD.MOV.U32 R51, RZ, RZ, R30 ;  /* 0x000000ffff337224 */ /* 0x000fe200078e001e */
[----:B------:R-:W2:Y:S04]  /*14fd0*/  LDL.LU R26, [R1+0x117c] ;  /* 0x00117c00011a7983 */ /* 0x000ea80000300800 */
[----:B------:R-:W2:Y:S04]  /*14fe0*/  LDL.LU R31, [R1+0x1178] ;  /* 0x00117800011f7983 */ /* 0x000ea80000300800 */
[----:B------:R-:W2:Y:S04]  /*14ff0*/  LDL.LU R30, [R1+0x1174] ;  /* 0x00117400011e7983 */ /* 0x000ea80000300800 */
[----:B------:R-:W2:Y:S04]  /*15000*/  LDL.LU R52, [R1+0xb0] ;  /* 0x0000b00001347983 */ /* 0x000ea80000300800 */
[----:B------:R-:W2:Y:S01]  /*15010*/  LDL.LU R53, [R1+0xb4] ;  /* 0x0000b40001357983 */ /* 0x000ea20000300800 */
[----:B----4-:R-:W-:Y:S01]  /*15020*/  MOV R55, R34 ;  /* 0x0000002200377202 */ /* 0x010fe20000000f00 */
[----:B-----5:R-:W-:-:S02]  /*15030*/  IMAD.MOV.U32 R54, RZ, RZ, R35 ;  /* 0x000000ffff367224 */ /* 0x020fc400078e0023 */
        /* <DEDUP_REMOVED lines=12> */
[C---:B------:R-:W-:Y:S08]  /*15100*/  HMMA.1688.F32.TF32 R204, R228.reuse, R4, R204 ;  /* 0x00000004e4cc723c */ /* 0x040ff000000810cc */
[C---:B------:R-:W-:Y:S08]  /*15110*/  HMMA.1688.F32.TF32 R208, R228.reuse, R8, R208 ;  /* 0x00000008e4d0723c */ /* 0x040ff000000810d0 */
[C---:B------:R-:W-:Y:S08]  /*15120*/  HMMA.1688.F32.TF32 R212, R228.reuse, R12, R212 ;  /* 0x0000000ce4d4723c */ /* 0x040ff000000810d4 */
[C---:B------:R-:W-:Y:S08]  /*15130*/  HMMA.1688.F32.TF32 R216, R228.reuse, R16, R216 ;  /* 0x00000010e4d8723c */ /* 0x040ff000000810d8 */
[----:B------:R-:W-:Y:S01]  /*15140*/  HMMA.1688.F32.TF32 R220, R228, R20, R220 ;  /* 0x00000014e4dc723c */ /* 0x000fe200000810dc */
[----:B------:R-:W-:Y:S04]  /*15150*/  LDS R228, [R2+0x8700] ;  /* 0x0087000002e47984 */ /* 0x000fe80000000800 */
[----:B------:R-:W-:Y:S04]  /*15160*/  LDS R230, [R2+0xa700] ;  /* 0x00a7000002e67984 */ /* 0x000fe80000000800 */
[----:B------:R-:W-:Y:S04]  /*15170*/  LDS R229, [R3+0x8700] ;  /* 0x0087000003e57984 */ /* 0x000fe80000000800 */
[----:B------:R-:W3:Y:S01]  /*15180*/  LDS R231, [R3+0xa700] ;  /* 0x00a7000003e77984 */ /* 0x000ee20000000800 */
[----:B--2---:R-:W-:Y:S01]  /*15190*/  MOV R56, R30 ;  /* 0x0000001e00387202 */ /* 0x004fe20000000f00 */
[----:B------:R-:W-:Y:S01]  /*151a0*/  IMAD.MOV.U32 R57, RZ, RZ, R31 ;  /* 0x000000ffff397224 */ /* 0x000fe200078e001f */
[----:B------:R-:W-:Y:S01]  /*151b0*/  MOV R59, R27 ;  /* 0x0000001b003b7202 */ /* 0x000fe20000000f00 */
[----:B------:R-:W-:-:S02]  /*151c0*/  IMAD.MOV.U32 R58, RZ, RZ, R26 ;  /* 0x000000ffff3a7224 */ /* 0x000fc400078e001a */
[----:B-1----:R-:W-:Y:S01]  /*151d0*/  IMAD.MOV.U32 R40, RZ, RZ, R22 ;  /* 0x000000ffff287224 */ /* 0x002fe200078e0016 */
[----:B------:R-:W-:Y:S01]  /*151e0*/  MOV R42, R18 ;  /* 0x00000012002a7202 */ /* 0x000fe20000000f00 */
[----:B---3--:R-:W-:Y:S01]  /*151f0*/  IMAD.MOV.U32 R41, RZ, RZ, R23 ;  /* 0x000000ffff297224 */ /* 0x008fe200078e0017 */
[----:B------:R-:W-:Y:S01]  /*15200*/  MOV R150, R37 ;  /* 0x0000002500967202 */ /* 0x000fe20000000f00 */
[----:B------:R-:W-:Y:S02]  /*15210*/  IMAD.MOV.U32 R149, RZ, RZ, R36 ;  /* 0x000000ffff957224 */ /* 0x000fe400078e0024 */
[----:B------:R-:W-:Y:S01]  /*15220*/  IMAD.MOV.U32 R43, RZ, RZ, R19 ;  /* 0x000000ffff2b7224 */ /* 0x000fe200078e0013 */
[----:B------:R-:W-:Y:S01]  /*15230*/  MOV R37, R6 ;  /* 0x0000000600257202 */ /* 0x000fe20000000f00 */
[----:B------:R-:W-:Y:S02]  /*15240*/  IMAD.MOV.U32 R36, RZ, RZ, R10 ;  /* 0x000000ffff247224 */ /* 0x000fe400078e000a */
[----:B------:R-:W-:-:S02]  /*15250*/  IMAD.MOV.U32 R151, RZ, RZ, R38 ;  /* 0x000000ffff977224 */ /* 0x000fc400078e0026 */
[----:B------:R-:W-:Y:S02]  /*15260*/  IMAD.MOV.U32 R155, RZ, RZ, R39 ;  /* 0x000000ffff9b7224 */ /* 0x000fe400078e0027 */
[----:B------:R-:W-:Y:S02]  /*15270*/  IMAD.MOV.U32 R38, RZ, RZ, R7 ;  /* 0x000000ffff267224 */ /* 0x000fe400078e0007 */
[----:B------:R-:W-:Y:S01]  /*15280*/  IMAD.MOV.U32 R39, RZ, RZ, R252 ;  /* 0x000000ffff277224 */ /* 0x000fe200078e00fc */
[C---:B------:R-:W-:Y:S08]  /*15290*/  HMMA.1688.F32.TF32 R56, R228.reuse, R16, R56 ;  /* 0x00000010e438723c */ /* 0x040ff00000081038 */
[C---:B------:R-:W-:Y:S08]  /*152a0*/  HMMA.1688.F32.TF32 R52, R228.reuse, R20, R52 ;  /* 0x00000014e434723c */ /* 0x040ff00000081034 */
[C---:B------:R-:W-:Y:S08]  /*152b0*/  HMMA.1688.F32.TF32 R48, R228.reuse, R24, R48 ;  /* 0x00000018e430723c */ /* 0x040ff00000081030 */
[----:B------:R-:W-:Y:S01]  /*152c0*/  HMMA.1688.F32.TF32 R44, R228, R28, R44 ;  /* 0x0000001ce42c723c */ /* 0x000fe2000008102c */
[----:B------:R-:W-:Y:S01]  /*152d0*/  IMAD.MOV.U32 R11, RZ, RZ, R76 ;  /* 0x000000ffff0b7224 */ /* 0x000fe200078e004c */
[----:B------:R-:W-:Y:S01]  /*152e0*/  MOV R14, R77 ;  /* 0x0000004d000e7202 */ /* 0x000fe20000000f00 */
[----:B------:R-:W-:-:S02]  /*152f0*/  IMAD.MOV.U32 R15, RZ, RZ, R78 ;  /* 0x000000ffff0f7224 */ /* 0x000fc400078e004e */
[----:B----4-:R-:W-:Y:S02]  /*15300*/  IMAD.MOV.U32 R67, RZ, RZ, R35 ;  /* 0x000000ffff437224 */ /* 0x010fe400078e0023 */
[----:B-----5:R-:W-:Y:S02]  /*15310*/  IMAD.MOV.U32 R66, RZ, RZ, R34 ;  /* 0x000000ffff427224 */ /* 0x020fe400078e0022 */
[----:B------:R-:W2:Y:S04]  /*15320*/  LDL.LU R34, [R1+0x1168] ;  /* 0x0011680001227983 */ /* 0x000ea80000300800 */
[----:B------:R-:W2:Y:S04]  /*15330*/  LDL.LU R35, [R1+0x1164] ;  /* 0x0011640001237983 */ /* 0x000ea80000300800 */
[----:B------:R-:W3:Y:S04]  /*15340*/  LDL.LU R30, [R1+0x1160] ;  /* 0x00116000011e7983 */ /* 0x000ee80000300800 */
[----:B------:R-:W3:Y:S01]  /*15350*/  LDL.LU R31, [R1+0x115c] ;  /* 0x00115c00011f7983 */ /* 0x000ee20000300800 */
[C---:B------:R-:W-:Y:S03]  /*15360*/  HMMA.1688.F32.TF32 R60, R228.reuse, R12, R60 ;  /* 0x0000000ce43c723c */ /* 0x040fe6000008103c */
[----:B------:R-:W4:Y:S04]  /*15370*/  LDL.LU R26, [R1+0x1158] ;  /* 0x00115800011a7983 */ /* 0x000f280000300800 */
[----:B------:R-:W4:Y:S04]  /*15380*/  LDL.LU R27, [R1+0x1154] ;  /* 0x00115400011b7983 */ /* 0x000f280000300800 */
[----:B------:R-:W5:Y:S04]  /*15390*/  LDL.LU R22, [R1+0x1150] ;  /* 0x0011500001167983 */ /* 0x000f680000300800 */
[----:B------:R-:W5:Y:S01]  /*153a0*/  LDL.LU R23, [R1+0x114c] ;  /* 0x00114c0001177983 */ /* 0x000f620000300800 */
[C---:B------:R-:W-:Y:S03]  /*153b0*/  HMMA.1688.F32.TF32 R68, R228.reuse, R4, R68 ;  /* 0x00000004e444723c */ /* 0x040fe60000081044 */
[----:B------:R-:W2:Y:S04]  /*153c0*/  LDL.LU R18, [R1+0x1148] ;  /* 0x0011480001127983 */ /* 0x000ea80000300800 */
[----:B------:R-:W2:Y:S01]  /*153d0*/  LDL.LU R19, [R1+0x1144] ;  /* 0x0011440001137983 */ /* 0x000ea20000300800 */
[----:B------:R-:W-:Y:S03]  /*153e0*/  HMMA.1688.F32.TF32 R64, R228, R8, R64 ;  /* 0x00000008e440723c */ /* 0x000fe60000081040 */
[----:B------:R-:W2:Y:S04]  /*153f0*/  LDL.LU R10, [R1+0x1140] ;  /* 0x00114000010a7983 */ /* 0x000ea80000300800 */
[----:B------:R-:W2:Y:S04]  /*15400*/  LDL.LU R6, [R1+0x113c] ;  /* 0x00113c0001067983 */ /* 0x000ea80000300800 */
[----:B------:R-:W2:Y:S04]  /*15410*/  LDL.LU R7, [R1+0x1138] ;  /* 0x0011380001077983 */ /* 0x000ea80000300800 */
[----:B------:R-:W-:Y:S01]  /*15420*/  STL.64 [R1+0x300], R68 ;  /* 0x0003004401007387 */ /* 0x000fe20000100a00 */
[----:B------:R-:W-:-:S03]  /*15430*/  MOV R252, R71 ;  /* 0x0000004700fc7202 */ /* 0x000fc60000000f00 */
[----:B------:R1:W-:Y:S01]  /*15440*/  STL [R1+0x308], R70 ;  /* 0x0003084601007387 */ /* 0x0003e20000100800 */
[----:B------:R-:W-:Y:S03]  /*15450*/  HMMA.1688.F32.TF32 R228, R228, R32, R40 ;  /* 0x00000020e4e4723c */ /* 0x000fe60000081028 */
[----:B-1----:R-:W3:Y:S04]  /*15460*/  LDL.LU.64 R70, [R1+0x1130] ;  /* 0x0011300001467983 */ /* 0x002ee80000300a00 */
[----:B------:R-:W3:Y:S04]  /*15470*/  LDL.LU.64 R68, [R1+0x1128] ;  /* 0x0011280001447983 */ /* 0x000ee80000300a00 */
[----:B------:R1:W-:Y:S04]  /*15480*/  STL [R1+0x1064], R252 ;  /* 0x001064fc01007387 */ /* 0x0003e80000100800 */
[----:B------:R-:W-:Y:S04]  /*15490*/  STL.64 [R1+0x1f0], R64 ;  /* 0x0001f04001007387 */ /* 0x000fe80000100a00 */
[----:B------:R1:W-:Y:S02]  /*154a0*/  STL.64 [R1+0x1f8], R66 ;  /* 0x0001f84201007387 */ /* 0x0003e40000100a00 */
[----:B-1----:R-:W-:-:S02]  /*154b0*/  IMAD.MOV.U32 R252, RZ, RZ, R63 ;  /* 0x000000fffffc7224 */ /* 0x002fc400078e003f */
[----:B------:R-:W3:Y:S04]  /*154c0*/  LDL.LU.64 R66, [R1+0x1120] ;  /* 0x0011200001427983 */ /* 0x000ee80000300a00 */
[----:B------:R-:W3:Y:S04]  /*154d0*/  LDL.LU.64 R64, [R1+0x1118] ;  /* 0x0011180001407983 */ /* 0x000ee80000300a00 */
[----:B------:R-:W-:Y:S04]  /*154e0*/  STL.64 [R1+0x3c0], R60 ;  /* 0x0003c03c01007387 */ /* 0x000fe80000100a00 */
[----:B------:R1:W-:Y:S04]  /*154f0*/  STL [R1+0x3c8], R62 ;  /* 0x0003c83e01007387 */ /* 0x0003e80000100800 */
[----:B-1----:R-:W3:Y:S04]  /*15500*/  LDL.LU.64 R62, [R1+0x1110] ;  /* 0x00111000013e7983 */ /* 0x002ee80000300a00 */
[----:B------:R-:W3:Y:S04]  /*15510*/  LDL.LU.64 R60, [R1+0x1108] ;  /* 0x00110800013c7983 */ /* 0x000ee80000300a00 */
[----:B------:R-:W-:Y:S04]  /*15520*/  STL.64 [R1+0x3b0], R56 ;  /* 0x0003b03801007387 */ /* 0x000fe80000100a00 */
[----:B------:R1:W-:Y:S04]  /*15530*/  STL.64 [R1+0x3b8], R58 ;  /* 0x0003b83a01007387 */ /* 0x0003e80000100a00 */
        /* <DEDUP_REMOVED lines=14> */
[----:B------:R-:W3:Y:S04]  /*15620*/  LDL.LU.64 R42, [R1+0x10c0] ;  /* 0x0010c000012a7983 */ /* 0x000ee80000300a00 */
[----:B------:R-:W3:Y:S04]  /*15630*/  LDL.LU.64 R40, [R1+0x10b8] ;  /* 0x0010b80001287983 */ /* 0x000ee80000300a00 */
[----:B------:R1:W-:Y:S04]  /*15640*/  STL.64 [R1+0x2f0], R228 ;  /* 0x0002f0e401007387 */ /* 0x0003e80000100a00 */
[----:B------:R1:W-:Y:S02]  /*15650*/  STL.64 [R1+0x2f8], R230 ;  /* 0x0002f8e601007387 */ /* 0x0003e40000100a00 */
[----:B-1----:R-:W-:-:S02]  /*15660*/  IMAD.MOV.U32 R228, RZ, RZ, R11 ;  /* 0x000000ffffe47224 */ /* 0x002fc400078e000b */
[----:B------:R-:W3:Y:S01]  /*15670*/  LDL.LU R11, [R1+0x10b0] ;  /* 0x0010b000010b7983 */ /* 0x000ee20000300800 */
[----:B------:R-:W-:Y:S01]  /*15680*/  MOV R229, R14 ;  /* 0x0000000e00e57202 */ /* 0x000fe20000000f00 */
[----:B------:R-:W-:Y:S02]  /*15690*/  IMAD.MOV.U32 R230, RZ, RZ, R15 ;  /* 0x000000ffffe67224 */ /* 0x000fe400078e000f */
[----:B------:R-:W4:Y:S04]  /*156a0*/  LDL.LU R14, [R1+0x10ac] ;  /* 0x0010ac00010e7983 */ /* 0x000f280000300800 */
[----:B------:R-:W4:Y:S01]  /*156b0*/  LDL.LU R15, [R1+0x10a8] ;  /* 0x0010a800010f7983 */ /* 0x000f220000300800 */
[----:B------:R-:W-:Y:S08]  /*156c0*/  HMMA.1688.F32.TF32 R72, R72, R32, R92 ;  /* 0x000000204848723c */ /* 0x000ff0000008105c */
[----:B------:R-:W-:Y:S01]  /*156d0*/  HMMA.1688.F32.TF32 R92, R104, R20, R232 ;  /* 0x00000014685c723c */ /* 0x000fe200000810e8 */
[----:B------:R-:W-:Y:S04]  /*156e0*/  LDS R232, [R2+0xc000] ;  /* 0x00c0000002e87984 */ /* 0x000fe80000000800 */
[----:B------:R-:W-:Y:S04]  /*156f0*/  LDS R234, [R2+0xe000] ;  /* 0x00e0000002ea7984 */ /* 0x000fe80000000800 */
[----:B------:R-:W-:Y:S04]  /*15700*/  LDS R233, [R3+0xc000] ;  /* 0x00c0000003e97984 */ /* 0x000fe80000000800 */
[----:B------:R-:W2:Y:S02]  /*15710*/  LDS R235, [R3+0xe000] ;  /* 0x00e0000003eb7984 */ /* 0x000ea40000000800 */
[C---:B--2---:R-:W-:Y:S11]  /*15720*/  HMMA.1688.F32.TF32 R36, R232.reuse, R6, R36 ;  /* 0x00000006e824723c */ /* 0x044ff60000081024 */
[----:B------:R-:W-:Y:S11]  /*15730*/  @!UPT UIADD3 URZ, URZ, URZ, URZ ;  /* 0x0000003f3f3ff290 */ /* 0x000ff6000fffe03f */
[----:B------:R-:W-:Y:S01]  /*15740*/  @!UPT UIADD3 URZ, URZ, URZ, URZ ;  /* 0x0000003f3f3ff290 */ /* 0x000fe2000fffe03f */
[----:B------:R-:W-:Y:S04]  /*15750*/  STL.64 [R1+0x2e0], R36 ;  /* 0x0002e02401007387 */ /* 0x000fe80000100a00 */
[----:B------:R1:W-:Y:S04]  /*15760*/  STL.64 [R1+0x2e8], R38 ;  /* 0x0002e82601007387 */ /* 0x0003e80000100a00 */
[----:B-1----:R-:W2:Y:S04]  /*15770*/  LDL.LU.64 R38, [R1+0x10a0] ;  /* 0x0010a00001267983 */ /* 0x002ea80000300a00 */
[----:B------:R-:W2:Y:S01]  /*15780*/  LDL.LU.64 R36, [R1+0x1098] ;  /* 0x0010980001247983 */ /* 0x000ea20000300a00 */
[C---:B---3--:R-:W-:Y:S08]  /*15790*/  HMMA.1688.F32.TF32 R244, R232.reuse, R10, R244 ;  /* 0x0000000ae8f4723c */ /* 0x048ff000000810f4 */
[----:B----4-:R-:W-:Y:S11]  /*157a0*/  HMMA.1688.F32.TF32 R248, R232, R14, R248 ;  /* 0x0000000ee8f8723c */ /* 0x010ff600000810f8 */
[----:B------:R-:W-:Y:S04]  /*157b0*/  @!UPT UIADD3 URZ, URZ, URZ, URZ ;  /* 0x0000003f3f3ff290 */ /* 0x000fe8000fffe03f */
[----:B------:R-:W-:Y:S04]  /*157c0*/  STL.64 [R1+0x2d0], R244 ;  /* 0x0002d0f401007387 */ /* 0x000fe80000100a00 */
[----:B------:R1:W-:Y:S04]  /*157d0*/  STL.64 [R1+0x2d8], R246 ;  /* 0x0002d8f601007387 */ /* 0x0003e80000100a00 */
[----:B-1----:R-:W3:Y:S04]  /*157e0*/  LDL.LU.64 R246, [R1+0x1090] ;  /* 0x0010900001f67983 */ /* 0x002ee80000300a00 */
[----:B------:R-:W3:Y:S04]  /*157f0*/  LDL.LU.64 R244, [R1+0x1088] ;  /* 0x0010880001f47983 */ /* 0x000ee80000300a00 */
[----:B------:R-:W-:Y:S04]  /*15800*/  STL.64 [R1+0x2c0], R248 ;  /* 0x0002c0f801007387 */ /* 0x000fe80000100a00 */
[----:B------:R1:W-:Y:S04]  /*15810*/  STL.64 [R1+0x2c8], R250 ;  /* 0x0002c8fa01007387 */ /* 0x0003e80000100a00 */
[----:B-1----:R-:W5:Y:S04]  /*15820*/  LDL.LU.64 R250, [R1+0x1080] ;  /* 0x0010800001fa7983 */ /* 0x002f680000300a00 */
[----:B------:R-:W5:Y:S01]  /*15830*/  LDL.LU.64 R248, [R1+0x1078] ;  /* 0x0010780001f87983 */ /* 0x000f620000300a00 */
[----:B------:R-:W-:Y:S01]  /*15840*/  IMAD.MOV.U32 R0, RZ, RZ, R79 ;  /* 0x000000ffff007224 */ /* 0x000fe200078e004f */
[C---:B------:R-:W-:Y:S08]  /*15850*/  HMMA.1688.F32.TF32 R80, R104.reuse, R8, R80 ;  /* 0x000000086850723c */ /* 0x040ff00000081050 */
[C---:B------:R-:W-:Y:S08]  /*15860*/  HMMA.1688.F32.TF32 R76, R104.reuse, R4, R88 ;  /* 0x00000004684c723c */ /* 0x040ff00000081058 */
[C---:B------:R-:W-:Y:S08]  /*15870*/  HMMA.1688.F32.TF32 R84, R104.reuse, R12, R84 ;  /* 0x0000000c6854723c */ /* 0x040ff00000081054 */
[C---:B------:R-:W-:Y:S01]  /*15880*/  HMMA.1688.F32.TF32 R88, R104.reuse, R16, R240 ;  /* 0x000000106858723c */ /* 0x040fe200000810f0 */
[----:B------:R-:W-:Y:S01]  /*15890*/  IMAD.MOV.U32 R231, RZ, RZ, R0 ;  /* 0x000000ffffe77224 */ /* 0x000fe200078e0000 */
[----:B------:R-:W-:Y:S04]  /*158a0*/  LDS R240, [R2+0xc200] ;  /* 0x00c2000002f07984 */ /* 0x000fe80000000800 */
[----:B------:R-:W-:Y:S02]  /*158b0*/  LDS R242, [R2+0xe200] ;  /* 0x00e2000002f27984 */ /* 0x000fe40000000800 */
[----:B------:R-:W-:Y:S02]  /*158c0*/  HMMA.1688.F32.TF32 R104, R104, R32, R236 ;  /* 0x000000206868723c */ /* 0x000fe400000810ec */
[----:B------:R-:W-:Y:S04]  /*158d0*/  LDS R236, [R2+0xc100] ;  /* 0x00c1000002ec7984 */ /* 0x000fe80000000800 */
[----:B------:R-:W-:Y:S04]  /*158e0*/  LDS R238, [R2+0xe100] ;  /* 0x00e1000002ee7984 */ /* 0x000fe80000000800 */
[----:B------:R-:W-:Y:S04]  /*158f0*/  LDS R237, [R3+0xc100] ;  /* 0x00c1000003ed7984 */ /* 0x000fe80000000800 */
[----:B------:R-:W1:Y:S01]  /*15900*/  LDS R239, [R3+0xe100] ;  /* 0x00e1000003ef7984 */ /* 0x000e620000000800 */
[C---:B------:R-:W-:Y:S03]  /*15910*/  HMMA.1688.F32.TF32 R228, R232.reuse, R18, R228 ;  /* 0x00000012e8e4723c */ /* 0x040fe600000810e4 */
[----:B------:R-:W-:Y:S04]  /*15920*/  LDS R241, [R3+0xc200] ;  /* 0x00c2000003f17984 */ /* 0x000fe80000000800 */
[----:B------:R-:W4:Y:S11]  /*15930*/  LDS R243, [R3+0xe200] ;  /* 0x00e2000003f37984 */ /* 0x000f360000000800 */
[----:B------:R-:W-:Y:S05]  /*15940*/  @!UPT UIADD3 URZ, URZ, URZ, URZ ;  /* 0x0000003f3f3ff290 */ /* 0x000fea000fffe03f */
[----:B------:R-:W-:Y:S04]  /*15950*/  STL.64 [R1+0x2b0], R228 ;  /* 0x0002b0e401007387 */ /* 0x000fe80000100a00 */
[----:B------:R2:W-:Y:S02]  /*15960*/  STL.64 [R1+0x2b8], R230 ;  /* 0x0002b8e601007387 */ /* 0x0005e40000100a00 */
[----:B--2---:R-:W-:Y:S08]  /*15970*/  HMMA.1688.F32.TF32 R228, R232, R30, R36 ;  /* 0x0000001ee8e4723c */ /* 0x004ff00000081024 */
[----:B-1----:R-:W-:Y:S01]  /*15980*/  HMMA.1688.F32.TF32 R36, R236, R6, R44 ;  /* 0x00000006ec24723c */ /* 0x002fe2000008102c */
[----:B------:R-:W-:Y:S04]  /*15990*/  LDS R44, [R2+0xc300] ;  /* 0x00c30000022c7984 */ /* 0x000fe80000000800 */
[----:B------:R-:W-:Y:S03]  /*159a0*/  LDS R46, [R2+0xe300] ;  /* 0x00e30000022e7984 */ /* 0x000fe60000000800 */
[----:B------:R-:W-:Y:S01]  /*159b0*/  HMMA.1688.F32.TF32 R40, R232, R34, R40 ;  /* 0x00000022e828723c */ /* 0x000fe20000081028 */
[----:B------:R-:W-:Y:S04]  /*159c0*/  LDS R45, [R3+0xc300] ;  /* 0x00c30000032d7984 */ /* 0x000fe80000000800 */
[----:B------:R-:W1:Y:S11]  /*159d0*/  LDS R47, [R3+0xe300] ;  /* 0x00e30000032f7984 */ /* 0x000e760000000800 */
[----:B------:R-:W-:Y:S01]  /*159e0*/  MOV R33, R36 ;  /* 0x0000002400217202 */ /* 0x000fe20000000f00 */
[----:B------:R-:W-:Y:S01]  /*159f0*/  IMAD.MOV.U32 R32, RZ, RZ, R37 ;  /* 0x000000ffff207224 */ /* 0x000fe200078e0025 */
[----:B------:R-:W-:Y:S01]  /*15a00*/  MOV R28, R39 ;  /* 0x00000027001c7202 */ /* 0x000fe20000000f00 */
[----:B------:R-:W-:-:S02]  /*15a10*/  IMAD.MOV.U32 R29, RZ, RZ, R38 ;  /* 0x000000ffff1d7224 */ /* 0x000fc400078e0026 */
[----:B------:R-:W-:Y:S08]  /*15a20*/  HMMA.1688.F32.TF32 R36, R236, R14, R52 ;  /* 0x0000000eec24723c */ /* 0x000ff00000081034 */
[C---:B---3--:R-:W-:Y:S08]  /*15a30*/  HMMA.1688.F32.TF32 R244, R232.reuse, R26, R244 ;  /* 0x0000001ae8f4723c */ /* 0x048ff000000810f4 */
[----:B-----5:R-:W-:Y:S11]  /*15a40*/  HMMA.1688.F32.TF32 R248, R232, R22, R248 ;  /* 0x00000016e8f8723c */ /* 0x020ff600000810f8 */
[----:B------:R-:W-:Y:S11]  /*15a50*/  @!UPT UIADD3 URZ, URZ, URZ, URZ ;  /* 0x0000003f3f3ff290 */ /* 0x000ff6000fffe03f */
[----:B------:R-:W-:Y:S01]  /*15a60*/  @!UPT UIADD3 URZ, URZ, URZ, URZ ;  /* 0x0000003f3f3ff290 */ /* 0x000fe2000fffe03f */
        /* <DEDUP_REMOVED lines=8> */
[----:B------:R2:W-:Y:S04]  /*15af0*/  STL [R1+0x1054], R28 ;  /* 0x0010541c01007387 */ /* 0x0005e80000100800 */
[----:B------:R3:W-:Y:S04]  /*15b00*/  STL [R1+0x1050], R29 ;  /* 0x0010501d01007387 */ /* 0x0007e80000100800 */
[----:B------:R5:W-:Y:S01]  /*15b10*/  STL [R1+0x104c], R32 ;  /* 0x00104c2001007387 */ /* 0x000be20000100800 */
[----:B--2---:R-:W-:-:S03]  /*15b20*/  IMAD.MOV.U32 R28, RZ, RZ, R36 ;  /* 0x000000ffff1c7224 */ /* 0x004fc600078e0024 */
[----:B------:R2:W-:Y:S01]  /*15b30*/  STL [R1+0x1048], R33 ;  /* 0x0010482101007387 */ /* 0x0005e20000100800 */
[----:B---3--:R-:W-:Y:S01]  /*15b40*/  IMAD.MOV.U32 R29, RZ, RZ, R37 ;  /* 0x000000ffff1d7224 */ /* 0x008fe200078e0025 */
[----:B-----5:R-:W-:Y:S01]  /*15b50*/  MOV R32, R38 ;  /* 0x0000002600207202 */ /* 0x020fe20000000f00 */
[----:B--2---:R-:W-:Y:S02]  /*15b60*/  IMAD.MOV.U32 R33, RZ, RZ, R39 ;  /* 0x000000ffff217224 */ /* 0x004fe400078e0027 */
[C---:B------:R-:W-:Y:S08]  /*15b70*/  HMMA.1688.F32.TF32 R36, R236.reuse, R22, R60 ;  /* 0x00000016ec24723c */ /* 0x040ff0000008103c */
[----:B------:R-:W-:Y:S01]  /*15b80*/  HMMA.1688.F32.TF32 R40, R236, R10, R48 ;  /* 0x0000000aec28723c */ /* 0x000fe20000081030 */
[----:B------:R-:W-:Y:S04]  /*15b90*/  LDS R48, [R2+0xc400] ;  /* 0x00c4000002307984 */ /* 0x000fe80000000800 */
[----:B------:R-:W-:Y:S03]  /*15ba0*/  LDS R50, [R2+0xe400] ;  /* 0x00e4000002327984 */ /* 0x000fe60000000800 */
[----:B----4-:R-:W-:Y:S01]  /*15bb0*/  HMMA.1688.F32.TF32 R232, R240, R30, R100 ;  /* 0x0000001ef0e8723c */ /* 0x010fe20000081064 */
[----:B------:R-:W-:Y:S04]  /*15bc0*/  LDS R49, [R3+0xc400] ;  /* 0x00c4000003317984 */ /* 0x000fe80000000800 */
[----:B------:R-:W2:Y:S03]  /*15bd0*/  LDS R51, [R3+0xe400] ;  /* 0x00e4000003337984 */ /* 0x000ea60000000800 */
[----:B------:R-:W-:Y:S01]  /*15be0*/  IMAD.MOV.U32 R25, RZ, RZ, R36 ;  /* 0x000000ffff197224 */ /* 0x000fe200078e0024 */
[----:B------:R-:W-:Y:S01]  /*15bf0*/  MOV R24, R37 ;  /* 0x0000002500187202 */ /* 0x000fe20000000f00 */
[----:B------:R-:W-:-:S02]  /*15c00*/  IMAD.MOV.U32 R21, RZ, RZ, R38 ;  /* 0x000000ffff157224 */ /* 0x000fc400078e0026 */
[----:B------:R-:W-:Y:S02]  /*15c10*/  IMAD.MOV.U32 R20, RZ, RZ, R39 ;  /* 0x000000ffff147224 */ /* 0x000fe400078e0027 */
[----:B------:R-:W-:Y:S01]  /*15c20*/  HMMA.1688.F32.TF32 R36, R236, R26, R64 ;  /* 0x0000001aec24723c */ /* 0x000fe20000081040 */
[----:B------:R-:W-:Y:S04]  /*15c30*/  STL.64 [R1+0xf0], R40 ;  /* 0x0000f02801007387 */ /* 0x000fe80000100a00 */
[----:B------:R-:W-:Y:S04]  /*15c40*/  STL.64 [R1+0xf8], R42 ;  /* 0x0000f82a01007387 */ /* 0x000fe80000100a00 */
[----:B------:R-:W-:Y:S04]  /*15c50*/  STL [R1+0x105c], R29 ;  /* 0x00105c1d01007387 */ /* 0x000fe80000100800 */
[----:B------:R3:W-:Y:S11]  /*15c60*/  STL [R1+0x1058], R28 ;  /* 0x0010581c01007387 */ /* 0x0007f60000100800 */
[----:B------:R-:W-:Y:S01]  /*15c70*/  MOV R53, R36 ;  /* 0x0000002400357202 */ /* 0x000fe20000000f00 */
[----:B------:R-:W-:Y:S01]  /*15c80*/  IMAD.MOV.U32 R52, RZ, RZ, R37 ;  /* 0x000000ffff347224 */ /* 0x000fe200078e0025 */
[----:B---3--:R-:W-:Y:S01]  /*15c90*/  MOV R28, R39 ;  /* 0x00000027001c7202 */ /* 0x008fe20000000f00 */
[----:B------:R-:W-:-:S02]  /*15ca0*/  IMAD.MOV.U32 R29, RZ, RZ, R38 ;  /* 0x000000ffff1d7224 */ /* 0x000fc400078e0026 */
[C---:B------:R-:W-:Y:S08]  /*15cb0*/  HMMA.1688.F32.TF32 R36, R236.reuse, R30, R68 ;  /* 0x0000001eec24723c */ /* 0x040ff00000081044 */
[----:B------:R-:W-:Y:S08]  /*15cc0*/  HMMA.1688.F32.TF32 R40, R236, R18, R56 ;  /* 0x00000012ec28723c */ /* 0x000ff00000081038 */
[----:B------:R-:W-:Y:S08]  /*15cd0*/  HMMA.1688.F32.TF32 R228, R240, R34, R104 ;  /* 0x00000022f0e4723c */ /* 0x000ff00000081068 */
[----:B------:R-:W-:Y:S01]  /*15ce0*/  IMAD.MOV.U32 R245, RZ, RZ, R37 ;  /* 0x000000fffff57224 */ /* 0x000fe200078e0025 */
[----:B------:R-:W-:Y:S01]  /*15cf0*/  MOV R71, R36 ;  /* 0x0000002400477202 */ /* 0x000fe20000000f00 */
[----:B------:R-:W-:-:S02]  /*15d00*/  IMAD.MOV.U32 R244, RZ, RZ, R38 ;  /* 0x000000fffff47224 */ /* 0x000fc400078e0026 */
[----:B------:R-:W-:Y:S02]  /*15d10*/  IMAD.MOV.U32 R0, RZ, RZ, R39 ;  /* 0x000000ffff007224 */ /* 0x000fe400078e0027 */
[----:B------:R-:W-:Y:S08]  /*15d20*/  HMMA.1688.F32.TF32 R36, R236, R34, R72 ;  /* 0x00000022ec24723c */ /* 0x000ff00000081048 */
[----:B-1----:R-:W-:Y:S01]  /*15d30*/  HMMA.1688.F32.TF32 R72, R44, R10, R112 ;  /* 0x0000000a2c48723c */ /* 0x002fe20000081070 */
[----:B------:R-:W-:Y:S04]  /*15d40*/  STL.64 [R1+0xd0], R40 ;  /* 0x0000d02801007387 */ /* 0x000fe80000100a00 */
[----:B------:R-:W-:Y:S04]  /*15d50*/  STL.64 [R1+0xd8], R42 ;  /* 0x0000d82a01007387 */ /* 0x000fe80000100a00 */
[----:B------:R1:W-:Y:S04]  /*15d60*/  STL [R1+0xfe4], R232 ;  /* 0x000fe4e801007387 */ /* 0x0003e80000100800 */
[----:B------:R-:W-:Y:S03]  /*15d70*/  STL [R1+0xfe0], R233 ;  /* 0x000fe0e901007387 */ /* 0x000fe60000100800 */
[----:B------:R-:W-:Y:S01]  /*15d80*/  IMAD.MOV.U32 R70, RZ, RZ, R37 ;  /* 0x000000ffff467224 */ /* 0x000fe200078e0025 */
[----:B------:R-:W-:Y:S01]  /*15d90*/  MOV R69, R38 ;  /* 0x0000002600457202 */ /* 0x000fe20000000f00 */
[----:B------:R-:W-:Y:S01]  /*15da0*/  IMAD.MOV.U32 R68, RZ, RZ, R39 ;  /* 0x000000ffff447224 */ /* 0x000fe200078e0027 */
[----:B------:R3:W-:Y:S01]  /*15db0*/  STL [R1+0xfdc], R234 ;  /* 0x000fdcea01007387 */ /* 0x0007e20000100800 */
[----:B------:R-:W-:-:S02]  /*15dc0*/  IMAD.MOV.U32 R67, RZ, RZ, R36 ;  /* 0x000000ffff437224 */ /* 0x000fc400078e0024 */
[-C--:B------:R-:W-:Y:S01]  /*15dd0*/  HMMA.1688.F32.TF32 R36, R240, R6.reuse, R76 ;  /* 0x00000006f024723c */ /* 0x080fe2000008104c */
[----:B------:R-:W-:Y:S04]  /*15de0*/  STL [R1+0xfd8], R235 ;  /* 0x000fd8eb01007387 */ /* 0x000fe80000100800 */
[----:B------:R-:W-:Y:S03]  /*15df0*/  STL [R1+0xff4], R228 ;  /* 0x000ff4e401007387 */ /* 0x000fe60000100800 */
[----:B------:R-:W-:Y:S01]  /*15e00*/  HMMA.1688.F32.TF32 R76, R44, R6, R108 ;  /* 0x000000062c4c723c */ /* 0x000fe2000008106c */
[----:B------:R-:W-:Y:S01]  /*15e10*/  STL [R1+0xff0], R229 ;  /* 0x000ff0e501007387 */ /* 0x000fe20000100800 */
[----:B-1----:R-:W-:Y:S01]  /*15e20*/  IMAD.MOV.U32 R232, RZ, RZ, R73 ;  /* 0x000000ffffe87224 */ /* 0x002fe200078e0049 */
[----:B---3--:R-:W-:-:S02]  /*15e30*/  MOV R234, R75 ;  /* 0x0000004b00ea7202 */ /* 0x008fc40000000f00 */
[----:B------:R-:W-:Y:S01]  /*15e40*/  STL [R1+0xfec], R230 ;  /* 0x000fece601007387 */ /* 0x000fe20000100800 */
[----:B------:R-:W-:-:S03]  /*15e50*/  IMAD.MOV.U32 R233, RZ, RZ, R74 ;  /* 0x000000ffffe97224 */ /* 0x000fc600078e004a */
[----:B------:R1:W-:Y:S04]  /*15e60*/  STL [R1+0xfe8], R231 ;  /* 0x000fe8e701007387 */ /* 0x0003e80000100800 */
[----:B------:R-:W-:Y:S04]  /*15e70*/  LDS R40, [R2+0xc500] ;  /* 0x00c5000002287984 */ /* 0x000fe80000000800 */
[----:B------:R-:W-:Y:S01]  /*15e80*/  LDS R42, [R2+0xe500] ;  /* 0x00e50000022a7984 */ /* 0x000fe20000000800 */
[----:B-1----:R-:W-:Y:S02]  /*15e90*/  MOV R231, R72 ;  /* 0x0000004800e77202 */ /* 0x002fe40000000f00 */
[----:B------:R-:W-:Y:S01]  /*15ea0*/  HMMA.1688.F32.TF32 R72, R44, R14, R116 ;  /* 0x0000000e2c48723c */ /* 0x000fe20000081074 */
[----:B------:R-:W-:Y:S04]  /*15eb0*/  LDS R41, [R3+0xc500] ;  /* 0x00c5000003297984 */ /* 0x000fe80000000800 */
[----:B------:R-:W-:Y:S04]  /*15ec0*/  STL.64 [R1+0x370], R76 ;  /* 0x0003704c01007387 */ /* 0x000fe80000100a00 */
[----:B------:R-:W-:Y:S04]  /*15ed0*/  STL.64 [R1+0x378], R78 ;  /* 0x0003784e01007387 */ /* 0x000fe80000100a00 */
[----:B------:R-:W-:Y:S04]  /*15ee0*/  STL [R1+0x1004], R234 ;  /* 0x001004ea01007387 */ /* 0x000fe80000100800 */
[----:B------:R-:W-:Y:S04]  /*15ef0*/  STL [R1+0x1000], R233 ;  /* 0x001000e901007387 */ /* 0x000fe80000100800 */
[----:B------:R-:W-:Y:S03]  /*15f00*/  STL [R1+0xffc], R232 ;  /* 0x000ffce801007387 */ /* 0x000fe60000100800 */
[----:B------:R-:W-:Y:S01]  /*15f10*/  IMAD.MOV.U32 R228, RZ, RZ, R73 ;  /* 0x000000ffffe47224 */ /* 0x000fe200078e0049 */
[----:B------:R-:W-:Y:S01]  /*15f20*/  STL [R1+0xff8], R231 ;  /* 0x000ff8e701007387 */ /* 0x000fe20000100800 */
[----:B------:R-:W-:Y:S01]  /*15f30*/  IMAD.MOV.U32 R229, RZ, RZ, R74 ;  /* 0x000000ffffe57224 */ /* 0x000fe200078e004a */
[----:B------:R-:W-:-:S02]  /*15f40*/  MOV R230, R75 ;  /* 0x0000004b00e67202 */ /* 0x000fc40000000f00 */
[----:B------:R1:W-:Y:S04]  /*15f50*/  STL [R1+0x350], R72 ;  /* 0x0003504801007387 */ /* 0x0003e80000100800 */
[----:B------:R-:W3:Y:S01]  /*15f60*/  LDS R43, [R3+0xe500] ;  /* 0x00e50000032b7984 */ /* 0x000ee20000000800 */
[----:B------:R-:W-:-:S03]  /*15f70*/  MOV R107, R252 ;  /* 0x000000fc006b7202 */ /* 0x000fc60000000f00 */
[----:B------:R-:W-:Y:S01]  /*15f80*/  LDS R112, [R2+0x10100] ;  /* 0x0101000002707984 */ /* 0x000fe20000000800 */
[----:B-1----:R-:W-:Y:S03]  /*15f90*/  HMMA.1688.F32.TF32 R72, R44, R18, R120 ;  /* 0x000000122c48723c */ /* 0x002fe60000081078 */
[----:B------:R-:W-:Y:S04]  /*15fa0*/  STL [R1+0x1010], R230 ;  /* 0x001010e601007387 */ /* 0x000fe80000100800 */
[----:B------:R-:W-:Y:S04]  /*15fb0*/  STL [R1+0x100c], R229 ;  /* 0x00100ce501007387 */ /* 0x000fe80000100800 */
[----:B------:R-:W-:Y:S04]  /*15fc0*/  LDS R114, [R2+0x12100] ;  /* 0x0121000002727984 */ /* 0x000fe80000000800 */
[----:B------:R-:W-:Y:S04]  /*15fd0*/  LDS R113, [R3+0x10100] ;  /* 0x0101000003717984 */ /* 0x000fe80000000800 */
[----:B------:R-:W-:Y:S05]  /*15fe0*/  LDS R115, [R3+0x12100] ;  /* 0x0121000003737984 */ /* 0x000fea0000000800 */
[----:B------:R-:W-:Y:S01]  /*15ff0*/  IMAD.MOV.U32 R234, RZ, RZ, R72 ;  /* 0x000000ffffea7224 */ /* 0x000fe200078e0048 */
[----:B------:R-:W-:Y:S01]  /*16000*/  MOV R232, R74 ;  /* 0x0000004a00e87202 */ /* 0x000fe20000000f00 */
[----:B------:R-:W-:-:S02]  /*16010*/  IMAD.MOV.U32 R233, RZ, RZ, R73 ;  /* 0x000000ffffe97224 */ /* 0x000fc400078e0049 */
[----:B------:R-:W-:Y:S02]  /*16020*/  IMAD.MOV.U32 R231, RZ, RZ, R75 ;  /* 0x000000ffffe77224 */ /* 0x000fe400078e004b */
[----:B------:R-:W-:Y:S01]  /*16030*/  HMMA.1688.F32.TF32 R72, R44, R22, R124 ;  /* 0x000000162c48723c */ /* 0x000fe2000008107c */
[----:B------:R-:W-:Y:S04]  /*16040*/  STL [R1+0x1008], R228 ;  /* 0x001008e401007387 */ /* 0x000fe80000100800 */
[----:B------:R-:W-:Y:S04]  /*16050*/  STL [R1+0x1020], R231 ;  /* 0x001020e701007387 */ /* 0x000fe80000100800 */
[----:B------:R-:W-:Y:S04]  /*16060*/  STL [R1+0x101c], R234 ;  /* 0x00101cea01007387 */ /* 0x000fe80000100800 */
[----:B------:R-:W-:Y:S04]  /*16070*/  STL [R1+0x1018], R233 ;  /* 0x001018e901007387 */ /* 0x000fe80000100800 */
[----:B------:R-:W-:Y:S06]  /*16080*/  STL [R1+0x1014], R232 ;  /* 0x001014e801007387 */ /* 0x000fec0000100800 */
[----:B------:R-:W-:Y:S01]  /*16090*/  STL [R1+0x334], R73 ;  /* 0x0003344901007387 */ /* 0x000fe20000100800 */
[----:B------:R-:W-:-:S03]  /*160a0*/  IMAD.MOV.U32 R235, RZ, RZ, R72 ;  /* 0x000000ffffeb7224 */ /* 0x000fc600078e0048 */
[----:B------:R1:W-:Y:S02]  /*160b0*/  STL.64 [R1+0x338], R74 ;  /* 0x0003384a01007387 */ /* 0x0003e40000100a00 */
[C---:B-1----:R-:W-:Y:S11]  /*160c0*/  HMMA.1688.F32.TF32 R72, R44.reuse, R26, R128 ;  /* 0x0000001a2c48723c */ /* 0x042ff60000081080 */
[----:B------:R-:W-:Y:S11]  /*160d0*/  @!UPT UIADD3 URZ, URZ, URZ, URZ ;  /* 0x0000003f3f3ff290 */ /* 0x000ff6000fffe03f */
[----:B------:R-:W-:Y:S02]  /*160e0*/  @!UPT UIADD3 URZ, URZ, URZ, URZ ;  /* 0x0000003f3f3ff290 */ /* 0x000fe4000fffe03f */
[----:B------:R-:W-:Y:S01]  /*160f0*/  MOV R232, R72 ;  /* 0x0000004800e87202 */ /* 0x000fe20000000f00 */
[----:B------:R-:W-:Y:S01]  /*16100*/  IMAD.MOV.U32 R230, RZ, RZ, R73 ;  /* 0x000000ffffe67224 */ /* 0x000fe200078e0049 */
[----:B------:R-:W-:Y:S01]  /*16110*/  MOV R228, R75 ;  /* 0x0000004b00e47202 */ /* 0x000fe20000000f00 */
[----:B------:R-:W-:Y:S02]  /*16120*/  IMAD.MOV.U32 R229, RZ, RZ, R74 ;  /* 0x000000ffffe57224 */ /* 0x000fe400078e004a */
[----:B------:R-:W-:Y:S01]  /*16130*/  HMMA.1688.F32.TF32 R72, R44, R30, R132 ;  /* 0x0000001e2c48723c */ /* 0x000fe20000081084 */
[----:B------:R1:W-:Y:S04]  /*16140*/  STL [R1+0x1024], R235 ;  /* 0x001024eb01007387 */ /* 0x0003e80000100800 */
[----:B------:R4:W-:Y:S04]  /*16150*/  STL [R1+0x1034], R228 ;  /* 0x001034e401007387 */ /* 0x0009e80000100800 */
[----:B------:R5:W-:Y:S04]  /*16160*/  STL [R1+0x1030], R229 ;  /* 0x001030e501007387 */ /* 0x000be80000100800 */
[----:B------:R1:W-:Y:S04]  /*16170*/  STL [R1+0x102c], R232 ;  /* 0x00102ce801007387 */ /* 0x0003e80000100800 */
[----:B------:R2:W-:Y:S07]  /*16180*/  STL [R1+0x1028], R230 ;  /* 0x001028e601007387 */ /* 0x0005ee0000100800 */
[----:B------:R-:W-:Y:S01]  /*16190*/  IMAD.MOV.U32 R233, RZ, RZ, R75 ;  /* 0x000000ffffe97224 */ /* 0x000fe200078e004b */
[----:B------:R-:W-:Y:S01]  /*161a0*/  MOV R234, R74 ;  /* 0x0000004a00ea7202 */ /* 0x000fe20000000f00 */
[----:B-1----:R-:W-:-:S02]  /*161b0*/  IMAD.MOV.U32 R235, RZ, RZ, R72 ;  /* 0x000000ffffeb7224 */ /* 0x002fc400078e0048 */
[----:B------:R-:W-:Y:S01]  /*161c0*/  IMAD.MOV.U32 R231, RZ, RZ, R73 ;  /* 0x000000ffffe77224 */ /* 0x000fe200078e0049 */
[----:B------:R1:W-:Y:S01]  /*161d0*/  STL [R1+0x1044], R233 ;  /* 0x001044e901007387 */ /* 0x0003e20000100800 */
[----:B------:R-:W-:-:S03]  /*161e0*/  IMAD.MOV.U32 R76, RZ, RZ, R149 ;  /* 0x000000ffff4c7224 */ /* 0x000fc600078e0095 */
[----:B------:R-:W-:Y:S01]  /*161f0*/  STL [R1+0x1040], R234 ;  /* 0x001040ea01007387 */ /* 0x000fe20000100800 */
[----:B------:R-:W-:-:S03]  /*16200*/  MOV R77, R150 ;  /* 0x00000096004d7202 */ /* 0x000fc60000000f00 */
[----:B------:R1:W-:Y:S01]  /*16210*/  STL [R1+0x103c], R235 ;  /* 0x00103ceb01007387 */ /* 0x0003e20000100800 */
[----:B------:R-:W-:-:S03]  /*16220*/  IMAD.MOV.U32 R78, RZ, RZ, R151 ;  /* 0x000000ffff4e7224 */ /* 0x000fc600078e0097 */
[----:B------:R1:W-:Y:S04]  /*16230*/  STL [R1+0x1038], R231 ;  /* 0x001038e701007387 */ /* 0x0003e80000100800 */
[----:B------:R-:W3:Y:S04]  /*16240*/  LDL.LU R149, [R1+0x1074] ;  /* 0x0010740001957983 */ /* 0x000ee80000300800 */
[----:B------:R-:W3:Y:S04]  /*16250*/  LDL.LU R150, [R1+0x1070] ;  /* 0x0010700001967983 */ /* 0x000ee80000300800 */
[----:B------:R-:W3:Y:S01]  /*16260*/  LDL.LU R151, [R1+0x106c] ;  /* 0x00106c0001977983 */ /* 0x000ee20000300800 */
[----:B------:R-:W-:-:S03]  /*16270*/  IMAD.MOV.U32 R79, RZ, RZ, R155 ;  /* 0x000000ffff4f7224 */ /* 0x000fc600078e009b */
[----:B------:R-:W3:Y:S04]  /*16280*/  LDL.LU R155, [R1+0x1068] ;  /* 0x00106800019b7983 */ /* 0x000ee80000300800 */
[----:B------:R-:W3:Y:S04]  /*16290*/  LDL.LU R236, [R1+0x70] ;  /* 0x0000700001ec7983 */ /* 0x000ee80000300800 */
[----:B------:R-:W3:Y:S04]  /*162a0*/  LDL.LU R237, [R1+0x74] ;  /* 0x0000740001ed7983 */ /* 0x000ee80000300800 */
[----:B------:R-:W3:Y:S04]  /*162b0*/  LDL.LU R238, [R1+0x78] ;  /* 0x0000780001ee7983 */ /* 0x000ee80000300800 */
[----:B------:R-:W3:Y:S01]  /*162c0*/  LDL.LU R239, [R1+0x7c] ;  /* 0x00007c0001ef7983 */ /* 0x000ee20000300800 */
[----:B------:R-:W-:Y:S01]  /*162d0*/  HMMA.1688.F32.TF32 R44, R44, R34, R136 ;  /* 0x000000222c2c723c */ /* 0x000fe20000081088 */
[----:B------:R-:W-:Y:S01]  /*162e0*/  MOV R17, R36 ;  /* 0x0000002400117202 */ /* 0x000fe20000000f00 */
[----:B------:R-:W-:Y:S01]  /*162f0*/  IMAD.MOV.U32 R16, RZ, RZ, R37 ;  /* 0x000000ffff107224 */ /* 0x000fe200078e0025 */
[----:B------:R-:W-:Y:S01]  /*16300*/  MOV R12, R39 ;  /* 0x00000027000c7202 */ /* 0x000fe20000000f00 */
[----:B------:R-:W-:-:S04]  /*16310*/  IMAD.MOV.U32 R13, RZ, RZ, R38 ;  /* 0x000000ffff0d7224 */ /* 0x000fc800078e0026 */
[----:B------:R-:W-:Y:S11]  /*16320*/  HMMA.1688.F32.TF32 R36, R240, R10, R80 ;  /* 0x0000000af024723c */ /* 0x000ff60000081050 */
[----:B------:R-:W-:Y:S05]  /*16330*/  @!UPT UIADD3 URZ, URZ, URZ, URZ ;  /* 0x0000003f3f3ff290 */ /* 0x000fea000fffe03f */
[----:B----4-:R-:W-:Y:S01]  /*16340*/  IMAD.MOV.U32 R228, RZ, RZ, R44 ;  /* 0x000000ffffe47224 */ /* 0x010fe200078e002c */
[----:B-----5:R-:W-:Y:S01]  /*16350*/  MOV R229, R45 ;  /* 0x0000002d00e57202 */ /* 0x020fe20000000f00 */
[----:B------:R-:W-:Y:S02]  /*16360*/  IMAD.MOV.U32 R232, RZ, RZ, R46 ;  /* 0x000000ffffe87224 */ /* 0x000fe400078e002e */
[----:B--2---:R-:W-:Y:S02]  /*16370*/  IMAD.MOV.U32 R230, RZ, RZ, R47 ;  /* 0x000000ffffe67224 */ /* 0x004fe400078e002f */
[----:B------:R-:W-:Y:S02]  /*16380*/  HMMA.1688.F32.TF32 R44, R48, R6, R140 ;  /* 0x00000006302c723c */ /* 0x000fe4000008108c */
[----:B------:R-:W-:Y:S01]  /*16390*/  IMAD.MOV.U32 R66, RZ, RZ, R37 ;  /* 0x000000ffff427224 */ /* 0x000fe200078e0025 */
[----:B------:R-:W-:Y:S01]  /*163a0*/  MOV R64, R39 ;  /* 0x0000002700407202 */ /* 0x000fe20000000f00 */
[----:B------:R-:W-:-:S02]  /*163b0*/  IMAD.MOV.U32 R65, RZ, RZ, R38 ;  /* 0x000000ffff417224 */ /* 0x000fc400078e0026 */
[----:B------:R-:W-:Y:S02]  /*163c0*/  IMAD.MOV.U32 R63, RZ, RZ, R36 ;  /* 0x000000ffff3f7224 */ /* 0x000fe400078e0024 */
[----:B------:R-:W-:Y:S11]  /*163d0*/  HMMA.1688.F32.TF32 R36, R240, R14, R84 ;  /* 0x0000000ef024723c */ /* 0x000ff60000081054 */
[----:B------:R-:W-:Y:S05]  /*163e0*/  @!UPT UIADD3 URZ, URZ, URZ, URZ ;  /* 0x0000003f3f3ff290 */ /* 0x000fea000fffe03f */
[----:B------:R-:W-:Y:S01]  /*163f0*/  MOV R143, R44 ;  /* 0x0000002c008f7202 */ /* 0x000fe20000000f00 */
[----:B------:R-:W-:Y:S01]  /*16400*/  IMAD.MOV.U32 R142, RZ, RZ, R45 ;  /* 0x000000ffff8e7224 */ /* 0x000fe200078e002d */
[----:B------:R-:W-:Y:S01]  /*16410*/  MOV R140, R47 ;  /* 0x0000002f008c7202 */ /* 0x000fe20000000f00 */
[----:B------:R-:W-:Y:S02]  /*16420*/  IMAD.MOV.U32 R141, RZ, RZ, R46 ;  /* 0x000000ffff8d7224 */ /* 0x000fe400078e002e */
[----:B------:R-:W-:Y:S01]  /*16430*/  HMMA.1688.F32.TF32 R44, R48, R10, R144 ;  /* 0x0000000a302c723c */ /* 0x000fe20000081090 */
[----:B------:R-:W-:Y:S01]  /*16440*/  IMAD.MOV.U32 R74, RZ, RZ, R245 ;  /* 0x000000ffff4a7224 */ /* 0x000fe200078e00f5 */
[----:B------:R-:W-:Y:S01]  /*16450*/  LDS R144, [R2+0x10200] ;  /* 0x0102000002907984 */ /* 0x000fe20000000800 */
[----:B------:R-:W-:Y:S01]  /*16460*/  IMAD.MOV.U32 R62, RZ, RZ, R37 ;  /* 0x000000ffff3e7224 */ /* 0x000fe200078e0025 */
[----:B------:R-:W-:Y:S01]  /*16470*/  MOV R61, R38 ;  /* 0x00000026003d7202 */ /* 0x000fe20000000f00 */
[----:B------:R-:W-:Y:S01]  /*16480*/  IMAD.MOV.U32 R60, RZ, RZ, R39 ;  /* 0x000000ffff3c7224 */ /* 0x000fe200078e0027 */
[----:B------:R-:W-:Y:S01]  /*16490*/  LDS R146, [R2+0x12200] ;  /* 0x0122000002927984 */ /* 0x000fe20000000800 */
[----:B------:R-:W-:-:S02]  /*164a0*/  IMAD.MOV.U32 R59, RZ, RZ, R36 ;  /* 0x000000ffff3b7224 */ /* 0x000fc400078e0024 */
[----:B------:R-:W-:Y:S01]  /*164b0*/  HMMA.1688.F32.TF32 R36, R240, R18, R88 ;  /* 0x00000012f024723c */ /* 0x000fe20000081058 */
[----:B------:R-:W-:Y:S01]  /*164c0*/  IMAD.MOV.U32 R75, RZ, RZ, R244 ;  /* 0x000000ffff4b7224 */ /* 0x000fe200078e00f4 */
[----:B------:R-:W-:Y:S04]  /*164d0*/  LDS R145, [R3+0x10200] ;  /* 0x0102000003917984 */ /* 0x000fe80000000800 */
[----:B------:R-:W-:Y:S09]  /*164e0*/  LDS R147, [R3+0x12200] ;  /* 0x0122000003937984 */ /* 0x000ff20000000800 */
[----:B-1----:R-:W-:Y:S01]  /*164f0*/  IMAD.MOV.U32 R233, RZ, RZ, R44 ;  /* 0x000000ffffe97224 */ /* 0x002fe200078e002c */
[----:B------:R-:W-:Y:S01]  /*16500*/  MOV R235, R46 ;  /* 0x0000002e00eb7202 */ /* 0x000fe20000000f00 */
[----:B------:R-:W-:-:S02]  /*16510*/  IMAD.MOV.U32 R234, RZ, RZ, R45 ;  /* 0x000000ffffea7224 */ /* 0x000fc400078e002d */
[----:B------:R-:W-:-:S05]  /*16520*/  IMAD.MOV.U32 R231, RZ, RZ, R47 ;  /* 0x000000ffffe77224 */ /* 0x000fca00078e002f */
[----:B------:R-:W-:Y:S01]  /*16530*/  MOV R58, R37 ;  /* 0x00000025003a7202 */ /* 0x000fe20000000f00 */
[----:B------:R-:W-:Y:S01]  /*16540*/  IMAD.MOV.U32 R57, RZ, RZ, R38 ;  /* 0x000000ffff397224 */ /* 0x000fe200078e0026 */
[----:B------:R-:W-:Y:S01]  /*16550*/  MOV R55, R36 ;  /* 0x0000002400377202 */ /* 0x000fe20000000f00 */
[----:B------:R-:W-:Y:S02]  /*16560*/  IMAD.MOV.U32 R56, RZ, RZ, R39 ;  /* 0x000000ffff387224 */ /* 0x000fe400078e0027 */
[----:B------:R-:W-:Y:S08]  /*16570*/  HMMA.1688.F32.TF32 R36, R240, R22, R92 ;  /* 0x00000016f024723c */ /* 0x000ff0000008105c */
[-C--:B------:R-:W-:Y:S11]  /*16580*/  HMMA.1688.F32.TF32 R84, R48, R26.reuse, R160 ;  /* 0x0000001a3054723c */ /* 0x080ff600000810a0 */
[----:B------:R-:W-:Y:S05]  /*16590*/  @!UPT UIADD3 URZ, URZ, URZ, URZ ;  /* 0x0000003f3f3ff290 */ /* 0x000fea000fffe03f */
[----:B------:R-:W-:Y:S01]  /*165a0*/  IMAD.MOV.U32 R9, RZ, RZ, R36 ;  /* 0x000000ffff097224 */ /* 0x000fe200078e0024 */
[----:B------:R-:W-:Y:S01]  /*165b0*/  MOV R5, R38 ;  /* 0x0000002600057202 */ /* 0x000fe20000000f00 */
[----:B------:R-:W-:Y:S02]  /*165c0*/  IMAD.MOV.U32 R8, RZ, RZ, R37 ;  /* 0x000000ffff087224 */ /* 0x000fe400078e0025 */
[----:B------:R-:W-:Y:S02]  /*165d0*/  IMAD.MOV.U32 R4, RZ, RZ, R39 ;  /* 0x000000ffff047224 */ /* 0x000fe400078e0027 */
[----:B------:R-:W-:Y:S11]  /*165e0*/  HMMA.1688.F32.TF32 R36, R240, R26, R96 ;  /* 0x0000001af024723c */ /* 0x000ff60000081060 */
[----:B------:R-:W-:Y:S11]  /*165f0*/  @!UPT UIADD3 URZ, URZ, URZ, URZ ;  /* 0x0000003f3f3ff290 */ /* 0x000ff6000fffe03f */
[----:B------:R-:W-:Y:S02]  /*16600*/  @!UPT UIADD3 URZ, URZ, URZ, URZ ;  /* 0x0000003f3f3ff290 */ /* 0x000fe4000fffe03f */
[----:B------:R-:W-:Y:S01]  /*16610*/  IMAD.MOV.U32 R54, RZ, RZ, R36 ;  /* 0x000000ffff367224 */ /* 0x000fe200078e0024 */
[----:B------:R-:W-:Y:S01]  /*16620*/  MOV R98, R37 ;  /* 0x0000002500627202 */ /* 0x000fe20000000f00 */
[----:B------:R-:W-:Y:S01]  /*16630*/  IMAD.MOV.U32 R97, RZ, RZ, R38 ;  /* 0x000000ffff617224 */ /* 0x000fe200078e0026 */
[----:B------:R-:W-:Y:S01]  /*16640*/  LDS R36, [R2+0xc600] ;  /* 0x00c6000002247984 */ /* 0x000fe20000000800 */
[----:B------:R-:W-:-:S03]  /*16650*/  IMAD.MOV.U32 R96, RZ, RZ, R39 ;  /* 0x000000ffff607224 */ /* 0x000fc600078e0027 */
[----:B------:R-:W-:Y:S04]  /*16660*/  LDS R38, [R2+0xe600] ;  /* 0x00e6000002267984 */ /* 0x000fe80000000800 */
[----:B------:R-:W-:Y:S04]  /*16670*/  LDS R37, [R3+0xc600] ;  /* 0x00c6000003257984 */ /* 0x000fe80000000800 */
[----:B------:R-:W1:Y:S01]  /*16680*/  LDS R39, [R3+0xe600] ;  /* 0x00e6000003277984 */ /* 0x000e620000000800 */
[C---:B---3--:R-:W-:Y:S08]  /*16690*/  HMMA.1688.F32.TF32 R44, R48.reuse, R14, R148 ;  /* 0x0000000e302c723c */ /* 0x048ff00000081094 */
[C---:B------:R-:W-:Y:S11]  /*166a0*/  HMMA.1688.F32.TF32 R80, R48.reuse, R18, R152 ;  /* 0x000000123050723c */ /* 0x040ff60000081098 */
[----:B------:R-:W-:Y:S05]  /*166b0*/  @!UPT UIADD3 URZ, URZ, URZ, URZ ;  /* 0x0000003f3f3ff290 */ /* 0x000fea000fffe03f */
[----:B------:R-:W-:Y:S01]  /*166c0*/  MOV R151, R44 ;  /* 0x0000002c00977202 */ /* 0x000fe20000000f00 */
[----:B------:R-:W-:Y:S01]  /*166d0*/  IMAD.MOV.U32 R150, RZ, RZ, R45 ;  /* 0x000000ffff967224 */ /* 0x000fe200078e002d */
[----:B------:R-:W-:Y:S01]  /*166e0*/  MOV R148, R47 ;  /* 0x0000002f00947202 */ /* 0x000fe20000000f00 */
[----:B------:R-:W-:Y:S02]  /*166f0*/  IMAD.MOV.U32 R149, RZ, RZ, R46 ;  /* 0x000000ffff957224 */ /* 0x000fe400078e002e */
[C---:B------:R-:W-:Y:S02]  /*16700*/  HMMA.1688.F32.TF32 R44, R48.reuse, R22, R156 ;  /* 0x00000016302c723c */ /* 0x040fe4000008109c */
[----:B------:R-:W-:Y:S04]  /*16710*/  STL.64 [R1+0x230], R80 ;  /* 0x0002305001007387 */ /* 0x000fe80000100a00 */
[----:B------:R-:W-:Y:S11]  /*16720*/  STL.64 [R1+0x238], R82 ;  /* 0x0002385201007387 */ /* 0x000ff60000100a00 */
[----:B------:R-:W-:Y:S06]  /*16730*/  @!UPT UIADD3 URZ, URZ, URZ, URZ ;  /* 0x0000003f3f3ff290 */ /* 0x000fec000fffe03f */
[----:B------:R-:W-:Y:S04]  /*16740*/  STL.64 [R1+0x220], R44 ;  /* 0x0002202c01007387 */ /* 0x000fe80000100a00 */
[----:B------:R2:W-:Y:S02]  /*16750*/  STL.64 [R1+0x228], R46 ;  /* 0x0002282e01007387 */ /* 0x0005e40000100a00 */
[C---:B--2---:R-:W-:Y:S02]  /*16760*/  HMMA.1688.F32.TF32 R44, R48.reuse, R30, R164 ;  /* 0x0000001e302c723c */ /* 0x044fe400000810a4 */
[----:B------:R-:W-:Y:S04]  /*16770*/  STL.64 [R1+0x210], R84 ;  /* 0x0002105401007387 */ /* 0x000fe80000100a00 */
[----:B------:R-:W-:Y:S02]  /*16780*/  STL.64 [R1+0x218], R86 ;  /* 0x0002185601007387 */ /* 0x000fe40000100a00 */
[----:B------:R-:W-:Y:S08]  /*16790*/  HMMA.1688.F32.TF32 R80, R48, R34, R168 ;  /* 0x000000223050723c */ /* 0x000ff000000810a8 */
[C---:B------:R-:W-:Y:S07]  /*167a0*/  HMMA.1688.F32.TF32 R48, R40.reuse, R6, R172 ;  /* 0x000000062830723c */ /* 0x040fee00000810ac */
[----:B------:R-:W-:Y:S04]  /*167b0*/  STL.64 [R1+0x200], R44 ;  /* 0x0002002c01007387 */ /* 0x000fe80000100a00 */
[----:B------:R2:W-:Y:S02]  /*167c0*/  STL.64 [R1+0x208], R46 ;  /* 0x0002082e01007387 */ /* 0x0005e40000100a00 */
[C---:B--2---:R-:W-:Y:S02]  /*167d0*/  HMMA.1688.F32.TF32 R44, R40.reuse, R10, R176 ;  /* 0x0000000a282c723c */ /* 0x044fe400000810b0 */
[----:B------:R-:W-:Y:S04]  /*167e0*/  STL.64 [R1+0x1c0], R80 ;  /* 0x0001c05001007387 */ /* 0x000fe80000100a00 */
[----:B------:R2:W-:Y:S04]  /*167f0*/  STL.64 [R1+0x1c8], R82 ;  /* 0x0001c85201007387 */ /* 0x0005e80000100a00 */
[----:B------:R-:W-:Y:S04]  /*16800*/  STL.64 [R1+0x1b0], R48 ;  /* 0x0001b03001007387 */ /* 0x000fe80000100a00 */
[----:B------:R3:W-:Y:S01]  /*16810*/  STL.64 [R1+0x1b8], R50 ;  /* 0x0001b83201007387 */ /* 0x0007e20000100a00 */
[C---:B--2---:R-:W-:Y:S08]  /*16820*/  HMMA.1688.F32.TF32 R80, R40.reuse, R14, R180 ;  /* 0x0000000e2850723c */ /* 0x044ff000000810b4 */
[----:B------:R-:W-:Y:S01]  /*16830*/  STL.64 [R1+0x1a0], R44 ;  /* 0x0001a02c01007387 */ /* 0x000fe20000100a00 */
[C---:B---3--:R-:W-:Y:S03]  /*16840*/  HMMA.1688.F32.TF32 R48, R40.reuse, R18, R184 ;  /* 0x000000122830723c */ /* 0x048fe600000810b8 */
[----:B------:R2:W-:Y:S05]  /*16850*/  STL.64 [R1+0x1a8], R46 ;  /* 0x0001a82e01007387 */ /* 0x0005ea0000100a00 */
[C---:B--2---:R-:W-:Y:S06]  /*16860*/  HMMA.1688.F32.TF32 R44, R40.reuse, R22, R188 ;  /* 0x00000016282c723c */ /* 0x044fec00000810bc */
[----:B------:R-:W-:Y:S04]  /*16870*/  STL.64 [R1+0x190], R80 ;  /* 0x0001905001007387 */ /* 0x000fe80000100a00 */
[----:B------:R2:W-:Y:S05]  /*16880*/  STL.64 [R1+0x198], R82 ;  /* 0x0001985201007387 */ /* 0x0005ea0000100a00 */
[----:B------:R-:W-:Y:S04]  /*16890*/  STL.64 [R1+0x180], R48 ;  /* 0x0001803001007387 */ /* 0x000fe80000100a00 */
[----:B------:R3:W-:Y:S01]  /*168a0*/  STL.64 [R1+0x188], R50 ;  /* 0x0001883201007387 */ /* 0x0007e20000100a00 */
[C---:B--2---:R-:W-:Y:S03]  /*168b0*/  HMMA.1688.F32.TF32 R80, R40.reuse, R26, R192 ;  /* 0x0000001a2850723c */ /* 0x044fe600000810c0 */
[----:B------:R-:W-:Y:S05]  /*168c0*/  STL.64 [R1+0x170], R44 ;  /* 0x0001702c01007387 */ /* 0x000fea0000100a00 */
[C---:B---3--:R-:W-:Y:S01]  /*168d0*/  HMMA.1688.F32.TF32 R48, R40.reuse, R30, R196 ;  /* 0x0000001e2830723c */ /* 0x048fe200000810c4 */
[----:B------:R2:W-:Y:S07]  /*168e0*/  STL.64 [R1+0x178], R46 ;  /* 0x0001782e01007387 */ /* 0x0005ee0000100a00 */
[----:B--2---:R-:W-:Y:S08]  /*168f0*/  HMMA.1688.F32.TF32 R44, R40, R34, R200 ;  /* 0x00000022282c723c */ /* 0x004ff000000810c8 */
[C---:B-1----:R-:W-:Y:S01]  /*16900*/  HMMA.1688.F32.TF32 R40, R36.reuse, R6, R204 ;  /* 0x000000062428723c */ /* 0x042fe200000810cc */
[----:B------:R-:W-:Y:S04]  /*16910*/  STL.64 [R1+0x150], R80 ;  /* 0x0001505001007387 */ /* 0x000fe80000100a00 */
[----:B------:R-:W-:Y:S04]  /*16920*/  STL.64 [R1+0x158], R82 ;  /* 0x0001585201007387 */ /* 0x000fe80000100a00 */
[----:B------:R-:W-:Y:S04]  /*16930*/  STL.64 [R1+0x140], R48 ;  /* 0x0001403001007387 */ /* 0x000fe80000100a00 */
[----:B------:R1:W-:Y:S04]  /*16940*/  STL.64 [R1+0x148], R50 ;  /* 0x0001483201007387 */ /* 0x0003e80000100a00 */
[----:B------:R-:W-:Y:S01]  /*16950*/  STL.64 [R1+0x130], R44 ;  /* 0x0001302c01007387 */ /* 0x000fe20000100a00 */
[C---:B------:R-:W-:Y:S03]  /*16960*/  HMMA.1688.F32.TF32 R248, R36.reuse, R22, R220 ;  /* 0x0000001624f8723c */ /* 0x040fe600000810dc */
[----:B------:R2:W-:Y:S05]  /*16970*/  STL.64 [R1+0x138], R46 ;  /* 0x0001382e01007387 */ /* 0x0005ea0000100a00 */
[C---:B------:R-:W-:Y:S01]  /*16980*/  HMMA.1688.F32.TF32 R236, R36.reuse, R30, R236 ;  /* 0x0000001e24ec723c */ /* 0x040fe200000810ec */
[----:B------:R-:W-:Y:S07]  /*16990*/  STL.64 [R1+0x120], R40 ;  /* 0x0001202801007387 */ /* 0x000fee0000100a00 */
[C---:B------:R-:W-:Y:S01]  /*169a0*/  HMMA.1688.F32.TF32 R244, R36.reuse, R26, R224 ;  /* 0x0000001a24f4723c */ /* 0x040fe200000810e0 */
[----:B------:R3:W-:Y:S01]  /*169b0*/  STL.64 [R1+0x128], R42 ;  /* 0x0001282a01007387 */ /* 0x0007e20000100a00 */
[----:B------:R-:W-:Y:S01]  /*169c0*/  MOV R103, R54 ;  /* 0x0000003600677202 */ /* 0x000fe20000000f00 */
[----:B------:R-:W-:Y:S01]  /*169d0*/  IMAD.MOV.U32 R99, RZ, RZ, R55 ;  /* 0x000000ffff637224 */ /* 0x000fe200078e0037 */
[----:B------:R-:W-:Y:S01]  /*169e0*/  MOV R93, R57 ;  /* 0x00000039005d7202 */ /* 0x000fe20000000f00 */
[----:B------:R-:W-:Y:S01]  /*169f0*/  IMAD.MOV.U32 R92, RZ, RZ, R58 ;  /* 0x000000ffff5c7224 */ /* 0x000fe200078e003a */
[----:B------:R-:W-:Y:S01]  /*16a00*/  MOV R95, R59 ;  /* 0x0000003b005f7202 */ /* 0x000fe20000000f00 */
[----:B------:R-:W-:Y:S01]  /*16a10*/  IMAD.MOV.U32 R94, RZ, RZ, R56 ;  /* 0x000000ffff5e7224 */ /* 0x000fe200078e0038 */
[----:B-1----:R-:W-:Y:S01]  /*16a20*/  HMMA.1688.F32.TF32 R48, R36, R10, R208 ;  /* 0x0000000a2430723c */ /* 0x002fe200000810d0 */
[----:B------:R-:W-:Y:S01]  /*16a30*/  MOV R88, R62 ;  /* 0x0000003e00587202 */ /* 0x000fe20000000f00 */
[----:B------:R-:W-:-:S02]  /*16a40*/  IMAD.MOV.U32 R89, RZ, RZ, R61 ;  /* 0x000000ffff597224 */ /* 0x000fc400078e003d */
[----:B------:R-:W-:Y:S01]  /*16a50*/  IMAD.MOV.U32 R90, RZ, RZ, R60 ;  /* 0x000000ffff5a7224 */ /* 0x000fe200078e003c */
[----:B------:R-:W-:Y:S01]  /*16a60*/  MOV R85, R65 ;  /* 0x0000004100557202 */ /* 0x000fe20000000f00 */
[----:B------:R-:W-:Y:S02]  /*16a70*/  IMAD.MOV.U32 R84, RZ, RZ, R66 ;  /* 0x000000ffff547224 */ /* 0x000fe400078e0042 */
[----:B------:R-:W-:Y:S01]  /*16a80*/  IMAD.MOV.U32 R91, RZ, RZ, R63 ;  /* 0x000000ffff5b7224 */ /* 0x000fe200078e003f */
[----:B--2---:R-:W-:Y:S01]  /*16a90*/  HMMA.1688.F32.TF32 R44, R36, R14, R212 ;  /* 0x0000000e242c723c */ /* 0x004fe200000810d4 */
[----:B------:R-:W-:Y:S02]  /*16aa0*/  IMAD.MOV.U32 R87, RZ, RZ, R67 ;  /* 0x000000ffff577224 */ /* 0x000fe400078e0043 */
[----:B------:R-:W-:Y:S02]  /*16ab0*/  IMAD.MOV.U32 R86, RZ, RZ, R64 ;  /* 0x000000ffff567224 */ /* 0x000fe400078e0040 */
[----:B------:R-:W-:-:S02]  /*16ac0*/  IMAD.MOV.U32 R72, RZ, RZ, R74 ;  /* 0x000000ffff487224 */ /* 0x000fc400078e004a */
[----:B------:R-:W-:Y:S01]  /*16ad0*/  IMAD.MOV.U32 R73, RZ, RZ, R75 ;  /* 0x000000ffff497224 */ /* 0x000fe200078e004b */
[C---:B---3--:R-:W-:Y:S01]  /*16ae0*/  HMMA.1688.F32.TF32 R40, R36.reuse, R18, R216 ;  /* 0x000000122428723c */ /* 0x048fe200000810d8 */
[----:B------:R-:W-:Y:S01]  /*16af0*/  MOV R101, R96 ;  /* 0x0000006000657202 */ /* 0x000fe20000000f00 */
[----:B------:R-:W-:Y:S01]  /*16b00*/  IMAD.MOV.U32 R100, RZ, RZ, R97 ;  /* 0x000000ffff647224 */ /* 0x000fe200078e0061 */
[----:B------:R-:W-:Y:S01]  /*16b10*/  MOV R197, R229 ;  /* 0x000000e500c57202 */ /* 0x000fe20000000f00 */
[----:B------:R-:W-:Y:S01]  /*16b20*/  IMAD.MOV.U32 R196, RZ, RZ, R228 ;  /* 0x000000ffffc47224 */ /* 0x000fe200078e00e4 */
[----:B------:R-:W-:Y:S04]  /*16b30*/  LDS R80, [R2+0x10000] ;  /* 0x0100000002507984 */ /* 0x000fe80000000800 */
[----:B------:R-:W-:Y:S04]  /*16b40*/  STL.64 [R1+0x110], R48 ;  /* 0x0001103001007387 */ /* 0x000fe80000100a00 */
[----:B------:R-:W-:Y:S04]  /*16b50*/  STL.64 [R1+0x118], R50 ;  /* 0x0001183201007387 */ /* 0x000fe80000100a00 */
[----:B------:R-:W-:Y:S04]  /*16b60*/  STL.64 [R1+0x100], R44 ;  /* 0x0001002c01007387 */ /* 0x000fe80000100a00 */
[----:B------:R-:W-:Y:S04]  /*16b70*/  STL.64 [R1+0x108], R46 ;  /* 0x0001082e01007387 */ /* 0x000fe80000100a00 */
[----:B------:R-:W-:Y:S04]  /*16b80*/  STL [R1+0xfd4], R248 ;  /* 0x000fd4f801007387 */ /* 0x000fe80000100800 */
[----:B------:R-:W-:Y:S04]  /*16b90*/  STL.64 [R1], R40 ;  /* 0x0000002801007387 */ /* 0x000fe80000100a00 */
[----:B------:R-:W-:Y:S04]  /*16ba0*/  STL.64 [R1+0x8], R42 ;  /* 0x0000082a01007387 */ /* 0x000fe80000100a00 */
        /* <DEDUP_REMOVED lines=8> */
[----:B------:R-:W3:Y:S04]  /*16c30*/  LDL.LU R252, [R1+0x1064] ;  /* 0x0010640001fc7983 */ /* 0x000ee80000300800 */
[----:B------:R-:W4:Y:S04]  /*16c40*/  LDL.LU R240, [R1+0x1f0] ;  /* 0x0001f00001f07983 */ /* 0x000f280000300800 */
[----:B------:R-:W4:Y:S04]  /*16c50*/  LDL.LU R241, [R1+0x1f4] ;  /* 0x0001f40001f17983 */ /* 0x000f280000300800 */
[----:B------:R-:W4:Y:S04]  /*16c60*/  LDL.LU R242, [R1+0x1f8] ;  /* 0x0001f80001f27983 */ /* 0x000f280000300800 */
[----:B------:R-:W4:Y:S04]  /*16c70*/  LDL.LU R243, [R1+0x1fc] ;  /* 0x0001fc0001f37983 */ /* 0x000f280000300800 */
[----:B------:R-:W5:Y:S04]  /*16c80*/  LDL.LU R108, [R1+0x300] ;  /* 0x00030000016c7983 */ /* 0x000f680000300800 */
[----:B------:R-:W5:Y:S04]  /*16c90*/  LDL.LU R109, [R1+0x304] ;  /* 0x00030400016d7983 */ /* 0x000f680000300800 */
[----:B------:R-:W5:Y:S01]  /*16ca0*/  LDL.LU R110, [R1+0x308] ;  /* 0x00030800016e7983 */ /* 0x000f620000300800 */
[----:B------:R-:W-:Y:S01]  /*16cb0*/  HMMA.1688.F32.TF32 R224, R36, R34, R76 ;  /* 0x0000002224e0723c */ /* 0x000fe2000008104c */
[----:B------:R-:W-:-:S02]  /*16cc0*/  IMAD.MOV.U32 R102, RZ, RZ, R103 ;  /* 0x000000ffff667224 */ /* 0x000fc400078e0067 */
[----:B------:R-:W-:Y:S01]  /*16cd0*/  IMAD.MOV.U32 R198, RZ, RZ, R232 ;  /* 0x000000ffffc67224 */ /* 0x000fe200078e00e8 */
[----:B------:R-:W-:Y:S03]  /*16ce0*/  LDS R82, [R2+0x12000] ;  /* 0x0120000002527984 */ /* 0x000fe60000000800 */
[----:B------:R-:W-:Y:S01]  /*16cf0*/  MOV R79, R71 ;  /* 0x00000047004f7202 */ /* 0x000fe20000000f00 */
[----:B------:R-:W-:Y:S01]  /*16d00*/  IMAD.MOV.U32 R76, RZ, RZ, R70 ;  /* 0x000000ffff4c7224 */ /* 0x000fe200078e0046 */
[----:B------:R-:W-:Y:S01]  /*16d10*/  MOV R78, R68 ;  /* 0x00000044004e7202 */ /* 0x000fe20000000f00 */
[----:B------:R-:W-:Y:S01]  /*16d20*/  IMAD.MOV.U32 R77, RZ, RZ, R69 ;  /* 0x000000ffff4d7224 */ /* 0x000fe200078e0045 */
[----:B------:R-:W-:Y:S04]  /*16d30*/  LDS R68, [R2+0xc700] ;  /* 0x00c7000002447984 */ /* 0x000fe80000000800 */
[----:B------:R-:W-:Y:S04]  /*16d40*/  LDS R70, [R2+0xe700] ;  /* 0x00e7000002467984 */ /* 0x000fe80000000800 */
[----:B------:R-:W-:Y:S04]  /*16d50*/  LDS R69, [R3+0xc700] ;  /* 0x00c7000003457984 */ /* 0x000fe80000000800 */
[----:B------:R-:W5:Y:S04]  /*16d60*/  LDS R71, [R3+0xe700] ;  /* 0x00e7000003477984 */ /* 0x000f680000000800 */
[----:B------:R-:W-:Y:S04]  /*16d70*/  LDS R81, [R3+0x10000] ;  /* 0x0100000003517984 */ /* 0x000fe80000000800 */
[----:B------:R-:W-:Y:S01]  /*16d80*/  LDS R83, [R3+0x12000] ;  /* 0x0120000003537984 */ /* 0x000fe20000000800 */
[----:B------:R-:W-:Y:S01]  /*16d90*/  IMAD.MOV.U32 R199, RZ, RZ, R230 ;  /* 0x000000ffffc77224 */ /* 0x000fe200078e00e6 */
[----:B------:R-:W-:Y:S01]  /*16da0*/  MOV R133, R8 ;  /* 0x0000000800857202 */ /* 0x000fe20000000f00 */
[----:B------:R-:W-:Y:S01]  /*16db0*/  IMAD.MOV.U32 R132, RZ, RZ, R9 ;  /* 0x000000ffff847224 */ /* 0x000fe200078e0009 */
[----:B------:R-:W-:Y:S01]  /*16dc0*/  LDS R208, [R2+0x10400] ;  /* 0x0104000002d07984 */ /* 0x000fe20000000800 */
[----:B------:R-:W-:-:S02]  /*16dd0*/  IMAD.MOV.U32 R134, RZ, RZ, R5 ;  /* 0x000000ffff867224 */ /* 0x000fc400078e0005 */
[----:B------:R-:W-:Y:S01]  /*16de0*/  IMAD.MOV.U32 R135, RZ, RZ, R4 ;  /* 0x000000ffff877224 */ /* 0x000fe200078e0004 */
[----:B------:R-:W-:Y:S04]  /*16df0*/  LDS R210, [R2+0x12400] ;  /* 0x0124000002d27984 */ /* 0x000fe80000000800 */
[----:B------:R-:W-:Y:S04]  /*16e00*/  LDS R209, [R3+0x10400] ;  /* 0x0104000003d17984 */ /* 0x000fe80000000800 */
[----:B------:R-:W-:Y:S01]  /*16e10*/  LDS R211, [R3+0x12400] ;  /* 0x0124000003d37984 */ /* 0x000fe20000000800 */
[----:B---3--:R-:W-:-:S03]  /*16e20*/  IMAD.MOV.U32 R111, RZ, RZ, R252 ;  /* 0x000000ffff6f7224 */ /* 0x008fc600078e00fc */
[----:B------:R-:W3:Y:S01]  /*16e30*/  LDL.LU R252, [R1+0x1060] ;  /* 0x0010600001fc7983 */ /* 0x000ee20000300800 */
[----:B------:R-:W-:Y:S01]  /*16e40*/  IMAD.MOV.U32 R103, RZ, RZ, R98 ;  /* 0x000000ffff677224 */ /* 0x000fe200078e0062 */
[----:B------:R-:W-:Y:S01]  /*16e50*/  MOV R98, R99 ;  /* 0x0000006300627202 */ /* 0x000fe20000000f00 */
[----:B------:R-:W-:Y:S02]  /*16e60*/  IMAD.MOV.U32 R99, RZ, RZ, R92 ;  /* 0x000000ffff637224 */ /* 0x000fe400078e005c */
[----:B------:R-:W-:Y:S01]  /*16e70*/  IMAD.MOV.U32 R92, RZ, RZ, R93 ;  /* 0x000000ffff5c7224 */ /* 0x000fe200078e005d */
[----:B------:R-:W-:Y:S01]  /*16e80*/  MOV R93, R94 ;  /* 0x0000005e005d7202 */ /* 0x000fe20000000f00 */
[----:B------:R-:W-:Y:S02]  /*16e90*/  IMAD.MOV.U32 R94, RZ, RZ, R95 ;  /* 0x000000ffff5e7224 */ /* 0x000fe400078e005f */
[----:B------:R-:W-:Y:S01]  /*16ea0*/  IMAD.MOV.U32 R95, RZ, RZ, R88 ;  /* 0x000000ffff5f7224 */ /* 0x000fe200078e0058 */
[----:B------:R-:W-:Y:S01]  /*16eb0*/  MOV R88, R89 ;  /* 0x0000005900587202 */ /* 0x000fe20000000f00 */
[----:B------:R-:W-:-:S02]  /*16ec0*/  IMAD.MOV.U32 R89, RZ, RZ, R90 ;  /* 0x000000ffff597224 */ /* 0x000fc400078e005a */
[----:B------:R-:W-:Y:S01]  /*16ed0*/  IMAD.MOV.U32 R90, RZ, RZ, R91 ;  /* 0x000000ffff5a7224 */ /* 0x000fe200078e005b */
[C---:B-----5:R-:W-:Y:S01]  /*16ee0*/  HMMA.1688.F32.TF32 R116, R68.reuse, R6, R108 ;  /* 0x000000064474723c */ /* 0x060fe2000008106c */
[----:B------:R-:W-:Y:S01]  /*16ef0*/  MOV R91, R84 ;  /* 0x00000054005b7202 */ /* 0x000fe20000000f00 */
[----:B------:R-:W-:Y:S02]  /*16f00*/  IMAD.MOV.U32 R84, RZ, RZ, R85 ;  /* 0x000000ffff547224 */ /* 0x000fe400078e0055 */
[----:B------:R-:W-:Y:S01]  /*16f10*/  IMAD.MOV.U32 R85, RZ, RZ, R86 ;  /* 0x000000ffff557224 */ /* 0x000fe200078e0056 */
[----:B------:R-:W-:Y:S01]  /*16f20*/  MOV R86, R87 ;  /* 0x0000005700567202 */ /* 0x000fe20000000f00 */
[----:B------:R-:W-:Y:S02]  /*16f30*/  IMAD.MOV.U32 R87, RZ, RZ, R76 ;  /* 0x000000ffff577224 */ /* 0x000fe400078e004c */
[----:B--2---:R-:W-:Y:S01]  /*16f40*/  HMMA.1688.F32.TF32 R104, R68, R14, R104 ;  /* 0x0000000e4468723c */ /* 0x004fe20000081068 */
[----:B------:R-:W-:Y:S01]  /*16f50*/  IMAD.MOV.U32 R76, RZ, RZ, R77 ;  /* 0x000000ffff4c7224 */ /* 0x000fe200078e004d */
[----:B------:R-:W-:Y:S01]  /*16f60*/  MOV R77, R78 ;  /* 0x0000004e004d7202 */ /* 0x000fe20000000f00 */
[----:B------:R-:W-:-:S02]  /*16f70*/  IMAD.MOV.U32 R78, RZ, RZ, R79 ;  /* 0x000000ffff4e7224 */ /* 0x000fc400078e004f */
[----:B------:R-:W-:Y:S01]  /*16f80*/  IMAD.MOV.U32 R79, RZ, RZ, R72 ;  /* 0x000000ffff4f7224 */ /* 0x000fe200078e0048 */
[----:B------:R-:W-:Y:S01]  /*16f90*/  MOV R72, R73 ;  /* 0x0000004900487202 */ /* 0x000fe20000000f00 */
[----:B------:R-:W-:Y:S01]  /*16fa0*/  IMAD.MOV.U32 R73, RZ, RZ, R0 ;  /* 0x000000ffff497224 */ /* 0x000fe200078e0000 */
[----:B------:R-:W-:Y:S01]  /*16fb0*/  MOV R96, R92 ;  /* 0x0000005c00607202 */ /* 0x000fe20000000f00 */
[----:B----4-:R-:W-:Y:S01]  /*16fc0*/  HMMA.1688.F32.TF32 R108, R68, R10, R240 ;  /* 0x0000000a446c723c */ /* 0x010fe200000810f0 */
[----:B------:R-:W-:Y:S02]  /*16fd0*/  IMAD.MOV.U32 R97, RZ, RZ, R93 ;  /* 0x000000ffff617224 */ /* 0x000fe400078e005d */
[----:B------:R-:W-:-:S03]  /*16fe0*/  IMAD.MOV.U32 R92, RZ, RZ, R88 ;  /* 0x000000ffff5c7224 */ /* 0x000fc600078e0058 */
[----:B------:R-:W-:Y:S01]  /*16ff0*/  STL.64 [R1+0x300], R116 ;  /* 0x0003007401007387 */ /* 0x000fe20000100a00 */
[----:B------:R-:W-:Y:S01]  /*17000*/  IMAD.MOV.U32 R93, RZ, RZ, R89 ;  /* 0x000000ffff5d7224 */ /* 0x000fe200078e0059 */
[----:B------:R-:W-:Y:S01]  /*17010*/  MOV R89, R85 ;  /* 0x0000005500597202 */ /* 0x000fe20000000f00 */
[----:B------:R-:W-:Y:S01]  /*17020*/  IMAD.MOV.U32 R88, RZ, RZ, R84 ;  /* 0x000000ffff587224 */ /* 0x000fe200078e0054 */
[----:B------:R-:W-:Y:S01]  /*17030*/  STL.64 [R1+0x308], R118 ;  /* 0x0003087601007387 */ /* 0x000fe20000100a00 */
[----:B------:R-:W-:Y:S01]  /*17040*/  MOV R84, R76 ;  /* 0x0000004c00547202 */ /* 0x000fe20000000f00 */
[----:B------:R-:W-:Y:S02]  /*17050*/  IMAD.MOV.U32 R85, RZ, RZ, R77 ;  /* 0x000000ffff557224 */ /* 0x000fe400078e004d */
[----:B------:R-:W2:Y:S01]  /*17060*/  LDL.LU R240, [R1+0x3b0] ;  /* 0x0003b00001f07983 */ /* 0x000ea20000300800 */
[----:B------:R-:W-:-:S03]  /*17070*/  IMAD.MOV.U32 R76, RZ, RZ, R72 ;  /* 0x000000ffff4c7224 */ /* 0x000fc600078e0048 */
[----:B------:R-:W2:Y:S01]  /*17080*/  LDL.LU R241, [R1+0x3b4] ;  /* 0x0003b40001f17983 */ /* 0x000ea20000300800 */
[----:B------:R-:W-:Y:S01]  /*17090*/  IMAD.MOV.U32 R77, RZ, RZ, R73 ;  /* 0x000000ffff4d7224 */ /* 0x000fe200078e0049 */
[----:B------:R-:W-:Y:S01]  /*170a0*/  MOV R73, R28 ;  /* 0x0000001c00497202 */ /* 0x000fe20000000f00 */
[----:B------:R-:W-:Y:S01]  /*170b0*/  IMAD.MOV.U32 R72, RZ, RZ, R29 ;  /* 0x000000ffff487224 */ /* 0x000fe200078e001d */
[----:B------:R-:W2:Y:S04]  /*170c0*/  LDL.LU R242, [R1+0x3b8] ;  /* 0x0003b80001f27983 */ /* 0x000ea80000300800 */
[----:B------:R-:W2:Y:S04]  /*170d0*/  LDL.LU R243, [R1+0x3bc] ;  /* 0x0003bc0001f37983 */ /* 0x000ea80000300800 */
[----:B------:R-:W4:Y:S04]  /*170e0*/  LDL.LU R29, [R1+0x105c] ;  /* 0x00105c00011d7983 */ /* 0x000f280000300800 */
[----:B------:R-:W5:Y:S01]  /*170f0*/  LDL.LU R28, [R1+0x1058] ;  /* 0x00105800011c7983 */ /* 0x000f620000300800 */
[----:B------:R-:W-:-:S02]  /*17100*/  IMAD.MOV.U32 R74, RZ, RZ, R53 ;  /* 0x000000ffff4a7224 */ /* 0x000fc400078e0035 */
[----:B------:R-:W-:Y:S02]  /*17110*/  IMAD.MOV.U32 R75, RZ, RZ, R52 ;  /* 0x000000ffff4b7224 */ /* 0x000fe400078e0034 */
[----:B------:R-:W-:Y:S02]  /*17120*/  IMAD.MOV.U32 R0, RZ, RZ, R107 ;  /* 0x000000ffff007224 */ /* 0x000fe400078e006b */
[----:B------:R-:W-:Y:S02]  /*17130*/  IMAD.MOV.U32 R107, RZ, RZ, R103 ;  /* 0x000000ffff6b7224 */ /* 0x000fe400078e0067 */
[----:B------:R-:W-:Y:S01]  /*17140*/  IMAD.MOV.U32 R103, RZ, RZ, R99 ;  /* 0x000000ffff677224 */ /* 0x000fe200078e0063 */
[----:B------:R-:W-:Y:S01]  /*17150*/  MOV R99, R95 ;  /* 0x0000005f00637202 */ /* 0x000fe20000000f00 */
[----:B------:R-:W-:Y:S02]  /*17160*/  IMAD.MOV.U32 R95, RZ, RZ, R91 ;  /* 0x000000ffff5f7224 */ /* 0x000fe400078e005b */
[----:B------:R-:W-:Y:S01]  /*17170*/  IMAD.MOV.U32 R91, RZ, RZ, R87 ;  /* 0x000000ffff5b7224 */ /* 0x000fe200078e0057 */
[----:B------:R-:W-:Y:S01]  /*17180*/  MOV R87, R79 ;  /* 0x0000004f00577202 */ /* 0x000fe20000000f00 */
[----:B------:R-:W-:Y:S01]  /*17190*/  IMAD.MOV.U32 R79, RZ, RZ, R75 ;  /* 0x000000ffff4f7224 */ /* 0x000fe200078e004b */
[----:B---3--:R-:W-:Y:S04]  /*171a0*/  LDSM.16.M88.4 R48, [R252+0x40080] ;  /* 0x04008000fc30783b */ /* 0x008fe80000000200 */
[----:B------:R-:W1:Y:S04]  /*171b0*/  LDSM.16.M88.4 R44, [R252+0x40880] ;  /* 0x04088000fc2c783b */ /* 0x000e680000000200 */
[----:B------:R-:W3:Y:S04]  /*171c0*/  LDSM.16.M88.4 R56, [R252+0x41080] ;  /* 0x04108000fc38783b */ /* 0x000ee80000000200 */
[----:B------:R-:W-:Y:S04]  /*171d0*/  LDSM.16.M88.4 R52, [R252+0x41880] ;  /* 0x04188000fc34783b */ /* 0x000fe80000000200 */
[----:B------:R-:W1:Y:S04]  /*171e0*/  LDSM.16.M88.4 R64, [R252+0x42080] ;  /* 0x04208000fc40783b */ /* 0x000e680000000200 */
[----:B------:R-:W1:Y:S04]  /*171f0*/  LDSM.16.M88.4 R60, [R252+0x42880] ;  /* 0x04288000fc3c783b */ /* 0x000e680000000200 */
[----:B------:R-:W1:Y:S04]  /*17200*/  LDSM.16.M88.4 R40, [R252+0x43080] ;  /* 0x04308000fc28783b */ /* 0x000e680000000200 */
[----:B------:R3:W1:Y:S02]  /*17210*/  LDSM.16.M88.4 R36, [R252+0x43880] ;  /* 0x04388000fc24783b */ /* 0x0006640000000200 */
[----:B---3--:R-:W-:Y:S01]  /*17220*/  IMAD.MOV.U32 R252, RZ, RZ, R106 ;  /* 0x000000fffffc7224 */ /* 0x008fe200078e006a */
[----:B------:R-:W-:Y:S01]  /*17230*/  MOV R106, R102 ;  /* 0x00000066006a7202 */ /* 0x000fe20000000f00 */
[----:B------:R-:W-:-:S02]  /*17240*/  IMAD.MOV.U32 R102, RZ, RZ, R98 ;  /* 0x000000ffff667224 */ /* 0x000fc400078e0062 */
[----:B------:R-:W-:Y:S01]  /*17250*/  IMAD.MOV.U32 R98, RZ, RZ, R94 ;  /* 0x000000ffff627224 */ /* 0x000fe200078e005e */
[----:B------:R-:W-:Y:S01]  /*17260*/  MOV R94, R90 ;  /* 0x0000005a005e7202 */ /* 0x000fe20000000f00 */
[----:B------:R-:W-:Y:S02]  /*17270*/  IMAD.MOV.U32 R90, RZ, RZ, R86 ;  /* 0x000000ffff5a7224 */ /* 0x000fe400078e0056 */
[----:B------:R-:W-:Y:S01]  /*17280*/  IMAD.MOV.U32 R86, RZ, RZ, R78 ;  /* 0x000000ffff567224 */ /* 0x000fe200078e004e */
[----:B------:R-:W-:Y:S02]  /*17290*/  MOV R78, R74 ;  /* 0x0000004a004e7202 */ /* 0x000fe40000000f00 */
[----:B------:R-:W3:Y:S04]  /*172a0*/  LDL.LU R74, [R1+0xd0] ;  /* 0x0000d000014a7983 */ /* 0x000ee80000300800 */
[----:B------:R-:W2:Y:S01]  /*172b0*/  LDL.LU R75, [R1+0xd4] ;  /* 0x0000d400014b7983 */ /* 0x000ea20000300800 */
[----:B------:R-:W-:Y:S01]  /*172c0*/  MOV R124, R98 ;  /* 0x00000062007c7202 */ /* 0x000fe20000000f00 */
[----:B------:R-:W-:Y:S01]  /*172d0*/  IMAD.MOV.U32 R125, RZ, RZ, R99 ;  /* 0x000000ffff7d7224 */ /* 0x000fe200078e0063 */
[----:B------:R-:W-:Y:S01]  /*172e0*/  MOV R127, R93 ;  /* 0x0000005d007f7202 */ /* 0x000fe20000000f00 */
[----:B------:R-:W-:Y:S01]  /*172f0*/  IMAD.MOV.U32 R126, RZ, RZ, R92 ;  /* 0x000000ffff7e7224 */ /* 0x000fe200078e005c */
[----:B------:R-:W2:Y:S01]  /*17300*/  LDL.LU R98, [R1+0xd8] ;  /* 0x0000d80001627983 */ /* 0x000ea20000300800 */
[----:B------:R-:W-:Y:S01]  /*17310*/  IMAD.MOV.U32 R120, RZ, RZ, R94 ;  /* 0x000000ffff787224 */ /* 0x000fe200078e005e */
[----:B------:R-:W-:-:S02]  /*17320*/  MOV R94, R32 ;  /* 0x00000020005e7202 */ /* 0x000fc40000000f00 */
[----:B------:R-:W2:Y:S01]  /*17330*/  LDL.LU R99, [R1+0xdc] ;  /* 0x0000dc0001637983 */ /* 0x000ea20000300800 */
[----:B------:R-:W-:Y:S01]  /*17340*/  IMAD.MOV.U32 R121, RZ, RZ, R95 ;  /* 0x000000ffff797224 */ /* 0x000fe200078e005f */
[----:B------:R-:W-:Y:S01]  /*17350*/  MOV R122, R88 ;  /* 0x00000058007a7202 */ /* 0x000fe20000000f00 */
[----:B------:R-:W-:Y:S02]  /*17360*/  IMAD.MOV.U32 R95, RZ, RZ, R33 ;  /* 0x000000ffff5f7224 */ /* 0x000fe400078e0021 */
[----:B------:R-:W-:Y:S01]  /*17370*/  IMAD.MOV.U32 R123, RZ, RZ, R89 ;  /* 0x000000ffff7b7224 */ /* 0x000fe200078e0059 */
[----:B------:R-:W-:Y:S01]  /*17380*/  MOV R153, R91 ;  /* 0x0000005b00997202 */ /* 0x000fe20000000f00 */
[----:B------:R-:W-:Y:S02]  /*17390*/  IMAD.MOV.U32 R152, RZ, RZ, R90 ;  /* 0x000000ffff987224 */ /* 0x000fe400078e005a */
[----:B----4-:R-:W-:Y:S02]  /*173a0*/  IMAD.MOV.U32 R93, RZ, RZ, R29 ;  /* 0x000000ffff5d7224 */ /* 0x010fe400078e001d */
[----:B-----5:R-:W-:-:S02]  /*173b0*/  IMAD.MOV.U32 R92, RZ, RZ, R28 ;  /* 0x000000ffff5c7224 */ /* 0x020fc400078e001c */
[----:B------:R-:W4:Y:S04]  /*173c0*/  LDL.LU R28, [R1+0x1054] ;  /* 0x00105400011c7983 */ /* 0x000f280000300800 */
[----:B------:R-:W5:Y:S04]  /*173d0*/  LDL.LU R29, [R1+0x1050] ;  /* 0x00105000011d7983 */ /* 0x000f680000300800 */
[----:B------:R-:W4:Y:S04]  /*173e0*/  LDL.LU R32, [R1+0x104c] ;  /* 0x00104c0001207983 */ /* 0x000f280000300800 */
[----:B------:R-:W4:Y:S04]  /*173f0*/  LDL.LU R33, [R1+0x1048] ;  /* 0x0010480001217983 */ /* 0x000f280000300800 */
[----:B------:R-:W4:Y:S04]  /*17400*/  LDL.LU R88, [R1+0xf0] ;  /* 0x0000f00001587983 */ /* 0x000f280000300800 */
[----:B------:R-:W4:Y:S04]  /*17410*/  LDL.LU R89, [R1+0xf4] ;  /* 0x0000f40001597983 */ /* 0x000f280000300800 */
[----:B------:R-:W4:Y:S01]  /*17420*/  LDL.LU R90, [R1+0xf8] ;  /* 0x0000f800015a7983 */ /* 0x000f220000300800 */
[----:B------:R-:W-:-:S03]  /*17430*/  IMAD.MOV.U32 R250, RZ, RZ, R110 ;  /* 0x000000fffffa7224 */ /* 0x000fc600078e006e */
[----:B------:R-:W4:Y:S01]  /*17440*/  LDL.LU R91, [R1+0xfc] ;  /* 0x0000fc00015b7983 */ /* 0x000f220000300800 */
[----:B------:R-:W-:-:S03]  /*17450*/  MOV R251, R111 ;  /* 0x0000006f00fb7202 */ /* 0x000fc60000000f00 */
[----:B------:R-:W4:Y:S01]  /*17460*/  LDL.LU R156, [R1+0x1e0] ;  /* 0x0001e000019c7983 */ /* 0x000f220000300800 */
[----:B------:R-:W-:-:S03]  /*17470*/  IMAD.MOV.U32 R110, RZ, RZ, R76 ;  /* 0x000000ffff6e7224 */ /* 0x000fc600078e004c */
[----:B------:R-:W4:Y:S01]  /*17480*/  LDL.LU R157, [R1+0x1e4] ;  /* 0x0001e400019d7983 */ /* 0x000f220000300800 */
[----:B------:R-:W-:Y:S01]  /*17490*/  IMAD.MOV.U32 R238, RZ, RZ, R104 ;  /* 0x000000ffffee7224 */ /* 0x000fe200078e0068 */
[----:B------:R-:W-:Y:S02]  /*174a0*/  MOV R111, R77 ;  /* 0x0000004d006f7202 */ /* 0x000fe40000000f00 */
[----:B------:R-:W4:Y:S01]  /*174b0*/  LDL.LU R158, [R1+0x1e8] ;  /* 0x0001e800019e7983 */ /* 0x000f220000300800 */
[----:B------:R-:W-:Y:S01]  /*174c0*/  MOV R239, R105 ;  /* 0x0000006900ef7202 */ /* 0x000fe20000000f00 */
[----:B------:R-:W-:Y:S02]  /*174d0*/  IMAD.MOV.U32 R104, RZ, RZ, R78 ;  /* 0x000000ffff687224 */ /* 0x000fe400078e004e */
[----:B------:R-:W4:Y:S01]  /*174e0*/  LDL.LU R159, [R1+0x1ec] ;  /* 0x0001ec00019f7983 */ /* 0x000f220000300800 */
[----:B------:R-:W-:-:S03]  /*174f0*/  IMAD.MOV.U32 R136, RZ, RZ, R106 ;  /* 0x000000ffff887224 */ /* 0x000fc600078e006a */
[----:B------:R-:W4:Y:S01]  /*17500*/  LDL.LU R76, [R1+0x280] ;  /* 0x00028000014c7983 */ /* 0x000f220000300800 */
[----:B------:R-:W-:Y:S01]  /*17510*/  IMAD.MOV.U32 R105, RZ, RZ, R79 ;  /* 0x000000ffff697224 */ /* 0x000fe200078e004f */
[----:B------:R-:W-:Y:S02]  /*17520*/  MOV R106, R72 ;  /* 0x00000048006a7202 */ /* 0x000fe40000000f00 */
[----:B------:R-:W4:Y:S01]  /*17530*/  LDL.LU R77, [R1+0x284] ;  /* 0x00028400014d7983 */ /* 0x000f220000300800 */
[----:B------:R-:W-:-:S03]  /*17540*/  IMAD.MOV.U32 R137, RZ, RZ, R107 ;  /* 0x000000ffff897224 */ /* 0x000fc600078e006b */
[----:B------:R-:W4:Y:S01]  /*17550*/  LDL.LU R78, [R1+0x288] ;  /* 0x00028800014e7983 */ /* 0x000f220000300800 */
[----:B------:R-:W-:Y:S02]  /*17560*/  IMAD.MOV.U32 R130, RZ, RZ, R96 ;  /* 0x000000ffff827224 */ /* 0x000fe400078e0060 */
[----:B------:R-:W-:Y:S01]  /*17570*/  IMAD.MOV.U32 R107, RZ, RZ, R73 ;  /* 0x000000ffff6b7224 */ /* 0x000fe200078e0049 */
[----:B------:R-:W4:Y:S01]  /*17580*/  LDL.LU R79, [R1+0x28c] ;  /* 0x00028c00014f7983 */ /* 0x000f220000300800 */
[----:B------:R-:W-:-:S03]  /*17590*/  IMAD.MOV.U32 R131, RZ, RZ, R97 ;  /* 0x000000ffff837224 */ /* 0x000fc600078e0061 */
[----:B------:R-:W4:Y:S04]  /*175a0*/  LDL.LU R72, [R1+0x290] ;  /* 0x0002900001487983 */ /* 0x000f280000300800 */
[----:B------:R-:W4:Y:S01]  /*175b0*/  LDL.LU R73, [R1+0x294] ;  /* 0x0002940001497983 */ /* 0x000f220000300800 */
[----:B---3--:R-:W-:-:S03]  /*175c0*/  IMAD.MOV.U32 R96, RZ, RZ, R74 ;  /* 0x000000ffff607224 */ /* 0x008fc600078e004a */
[----:B------:R-:W3:Y:S01]  /*175d0*/  LDL.LU R74, [R1+0x298] ;  /* 0x00029800014a7983 */ /* 0x000ee20000300800 */
[----:B--2---:R-:W-:-:S03]  /*175e0*/  MOV R97, R75 ;  /* 0x0000004b00617202 */ /* 0x004fc60000000f00 */
[----:B------:R-:W3:Y:S04]  /*175f0*/  LDL.LU R75, [R1+0x29c] ;  /* 0x00029c00014b7983 */ /* 0x000ee80000300800 */
        /* <DEDUP_REMOVED lines=8> */
[----:B------:R-:W1:Y:S04]  /*17680*/  LDL.LU R172, [R1+0x2d0] ;  /* 0x0002d00001ac7983 */ /* 0x000e680000300800 */
[----:B------:R-:W1:Y:S04]  /*17690*/  LDL.LU R173, [R1+0x2d4] ;  /* 0x0002d40001ad7983 */ /* 0x000e680000300800 */
[----:B------:R-:W1:Y:S04]  /*176a0*/  LDL.LU R174, [R1+0x2d8] ;  /* 0x0002d80001ae7983 */ /* 0x000e680000300800 */
[----:B------:R-:W1:Y:S04]  /*176b0*/  LDL.LU R175, [R1+0x2dc] ;  /* 0x0002dc0001af7983 */ /* 0x000e680000300800 */
        /* <DEDUP_REMOVED lines=8> */
[----:B------:R-:W3:Y:S04]  /*17740*/  LDL.LU R192, [R1+0x3a0] ;  /* 0x0003a00001c07983 */ /* 0x000ee80000300800 */
[----:B------:R-:W3:Y:S04]  /*17750*/  LDL.LU R193, [R1+0x3a4] ;  /* 0x0003a40001c17983 */ /* 0x000ee80000300800 */
[----:B------:R-:W3:Y:S04]  /*17760*/  LDL.LU R194, [R1+0x3a8] ;  /* 0x0003a80001c27983 */ /* 0x000ee80000300800 */
[----:B------:R-:W3:Y:S04]  /*17770*/  LDL.LU R195, [R1+0x3ac] ;  /* 0x0003ac0001c37983 */ /* 0x000ee80000300800 */
[----:B------:R-:W3:Y:S04]  /*17780*/  LDL.LU R184, [R1+0x380] ;  /* 0x0003800001b87983 */ /* 0x000ee80000300800 */
[----:B------:R-:W3:Y:S04]  /*17790*/  LDL.LU R185, [R1+0x384] ;  /* 0x0003840001b97983 */ /* 0x000ee80000300800 */
[----:B------:R-:W3:Y:S04]  /*177a0*/  LDL.LU R186, [R1+0x388] ;  /* 0x0003880001ba7983 */ /* 0x000ee80000300800 */
[----:B------:R-:W3:Y:S01]  /*177b0*/  LDL.LU R187, [R1+0x38c] ;  /* 0x00038c0001bb7983 */ /* 0x000ee20000300800 */
[----:B------:R-:W-:Y:S01]  /*177c0*/  HMMA.1688.F32.TF32 R240, R68, R18, R240 ;  /* 0x0000001244f0723c */ /* 0x000fe200000810f0 */
        /* <DEDUP_REMOVED lines=8> */
[----:B------:R-:W3:Y:S04]  /*17850*/  LDL.LU R176, [R1+0x2e0] ;  /* 0x0002e00001b07983 */ /* 0x000ee80000300800 */
[----:B------:R-:W3:Y:S04]  /*17860*/  LDL.LU R177, [R1+0x2e4] ;  /* 0x0002e40001b17983 */ /* 0x000ee80000300800 */
[----:B------:R-:W3:Y:S04]  /*17870*/  LDL.LU R178, [R1+0x2e8] ;  /* 0x0002e80001b27983 */ /* 0x000ee80000300800 */
[----:B------:R-:W3:Y:S04]  /*17880*/  LDL.LU R179, [R1+0x2ec] ;  /* 0x0002ec0001b37983 */ /* 0x000ee80000300800 */
[----:B------:R-:W3:Y:S04]  /*17890*/  LDL.LU R160, [R1+0x2a0] ;  /* 0x0002a00001a07983 */ /* 0x000ee80000300800 */
[----:B------:R-:W3:Y:S01]  /*178a0*/  LDL.LU R161, [R1+0x2a4] ;  /* 0x0002a40001a17983 */ /* 0x000ee20000300800 */
[----:B------:R-:W-:-:S03]  /*178b0*/  MOV R248, R108 ;  /* 0x0000006c00f87202 */ /* 0x000fc60000000f00 */
[----:B------:R-:W3:Y:S01]  /*178c0*/  LDL.LU R162, [R1+0x2a8] ;  /* 0x0002a80001a27983 */ /* 0x000ee20000300800 */
[----:B------:R-:W-:-:S03]  /*178d0*/  IMAD.MOV.U32 R249, RZ, RZ, R109 ;  /* 0x000000fffff97224 */ /* 0x000fc600078e006d */
[----:B------:R-:W3:Y:S01]  /*178e0*/  LDL.LU R163, [R1+0x2ac] ;  /* 0x0002ac0001a37983 */ /* 0x000ee20000300800 */
[----:B------:R-:W-:Y:S01]  /*178f0*/  MOV R108, R86 ;  /* 0x00000056006c7202 */ /* 0x000fe20000000f00 */
[----:B------:R-:W-:Y:S02]  /*17900*/  IMAD.MOV.U32 R109, RZ, RZ, R87 ;  /* 0x000000ffff6d7224 */ /* 0x000fe400078e0057 */
[----:B------:R-:W-:Y:S01]  /*17910*/  STL.64 [R1+0xf98], R242 ;  /* 0x000f98f201007387 */ /* 0x000fe20000100a00 */
[----:B-----5:R-:W-:-:S03]  /*17920*/  IMAD.MOV.U32 R86, RZ, RZ, R29 ;  /* 0x000000ffff567224 */ /* 0x020fc600078e001d */
[----:B------:R-:W-:Y:S01]  /*17930*/  STL.64 [R1+0xf90], R240 ;  /* 0x000f90f001007387 */ /* 0x000fe20000100a00 */
[----:B----4-:R-:W-:Y:S01]  /*17940*/  IMAD.MOV.U32 R87, RZ, RZ, R28 ;  /* 0x000000ffff577224 */ /* 0x010fe200078e001c */
[C---:B--2---:R-:W-:Y:S08]  /*17950*/  HMMA.1688.F32.TF32 R24, R68.reuse, R26, R188 ;  /* 0x0000001a4418723c */ /* 0x044ff000000810bc */
[C---:B---3--:R-:W-:Y:S08]  /*17960*/  HMMA.1688.F32.TF32 R20, R68.reuse, R22, R192 ;  /* 0x000000164414723c */ /* 0x048ff000000810c0 */
[----:B------:R-:W-:Y:S11]  /*17970*/  HMMA.1688.F32.TF32 R28, R68, R30, R184 ;  /* 0x0000001e441c723c */ /* 0x000ff600000810b8 */
[----:B------:R-:W-:Y:S04]  /*17980*/  @!UPT UIADD3 URZ, URZ, URZ, URZ ;  /* 0x0000003f3f3ff290 */ /* 0x000fe8000fffe03f */
[----:B------:R-:W-:Y:S01]  /*17990*/  STL.64 [R1+0xfa8], R22 ;  /* 0x000fa81601007387 */ /* 0x000fe20000100a00 */
[----:B------:R-:W-:-:S03]  /*179a0*/  IMAD.MOV.U32 R184, RZ, RZ, R233 ;  /* 0x000000ffffb87224 */ /* 0x000fc600078e00e9 */
[----:B------:R-:W-:Y:S01]  /*179b0*/  STL.64 [R1+0xfa0], R20 ;  /* 0x000fa01401007387 */ /* 0x000fe20000100a00 */
[----:B------:R-:W-:-:S03]  /*179c0*/  IMAD.MOV.U32 R185, RZ, RZ, R234 ;  /* 0x000000ffffb97224 */ /* 0x000fc600078e00ea */
[----:B------:R-:W-:Y:S01]  /*179d0*/  STL.64 [R1+0xfb8], R26 ;  /* 0x000fb81a01007387 */ /* 0x000fe20000100a00 */
[----:B------:R-:W-:-:S03]  /*179e0*/  MOV R186, R235 ;  /* 0x000000eb00ba7202 */ /* 0x000fc60000000f00 */
[----:B------:R-:W-:Y:S01]  /*179f0*/  STL.64 [R1+0xfb0], R24 ;  /* 0x000fb01801007387 */ /* 0x000fe20000100a00 */
[----:B------:R-:W-:-:S03]  /*17a00*/  IMAD.MOV.U32 R187, RZ, RZ, R231 ;  /* 0x000000ffffbb7224 */ /* 0x000fc600078e00e7 */
[----:B------:R-:W2:Y:S04]  /*17a10*/  LDL.LU R233, [R1+0x1044] ;  /* 0x0010440001e97983 */ /* 0x000ea80000300800 */
[----:B------:R-:W3:Y:S04]  /*17a20*/  LDL.LU R234, [R1+0x1040] ;  /* 0x0010400001ea7983 */ /* 0x000ee80000300800 */
[----:B------:R-:W4:Y:S04]  /*17a30*/  LDL.LU R235, [R1+0x103c] ;  /* 0x00103c0001eb7983 */ /* 0x000f280000300800 */
[----:B------:R-:W5:Y:S04]  /*17a40*/  LDL.LU R231, [R1+0x1038] ;  /* 0x0010380001e77983 */ /* 0x000f680000300800 */
[----:B------:R-:W5:Y:S04]  /*17a50*/  LDL.LU R228, [R1+0x1034] ;  /* 0x0010340001e47983 */ /* 0x000f680000300800 */
[----:B------:R-:W5:Y:S04]  /*17a60*/  LDL.LU R229, [R1+0x1030] ;  /* 0x0010300001e57983 */ /* 0x000f680000300800 */
[----:B------:R-:W5:Y:S01]  /*17a70*/  LDL.LU R232, [R1+0x102c] ;  /* 0x00102c0001e87983 */ /* 0x000f620000300800 */
[----:B-1----:R-:W-:Y:S03]  /*17a80*/  HMMA.1688.F32.TF32 R8, R80, R44, R172 ;  /* 0x0000002c5008723c */ /* 0x002fe600000810ac */
[----:B------:R-:W5:Y:S01]  /*17a90*/  LDL.LU R230, [R1+0x1028] ;  /* 0x0010280001e67983 */ /* 0x000f620000300800 */
[----:B------:R-:W-:Y:S01]  /*17aa0*/  MOV R118, R13 ;  /* 0x0000000d00767202 */ /* 0x000fe20000000f00 */
[----:B------:R-:W-:-:S03]  /*17ab0*/  IMAD.MOV.U32 R119, RZ, RZ, R12 ;  /* 0x000000ffff777224 */ /* 0x000fc600078e000c */
[----:B------:R-:W-:Y:S01]  /*17ac0*/  HMMA.1688.F32.TF32 R12, R80, R56, R168 ;  /* 0x00000038500c723c */ /* 0x000fe200000810a8 */
[----:B--2---:R-:W-:Y:S01]  /*17ad0*/  MOV R175, R233 ;  /* 0x000000e900af7202 */ /* 0x004fe20000000f00 */
[----:B---3--:R-:W-:Y:S01]  /*17ae0*/  IMAD.MOV.U32 R174, RZ, RZ, R234 ;  /* 0x000000ffffae7224 */ /* 0x008fe200078e00ea */
[----:B----4-:R-:W-:Y:S02]  /*17af0*/  MOV R172, R235 ;  /* 0x000000eb00ac7202 */ /* 0x010fe40000000f00 */
[----:B------:R-:W2:Y:S01]  /*17b00*/  LDL.LU R235, [R1+0x1024] ;  /* 0x0010240001eb7983 */ /* 0x000ea20000300800 */
[----:B-----5:R-:W-:-:S03]  /*17b10*/  IMAD.MOV.U32 R173, RZ, RZ, R231 ;  /* 0x000000ffffad7224 */ /* 0x020fc600078e00e7 */
[----:B------:R-:W3:Y:S04]  /*17b20*/  LDL.LU R231, [R1+0x1020] ;  /* 0x0010200001e77983 */ /* 0x000ee80000300800 */
[----:B------:R-:W4:Y:S04]  /*17b30*/  LDL.LU R234, [R1+0x101c] ;  /* 0x00101c0001ea7983 */ /* 0x000f280000300800 */
[----:B------:R-:W5:Y:S01]  /*17b40*/  LDL.LU R233, [R1+0x1018] ;  /* 0x0010180001e97983 */ /* 0x000f620000300800 */
[----:B------:R-:W-:-:S03]  /*17b50*/  IMAD.MOV.U32 R168, RZ, RZ, R232 ;  /* 0x000000ffffa87224 */ /* 0x000fc600078e00e8 */
[----:B------:R-:W2:Y:S01]  /*17b60*/  LDL.LU R232, [R1+0x1014] ;  /* 0x0010140001e87983 */ /* 0x000ea20000300800 */
[----:B------:R-:W-:Y:S01]  /*17b70*/  MOV R170, R229 ;  /* 0x000000e500aa7202 */ /* 0x000fe20000000f00 */
[----:B------:R-:W-:Y:S02]  /*17b80*/  IMAD.MOV.U32 R169, RZ, RZ, R230 ;  /* 0x000000ffffa97224 */ /* 0x000fe400078e00e6 */
[----:B------:R-:W2:Y:S01]  /*17b90*/  LDL.LU R230, [R1+0x1010] ;  /* 0x0010100001e67983 */ /* 0x000ea20000300800 */
[----:B------:R-:W-:Y:S02]  /*17ba0*/  IMAD.MOV.U32 R154, RZ, RZ, R84 ;  /* 0x000000ffff9a7224 */ /* 0x000fe400078e0054 */
[----:B------:R-:W-:Y:S01]  /*17bb0*/  IMAD.MOV.U32 R155, RZ, RZ, R85 ;  /* 0x000000ffff9b7224 */ /* 0x000fe200078e0055 */
[----:B------:R-:W2:Y:S01]  /*17bc0*/  LDL.LU R229, [R1+0x100c] ;  /* 0x00100c0001e57983 */ /* 0x000ea20000300800 */
[----:B------:R-:W-:Y:S01]  /*17bd0*/  IMAD.MOV.U32 R171, RZ, RZ, R228 ;  /* 0x000000ffffab7224 */ /* 0x000fe200078e00e4 */
[----:B------:R-:W-:Y:S01]  /*17be0*/  MOV R85, R32 ;  /* 0x0000002000557202 */ /* 0x000fe20000000f00 */
[----:B------:R-:W-:Y:S01]  /*17bf0*/  IMAD.MOV.U32 R84, RZ, RZ, R33 ;  /* 0x000000ffff547224 */ /* 0x000fe200078e0021 */
[----:B------:R-:W2:Y:S01]  /*17c00*/  LDL.LU R228, [R1+0x1008] ;  /* 0x0010080001e47983 */ /* 0x000ea20000300800 */
[----:B------:R-:W-:Y:S08]  /*17c10*/  HMMA.1688.F32.TF32 R32, R68, R34, R180 ;  /* 0x000000224420723c */ /* 0x000ff000000810b4 */
[----:B------:R-:W-:Y:S07]  /*17c20*/  HMMA.1688.F32.TF32 R68, R80, R64, R160 ;  /* 0x000000405044723c */ /* 0x000fee00000810a0 */
[----:B---3--:R-:W-:-:S02]  /*17c30*/  IMAD.MOV.U32 R163, RZ, RZ, R231 ;  /* 0x000000ffffa37224 */ /* 0x008fc400078e00e7 */
[----:B----4-:R-:W-:Y:S02]  /*17c40*/  IMAD.MOV.U32 R160, RZ, RZ, R234 ;  /* 0x000000ffffa07224 */ /* 0x010fe400078e00ea */
[----:B------:R-:W3:Y:S01]  /*17c50*/  LDL.LU R234, [R1+0x1004] ;  /* 0x0010040001ea7983 */ /* 0x000ee20000300800 */
[----:B-----5:R-:W-:-:S03]  /*17c60*/  MOV R161, R233 ;  /* 0x000000e900a17202 */ /* 0x020fc60000000f00 */
[----:B------:R-:W4:Y:S01]  /*17c70*/  LDL.LU R233, [R1+0x1000] ;  /* 0x0010000001e97983 */ /* 0x000f220000300800 */
[----:B--2---:R-:W-:-:S03]  /*17c80*/  IMAD.MOV.U32 R162, RZ, RZ, R232 ;  /* 0x000000ffffa27224 */ /* 0x004fc600078e00e8 */
[----:B------:R-:W2:Y:S04]  /*17c90*/  LDL.LU R232, [R1+0xffc] ;  /* 0x000ffc0001e87983 */ /* 0x000ea80000300800 */
[----:B------:R-:W5:Y:S01]  /*17ca0*/  LDL.LU R231, [R1+0xff8] ;  /* 0x000ff80001e77983 */ /* 0x000f620000300800 */
[----:B------:R-:W-:Y:S01]  /*17cb0*/  IMAD.MOV.U32 R116, RZ, RZ, R17 ;  /* 0x000000ffff747224 */ /* 0x000fe200078e0011 */
[----:B------:R-:W-:Y:S01]  /*17cc0*/  HMMA.1688.F32.TF32 R4, R80, R48, R176 ;  /* 0x000000305004723c */ /* 0x000fe200000810b0 */
[----:B------:R-:W-:Y:S01]  /*17cd0*/  IMAD.MOV.U32 R117, RZ, RZ, R16 ;  /* 0x000000ffff757224 */ /* 0x000fe200078e0010 */
[----:B------:R-:W-:-:S06]  /*17ce0*/  MOV R191, R148 ;  /* 0x0000009400bf7202 */ /* 0x000fcc0000000f00 */
[----:B------:R-:W-:Y:S01]  /*17cf0*/  HMMA.1688.F32.TF32 R72, R80, R60, R72 ;  /* 0x0000003c5048723c */ /* 0x000fe20000081048 */
[----:B------:R-:W-:-:S07]  /*17d00*/  IMAD.MOV.U32 R190, RZ, RZ, R149 ;  /* 0x000000ffffbe7224 */ /* 0x000fce00078e0095 */
[C---:B------:R-:W-:Y:S01]  /*17d10*/  HMMA.1688.F32.TF32 R76, R80.reuse, R40, R76 ;  /* 0x00000028504c723c */ /* 0x040fe2000008104c */
[----:B------:R-:W-:Y:S01]  /*17d20*/  IMAD.MOV.U32 R189, RZ, RZ, R150 ;  /* 0x000000ffffbd7224 */ /* 0x000fe200078e0096 */
[----:B------:R-:W-:Y:S01]  /*17d30*/  MOV R188, R151 ;  /* 0x0000009700bc7202 */ /* 0x000fe20000000f00 */
[----:B------:R-:W-:Y:S04]  /*17d40*/  LDS R176, [R2+0x10300] ;  /* 0x0103000002b07984 */ /* 0x000fe80000000800 */
[----:B------:R-:W-:Y:S01]  /*17d50*/  LDS R178, [R2+0x12300] ;  /* 0x0123000002b27984 */ /* 0x000fe20000000800 */
[C---:B------:R-:W-:Y:S03]  /*17d60*/  HMMA.1688.F32.TF32 R16, R80.reuse, R52, R164 ;  /* 0x000000345010723c */ /* 0x040fe600000810a4 */
[----:B------:R-:W-:Y:S04]  /*17d70*/  LDS R177, [R3+0x10300] ;  /* 0x0103000003b17984 */ /* 0x000fe80000000800 */
[----:B------:R-:W1:Y:S01]  /*17d80*/  LDS R179, [R3+0x12300] ;  /* 0x0123000003b37984 */ /* 0x000e620000000800 */
[----:B------:R-:W-:Y:S03]  /*17d90*/  HMMA.1688.F32.TF32 R80, R80, R36, R156 ;  /* 0x000000245050723c */ /* 0x000fe6000008109c */
[----:B------:R-:W5:Y:S04]  /*17da0*/  LDL.LU R156, [R1+0x350] ;  /* 0x00035000019c7983 */ /* 0x000f680000300800 */
[----:B------:R-:W-:Y:S01]  /*17db0*/  MOV R157, R228 ;  /* 0x000000e4009d7202 */ /* 0x000fe20000000f00 */
[----:B------:R-:W-:Y:S01]  /*17dc0*/  IMAD.MOV.U32 R158, RZ, RZ, R229 ;  /* 0x000000ffff9e7224 */ /* 0x000fe200078e00e5 */
[----:B------:R-:W5:Y:S01]  /*17dd0*/  LDL.LU R228, [R1+0xff4] ;  /* 0x000ff40001e47983 */ /* 0x000f620000300800 */
[----:B------:R-:W-:-:S03]  /*17de0*/  IMAD.MOV.U32 R159, RZ, RZ, R230 ;  /* 0x000000ffff9f7224 */ /* 0x000fc600078e00e6 */
[----:B------:R-:W5:Y:S01]  /*17df0*/  LDL.LU R229, [R1+0xff0] ;  /* 0x000ff00001e57983 */ /* 0x000f620000300800 */
[C---:B------:R-:W-:Y:S03]  /*17e00*/  HMMA.1688.F32.TF32 R84, R112.reuse, R48, R84 ;  /* 0x000000307054723c */ /* 0x040fe60000081054 */
[----:B------:R-:W5:Y:S04]  /*17e10*/  LDL.LU R230, [R1+0xfec] ;  /* 0x000fec0001e67983 */ /* 0x000f680000300800 */
[----:B------:R-:W5:Y:S01]  /*17e20*/  LDL.LU R148, [R1+0x370] ;  /* 0x0003700001947983 */ /* 0x000f620000300800 */
[C---:B------:R-:W-:Y:S03]  /*17e30*/  HMMA.1688.F32.TF32 R88, R112.reuse, R44, R88 ;  /* 0x0000002c7058723c */ /* 0x040fe60000081058 */
[----:B------:R-:W5:Y:S04]  /*17e40*/  LDL.LU R149, [R1+0x374] ;  /* 0x0003740001957983 */ /* 0x000f680000300800 */
[----:B------:R-:W5:Y:S01]  /*17e50*/  LDL.LU R150, [R1+0x378] ;  /* 0x0003780001967983 */ /* 0x000f620000300800 */
[C---:B------:R-:W-:Y:S03]  /*17e60*/  HMMA.1688.F32.TF32 R92, R112.reuse, R56, R92 ;  /* 0x00000038705c723c */ /* 0x040fe6000008105c */
[----:B------:R-:W5:Y:S05]  /*17e70*/  LDL.LU R151, [R1+0x37c] ;  /* 0x00037c0001977983 */ /* 0x000f6a0000300800 */
[----:B------:R-:W-:Y:S01]  /*17e80*/  HMMA.1688.F32.TF32 R96, R112, R52, R96 ;  /* 0x000000347060723c */ /* 0x000fe20000081060 */
[----:B------:R-:W-:-:S07]  /*17e90*/  IMAD.MOV.U32 R164, RZ, RZ, R235 ;  /* 0x000000ffffa47224 */ /* 0x000fce00078e00eb */
[C---:B------:R-:W-:Y:S08]  /*17ea0*/  HMMA.1688.F32.TF32 R100, R112.reuse, R64, R100 ;  /* 0x000000407064723c */ /* 0x040ff00000081064 */
[C---:B------:R-:W-:Y:S08]  /*17eb0*/  HMMA.1688.F32.TF32 R104, R112.reuse, R60, R104 ;  /* 0x0000003c7068723c */ /* 0x040ff00000081068 */
[C---:B------:R-:W-:Y:S08]  /*17ec0*/  HMMA.1688.F32.TF32 R108, R112.reuse, R40, R108 ;  /* 0x00000028706c723c */ /* 0x040ff0000008106c */
[----:B------:R-:W-:Y:S07]  /*17ed0*/  HMMA.1688.F32.TF32 R112, R112, R36, R152 ;  /* 0x000000247070723c */ /* 0x000fee0000081098 */
[----:B---3--:R-:W-:Y:S01]  /*17ee0*/  MOV R155, R234 ;  /* 0x000000ea009b7202 */ /* 0x008fe20000000f00 */
[----:B----4-:R-:W-:-:S02]  /*17ef0*/  IMAD.MOV.U32 R154, RZ, RZ, R233 ;  /* 0x000000ffff9a7224 */ /* 0x010fc400078e00e9 */
[----:B--2---:R-:W-:Y:S01]  /*17f00*/  IMAD.MOV.U32 R153, RZ, RZ, R232 ;  /* 0x000000ffff997224 */ /* 0x004fe200078e00e8 */
[----:B-----5:R-:W-:Y:S02]  /*17f10*/  MOV R152, R231 ;  /* 0x000000e700987202 */ /* 0x020fe40000000f00 */
        /* <DEDUP_REMOVED lines=8> */
[----:B------:R-:W5:Y:S04]  /*17fa0*/  LDL.LU R192, [R1+0x230] ;  /* 0x0002300001c07983 */ /* 0x000f680000300800 */
[----:B------:R-:W5:Y:S04]  /*17fb0*/  LDL.LU R193, [R1+0x234] ;  /* 0x0002340001c17983 */ /* 0x000f680000300800 */
[----:B------:R-:W5:Y:S04]  /*17fc0*/  LDL.LU R194, [R1+0x238] ;  /* 0x0002380001c27983 */ /* 0x000f680000300800 */
[----:B------:R-:W5:Y:S01]  /*17fd0*/  LDL.LU R195, [R1+0x23c] ;  /* 0x00023c0001c37983 */ /* 0x000f620000300800 */
[----:B------:R-:W-:Y:S01]  /*17fe0*/  IMAD.MOV.U32 R180, RZ, RZ, R143 ;  /* 0x000000ffffb47224 */ /* 0x000fe200078e008f */
[----:B------:R-:W-:Y:S01]  /*17ff0*/  MOV R181, R142 ;  /* 0x0000008e00b57202 */ /* 0x000fe20000000f00 */
[----:B------:R-:W-:-:S02]  /*18000*/  IMAD.MOV.U32 R182, RZ, RZ, R141 ;  /* 0x000000ffffb67224 */ /* 0x000fc400078e008d */
[----:B------:R-:W-:Y:S01]  /*18010*/  IMAD.MOV.U32 R183, RZ, RZ, R140 ;  /* 0x000000ffffb77224 */ /* 0x000fe200078e008c */
[C---:B-1----:R-:W-:Y:S08]  /*18020*/  HMMA.1688.F32.TF32 R152, R176.reuse, R44, R152 ;  /* 0x0000002cb098723c */ /* 0x042ff00000081098 */
[C---:B------:R-:W-:Y:S08]  /*18030*/  HMMA.1688.F32.TF32 R156, R176.reuse, R56, R156 ;  /* 0x00000038b09c723c */ /* 0x040ff0000008109c */
[C---:B------:R-:W-:Y:S08]  /*18040*/  HMMA.1688.F32.TF32 R148, R176.reuse, R48, R148 ;  /* 0x00000030b094723c */ /* 0x040ff00000081094 */
[C---:B------:R-:W-:Y:S08]  /*18050*/  HMMA.1688.F32.TF32 R160, R176.reuse, R52, R160 ;  /* 0x00000034b0a0723c */ /* 0x040ff000000810a0 */
[C---:B------:R-:W-:Y:S08]  /*18060*/  HMMA.1688.F32.TF32 R168, R176.reuse, R60, R168 ;  /* 0x0000003cb0a8723c */ /* 0x040ff000000810a8 */
[----:B------:R-:W-:Y:S08]  /*18070*/  HMMA.1688.F32.TF32 R172, R176, R40, R172 ;  /* 0x00000028b0ac723c */ /* 0x000ff000000810ac */
[C---:B------:R-:W-:Y:S08]  /*18080*/  HMMA.1688.F32.TF32 R180, R208.reuse, R48, R180 ;  /* 0x00000030d0b4723c */ /* 0x040ff000000810b4 */
[C---:B------:R-:W-:Y:S08]  /*18090*/  HMMA.1688.F32.TF32 R184, R208.reuse, R44, R184 ;  /* 0x0000002cd0b8723c */ /* 0x040ff000000810b8 */
[----:B------:R-:W-:Y:S08]  /*180a0*/  HMMA.1688.F32.TF32 R188, R208, R56, R188 ;  /* 0x00000038d0bc723c */ /* 0x000ff000000810bc */
[C---:B----4-:R-:W-:Y:S08]  /*180b0*/  HMMA.1688.F32.TF32 R164, R176.reuse, R64, R164 ;  /* 0x00000040b0a4723c */ /* 0x050ff000000810a4 */
[----:B------:R-:W-:Y:S01]  /*180c0*/  HMMA.1688.F32.TF32 R176, R176, R36, R196 ;  /* 0x00000024b0b0723c */ /* 0x000fe200000810c4 */
[----:B------:R-:W4:Y:S04]  /*180d0*/  LDL.LU R196, [R1+0x220] ;  /* 0x0002200001c47983 */ /* 0x000f280000300800 */
[----:B------:R-:W4:Y:S04]  /*180e0*/  LDL.LU R197, [R1+0x224] ;  /* 0x0002240001c57983 */ /* 0x000f280000300800 */
[----:B------:R-:W4:Y:S04]  /*180f0*/  LDL.LU R198, [R1+0x228] ;  /* 0x0002280001c67983 */ /* 0x000f280000300800 */
[----:B------:R-:W4:Y:S10]  /*18100*/  LDL.LU R199, [R1+0x22c] ;  /* 0x00022c0001c77983 */ /* 0x000f340000300800 */
        /* <DEDUP_REMOVED lines=16> */
[C---:B-----5:R-:W-:Y:S03]  /*18210*/  HMMA.1688.F32.TF32 R192, R208.reuse, R52, R192 ;  /* 0x00000034d0c0723c */ /* 0x060fe600000810c0 */
        /* <DEDUP_REMOVED lines=8> */
[----:B------:R-:W-:Y:S04]  /*182a0*/  STL [R1+0xf44], R192 ;  /* 0x000f44c001007387 */ /* 0x000fe80000100800 */
[----:B------:R-:W-:Y:S04]  /*182b0*/  STL [R1+0xf40], R193 ;  /* 0x000f40c101007387 */ /* 0x000fe80000100800 */
[----:B------:R-:W-:Y:S04]  /*182c0*/  STL [R1+0xf3c], R194 ;  /* 0x000f3cc201007387 */ /* 0x000fe80000100800 */
[----:B------:R-:W-:Y:S04]  /*182d0*/  STL [R1+0xf38], R195 ;  /* 0x000f38c301007387 */ /* 0x000fe80000100800 */
[----:B------:R-:W3:Y:S04]  /*182e0*/  LDL.LU R240, [R1+0x1c0] ;  /* 0x0001c00001f07983 */ /* 0x000ee80000300800 */
        /* <DEDUP_REMOVED lines=19> */
[C---:B----4-:R-:W-:Y:S11]  /*18420*/  HMMA.1688.F32.TF32 R196, R208.reuse, R64, R196 ;  /* 0x00000040d0c4723c */ /* 0x050ff600000810c4 */
[----:B------:R-:W-:Y:S11]  /*18430*/  @!UPT UIADD3 URZ, URZ, URZ, URZ ;  /* 0x0000003f3f3ff290 */ /* 0x000ff6000fffe03f */
[----:B------:R-:W-:Y:S01]  /*18440*/  @!UPT UIADD3 URZ, URZ, URZ, URZ ;  /* 0x0000003f3f3ff290 */ /* 0x000fe2000fffe03f */
[----:B------:R-:W-:Y:S04]  /*18450*/  STL [R1+0xf54], R196 ;  /* 0x000f54c401007387 */ /* 0x000fe80000100800 */
[----:B------:R-:W-:Y:S04]  /*18460*/  STL [R1+0xf50], R197 ;  /* 0x000f50c501007387 */ /* 0x000fe80000100800 */
[----:B------:R-:W-:Y:S04]  /*18470*/  STL [R1+0xf4c], R198 ;  /* 0x000f4cc601007387 */ /* 0x000fe80000100800 */
[----:B------:R-:W-:Y:S01]  /*18480*/  STL [R1+0xf48], R199 ;  /* 0x000f48c701007387 */ /* 0x000fe20000100800 */
[C---:B-----5:R-:W-:Y:S08]  /*18490*/  HMMA.1688.F32.TF32 R200, R208.reuse, R60, R200 ;  /* 0x0000003cd0c8723c */ /* 0x060ff000000810c8 */
[C---:B--2---:R-:W-:Y:S11]  /*184a0*/  HMMA.1688.F32.TF32 R204, R208.reuse, R40, R204 ;  /* 0x00000028d0cc723c */ /* 0x044ff600000810cc */
[----:B------:R-:W-:Y:S04]  /*184b0*/  @!UPT UIADD3 URZ, URZ, URZ, URZ ;  /* 0x0000003f3f3ff290 */ /* 0x000fe8000fffe03f */
[----:B------:R-:W-:Y:S04]  /*184c0*/  STL [R1+0xf64], R200 ;  /* 0x000f64c801007387 */ /* 0x000fe80000100800 */
[----:B------:R-:W-:Y:S04]  /*184d0*/  STL [R1+0xf60], R201 ;  /* 0x000f60c901007387 */ /* 0x000fe80000100800 */
[----:B------:R-:W-:Y:S04]  /*184e0*/  STL [R1+0xf5c], R202 ;  /* 0x000f5cca01007387 */ /* 0x000fe80000100800 */
[----:B------:R-:W-:Y:S04]  /*184f0*/  STL [R1+0xf58], R203 ;  /* 0x000f58cb01007387 */ /* 0x000fe80000100800 */
[----:B------:R-:W-:Y:S04]  /*18500*/  STL [R1+0xf74], R204 ;  /* 0x000f74cc01007387 */ /* 0x000fe80000100800 */
[----:B------:R-:W-:Y:S04]  /*18510*/  STL [R1+0xf70], R205 ;  /* 0x000f70cd01007387 */ /* 0x000fe80000100800 */
[----:B------:R-:W-:Y:S01]  /*18520*/  STL [R1+0xf6c], R206 ;  /* 0x000f6cce01007387 */ /* 0x000fe20000100800 */
[----:B---3--:R-:W-:Y:S03]  /*18530*/  HMMA.1688.F32.TF32 R208, R208, R36, R240 ;  /* 0x00000024d0d0723c */ /* 0x008fe600000810f0 */
[----:B------:R-:W-:Y:S04]  /*18540*/  STL [R1+0xf68], R207 ;  /* 0x000f68cf01007387 */ /* 0x000fe80000100800 */
[----:B------:R-:W2:Y:S04]  /*18550*/  LDL.LU R240, [R1+0x170] ;  /* 0x0001700001f07983 */ /* 0x000ea80000300800 */
[----:B------:R-:W2:Y:S04]  /*18560*/  LDL.LU R241, [R1+0x174] ;  /* 0x0001740001f17983 */ /* 0x000ea80000300800 */
[----:B------:R-:W2:Y:S04]  /*18570*/  LDL.LU R242, [R1+0x178] ;  /* 0x0001780001f27983 */ /* 0x000ea80000300800 */
[----:B------:R-:W2:Y:S01]  /*18580*/  LDL.LU R243, [R1+0x17c] ;  /* 0x00017c0001f37983 */ /* 0x000ea20000300800 */
[C---:B------:R-:W-:Y:S08]  /*18590*/  HMMA.1688.F32.TF32 R116, R144.reuse, R48, R116 ;  /* 0x000000309074723c */ /* 0x040ff00000081074 */
[C---:B------:R-:W-:Y:S08]  /*185a0*/  HMMA.1688.F32.TF32 R120, R144.reuse, R44, R120 ;  /* 0x0000002c9078723c */ /* 0x040ff00000081078 */
[C---:B------:R-:W-:Y:S08]  /*185b0*/  HMMA.1688.F32.TF32 R124, R144.reuse, R56, R124 ;  /* 0x00000038907c723c */ /* 0x040ff0000008107c */
[C---:B------:R-:W-:Y:S08]  /*185c0*/  HMMA.1688.F32.TF32 R128, R144.reuse, R52, R128 ;  /* 0x000000349080723c */ /* 0x040ff00000081080 */
[C---:B------:R-:W-:Y:S08]  /*185d0*/  HMMA.1688.F32.TF32 R132, R144.reuse, R64, R132 ;  /* 0x000000409084723c */ /* 0x040ff00000081084 */
[C---:B------:R-:W-:Y:S08]  /*185e0*/  HMMA.1688.F32.TF32 R136, R144.reuse, R60, R136 ;  /* 0x0000003c9088723c */ /* 0x040ff00000081088 */
[C---:B------:R-:W-:Y:S01]  /*185f0*/  HMMA.1688.F32.TF32 R140, R144.reuse, R40, R232 ;  /* 0x00000028908c723c */ /* 0x040fe200000810e8 */
[----:B------:R-:W-:Y:S07]  /*18600*/  STL [R1+0xf84], R208 ;  /* 0x000f84d001007387 */ /* 0x000fee0000100800 */
[----:B------:R-:W-:Y:S01]  /*18610*/  HMMA.1688.F32.TF32 R144, R144, R36, R228 ;  /* 0x000000249090723c */ /* 0x000fe200000810e4 */
[----:B------:R-:W-:Y:S04]  /*18620*/  LDS R228, [R2+0x10500] ;  /* 0x0105000002e47984 */ /* 0x000fe80000000800 */
[----:B------:R-:W-:Y:S04]  /*18630*/  LDS R230, [R2+0x12500] ;  /* 0x0125000002e67984 */ /* 0x000fe80000000800 */
[----:B------:R-:W-:Y:S04]  /*18640*/  LDS R229, [R3+0x10500] ;  /* 0x0105000003e57984 */ /* 0x000fe80000000800 */
[----:B------:R-:W1:Y:S04]  /*18650*/  LDS R231, [R3+0x12500] ;  /* 0x0125000003e77984 */ /* 0x000e680000000800 */
[----:B------:R-:W-:Y:S04]  /*18660*/  STL [R1+0xf80], R209 ;  /* 0x000f80d101007387 */ /* 0x000fe80000100800 */
[----:B------:R-:W-:Y:S04]  /*18670*/  STL [R1+0xf7c], R210 ;  /* 0x000f7cd201007387 */ /* 0x000fe80000100800 */
[----:B------:R-:W-:Y:S04]  /*18680*/  STL [R1+0xf78], R211 ;  /* 0x000f78d301007387 */ /* 0x000fe80000100800 */
[----:B------:R-:W-:Y:S04]  /*18690*/  LDS R232, [R2+0x10600] ;  /* 0x0106000002e87984 */ /* 0x000fe80000000800 */
[----:B------:R-:W-:Y:S04]  /*186a0*/  LDS R234, [R2+0x12600] ;  /* 0x0126000002ea7984 */ /* 0x000fe80000000800 */
[----:B------:R-:W-:Y:S04]  /*186b0*/  LDS R233, [R3+0x10600] ;  /* 0x0106000003e97984 */ /* 0x000fe80000000800 */
[----:B------:R-:W3:Y:S01]  /*186c0*/  LDS R235, [R3+0x12600] ;  /* 0x0126000003eb7984 */ /* 0x000ee20000000800 */
[C---:B-1----:R-:W-:Y:S08]  /*186d0*/  HMMA.1688.F32.TF32 R212, R228.reuse, R48, R212 ;  /* 0x00000030e4d4723c */ /* 0x042ff000000810d4 */
[C---:B------:R-:W-:Y:S11]  /*186e0*/  HMMA.1688.F32.TF32 R20, R228.reuse, R52, R20 ;  /* 0x00000034e414723c */ /* 0x040ff60000081014 */
[----:B------:R-:W-:Y:S04]  /*186f0*/  @!UPT UIADD3 URZ, URZ, URZ, URZ ;  /* 0x0000003f3f3ff290 */ /* 0x000fe8000fffe03f */
[----:B------:R-:W-:Y:S04]  /*18700*/  STL [R1+0xf8c], R214 ;  /* 0x000f8cd601007387 */ /* 0x000fe80000100800 */
[----:B------:R-:W-:Y:S04]  /*18710*/  STL [R1+0xf88], R215 ;  /* 0x000f88d701007387 */ /* 0x000fe80000100800 */
[----:B------:R-:W4:Y:S04]  /*18720*/  LDL.LU R188, [R1+0x150] ;  /* 0x0001500001bc7983 */ /* 0x000f280000300800 */
[----:B------:R-:W4:Y:S04]  /*18730*/  LDL.LU R189, [R1+0x154] ;  /* 0x0001540001bd7983 */ /* 0x000f280000300800 */
[----:B------:R-:W4:Y:S04]  /*18740*/  LDL.LU R190, [R1+0x158] ;  /* 0x0001580001be7983 */ /* 0x000f280000300800 */
[----:B------:R-:W4:Y:S04]  /*18750*/  LDL.LU R191, [R1+0x15c] ;  /* 0x00015c0001bf7983 */ /* 0x000f280000300800 */
[----:B------:R-:W5:Y:S04]  /*18760*/  LDL.LU R192, [R1+0x140] ;  /* 0x0001400001c07983 */ /* 0x000f680000300800 */
[----:B------:R1:W-:Y:S04]  /*18770*/  STL.64 [R1+0x10], R20 ;  /* 0x0000101401007387 */ /* 0x0003e80000100a00 */
[----:B------:R1:W-:Y:S04]  /*18780*/  STL.64 [R1+0x18], R22 ;  /* 0x0000181601007387 */ /* 0x0003e80000100a00 */
[----:B------:R-:W5:Y:S04]  /*18790*/  LDL.LU R193, [R1+0x144] ;  /* 0x0001440001c17983 */ /* 0x000f680000300800 */
[----:B------:R-:W5:Y:S04]  /*187a0*/  LDL.LU R194, [R1+0x148] ;  /* 0x0001480001c27983 */ /* 0x000f680000300800 */
[----:B------:R-:W5:Y:S04]  /*187b0*/  LDL.LU R195, [R1+0x14c] ;  /* 0x00014c0001c37983 */ /* 0x000f680000300800 */
        /* <DEDUP_REMOVED lines=12> */
[----:B-1----:R-:W3:Y:S04]  /*18880*/  LDL.LU R20, [R1+0x100] ;  /* 0x0001000001147983 */ /* 0x002ee80000300800 */
[----:B------:R-:W3:Y:S04]  /*18890*/  LDL.LU R21, [R1+0x104] ;  /* 0x0001040001157983 */ /* 0x000ee80000300800 */
[----:B------:R-:W3:Y:S04]  /*188a0*/  LDL.LU R22, [R1+0x108] ;  /* 0x0001080001167983 */ /* 0x000ee80000300800 */
[----:B------:R-:W3:Y:S01]  /*188b0*/  LDL.LU R23, [R1+0x10c] ;  /* 0x00010c0001177983 */ /* 0x000ee20000300800 */
[C---:B--2---:R-:W-:Y:S03]  /*188c0*/  HMMA.1688.F32.TF32 R176, R228.reuse, R64, R240 ;  /* 0x00000040e4b0723c */ /* 0x044fe600000810f0 */
[----:B------:R-:W2:Y:S04]  /*188d0*/  LDL.LU R240, [R1] ;  /* 0x0000000001f07983 */ /* 0x000ea80000300800 */
[----:B------:R-:W2:Y:S04]  /*188e0*/  LDL.LU R241, [R1+0x4] ;  /* 0x0000040001f17983 */ /* 0x000ea80000300800 */
[----:B------:R-:W2:Y:S04]  /*188f0*/  LDL.LU R242, [R1+0x8] ;  /* 0x0000080001f27983 */ /* 0x000ea80000300800 */
[----:B------:R-:W2:Y:S01]  /*18900*/  LDL.LU R243, [R1+0xc] ;  /* 0x00000c0001f37983 */ /* 0x000ea20000300800 */
[C---:B----4-:R-:W-:Y:S11]  /*18910*/  HMMA.1688.F32.TF32 R204, R228.reuse, R60, R188 ;  /* 0x0000003ce4cc723c */ /* 0x050ff600000810bc */
[----:B------:R-:W-:Y:S11]  /*18920*/  @!UPT UIADD3 URZ, URZ, URZ, URZ ;  /* 0x0000003f3f3ff290 */ /* 0x000ff6000fffe03f */
[----:B------:R-:W-:Y:S02]  /*18930*/  @!UPT UIADD3 URZ, URZ, URZ, URZ ;  /* 0x0000003f3f3ff290 */ /* 0x000fe4000fffe03f */
[----:B------:R-:W-:Y:S01]  /*18940*/  IMAD.MOV.U32 R188, RZ, RZ, R204 ;  /* 0x000000ffffbc7224 */ /* 0x000fe200078e00cc */
[----:B------:R-:W-:Y:S01]  /*18950*/  MOV R184, R206 ;  /* 0x000000ce00b87202 */ /* 0x000fe20000000f00 */
[----:B------:R-:W-:Y:S02]  /*18960*/  IMAD.MOV.U32 R189, RZ, RZ, R205 ;  /* 0x000000ffffbd7224 */ /* 0x000fe400078e00cd */
[----:B------:R-:W-:Y:S02]  /*18970*/  IMAD.MOV.U32 R185, RZ, RZ, R207 ;  /* 0x000000ffffb97224 */ /* 0x000fe400078e00cf */
[C---:B-----5:R-:W-:Y:S11]  /*18980*/  HMMA.1688.F32.TF32 R204, R228.reuse, R40, R192 ;  /* 0x00000028e4cc723c */ /* 0x060ff600000810c0 */
[----:B------:R-:W-:Y:S11]  /*18990*/  @!UPT UIADD3 URZ, URZ, URZ, URZ ;  /* 0x0000003f3f3ff290 */ /* 0x000ff6000fffe03f */
[----:B------:R-:W-:Y:S02]  /*189a0*/  @!UPT UIADD3 URZ, URZ, URZ, URZ ;  /* 0x0000003f3f3ff290 */ /* 0x000fe4000fffe03f */
[----:B------:R-:W-:Y:S01]  /*189b0*/  IMAD.MOV.U32 R192, RZ, RZ, R204 ;  /* 0x000000ffffc07224 */ /* 0x000fe200078e00cc */
[----:B------:R-:W-:Y:S01]  /*189c0*/  MOV R193, R205 ;  /* 0x000000cd00c17202 */ /* 0x000fe20000000f00 */
[----:B------:R-:W-:Y:S02]  /*189d0*/  IMAD.MOV.U32 R194, RZ, RZ, R206 ;  /* 0x000000ffffc27224 */ /* 0x000fe400078e00ce */
[----:B------:R-:W-:Y:S02]  /*189e0*/  IMAD.MOV.U32 R195, RZ, RZ, R207 ;  /* 0x000000ffffc37224 */ /* 0x000fe400078e00cf */
[----:B---3--:R-:W-:Y:S08]  /*189f0*/  HMMA.1688.F32.TF32 R204, R228, R36, R196 ;  /* 0x00000024e4cc723c */ /* 0x008ff000000810c4 */
[----:B------:R-:W-:Y:S11]  /*18a00*/  HMMA.1688.F32.TF32 R20, R232, R56, R20 ;  /* 0x00000038e814723c */ /* 0x000ff60000081014 */
[----:B------:R-:W-:Y:S05]  /*18a10*/  @!UPT UIADD3 URZ, URZ, URZ, URZ ;  /* 0x0000003f3f3ff290 */ /* 0x000fea000fffe03f */
[----:B------:R-:W-:Y:S01]  /*18a20*/  MOV R196, R204 ;  /* 0x000000cc00c47202 */ /* 0x000fe20000000f00 */
[----:B------:R-:W-:Y:S01]  /*18a30*/  IMAD.MOV.U32 R197, RZ, RZ, R205 ;  /* 0x000000ffffc57224 */ /* 0x000fe200078e00cd */
[----:B------:R-:W-:Y:S01]  /*18a40*/  MOV R199, R207 ;  /* 0x000000cf00c77202 */ /* 0x000fe20000000f00 */
[----:B------:R-:W-:-:S05]  /*18a50*/  IMAD.MOV.U32 R198, RZ, RZ, R206 ;  /* 0x000000ffffc67224 */ /* 0x000fca00078e00ce */
[----:B------:R-:W-:Y:S01]  /*18a60*/  MOV R204, R20 ;  /* 0x0000001400cc7202 */ /* 0x000fe20000000f00 */
[----:B------:R-:W-:Y:S01]  /*18a70*/  IMAD.MOV.U32 R205, RZ, RZ, R21 ;  /* 0x000000ffffcd7224 */ /* 0x000fe200078e0015 */
[----:B------:R-:W-:Y:S01]  /*18a80*/  MOV R207, R23 ;  /* 0x0000001700cf7202 */ /* 0x000fe20000000f00 */
[----:B------:R-:W-:Y:S02]  /*18a90*/  IMAD.MOV.U32 R206, RZ, RZ, R22 ;  /* 0x000000ffffce7224 */ /* 0x000fe400078e0016 */
[----:B--2---:R-:W-:Y:S11]  /*18aa0*/  HMMA.1688.F32.TF32 R20, R232, R52, R240 ;  /* 0x00000034e814723c */ /* 0x004ff600000810f0 */
[----:B------:R-:W-:Y:S11]  /*18ab0*/  @!UPT UIADD3 URZ, URZ, URZ, URZ ;  /* 0x0000003f3f3ff290 */ /* 0x000ff6000fffe03f */
[----:B------:R-:W-:Y:S02]  /*18ac0*/  @!UPT UIADD3 URZ, URZ, URZ, URZ ;  /* 0x0000003f3f3ff290 */ /* 0x000fe4000fffe03f */
[----:B------:R-:W-:Y:S01]  /*18ad0*/  IMAD.MOV.U32 R208, RZ, RZ, R20 ;  /* 0x000000ffffd07224 */ /* 0x000fe200078e0014 */
[----:B------:R-:W-:Y:S01]  /*18ae0*/  MOV R210, R22 ;  /* 0x0000001600d27202 */ /* 0x000fe20000000f00 */
[----:B------:R-:W-:Y:S01]  /*18af0*/  IMAD.MOV.U32 R209, RZ, RZ, R21 ;  /* 0x000000ffffd17224 */ /* 0x000fe200078e0015 */
[----:B------:R-:W-:Y:S01]  /*18b00*/  MOV R21, R249 ;  /* 0x000000f900157202 */ /* 0x000fe20000000f00 */
[----:B------:R-:W-:Y:S02]  /*18b10*/  IMAD.MOV.U32 R20, RZ, RZ, R248 ;  /* 0x000000ffff147224 */ /* 0x000fe400078e00f8 */
[----:B------:R-:W2:Y:S01]  /*18b20*/  LDL.LU R248, [R1+0xfd4] ;  /* 0x000fd40001f87983 */ /* 0x000ea20000300800 */
[----:B------:R-:W-:Y:S02]  /*18b30*/  IMAD.MOV.U32 R211, RZ, RZ, R23 ;  /* 0x000000ffffd37224 */ /* 0x000fe400078e0017 */
[----:B------:R-:W-:Y:S01]  /*18b40*/  IMAD.MOV.U32 R22, RZ, RZ, R250 ;  /* 0x000000ffff167224 */ /* 0x000fe200078e00fa */
[----:B------:R-:W2:Y:S01]  /*18b50*/  LDL.LU R249, [R1+0xfd0] ;  /* 0x000fd00001f97983 */ /* 0x000ea20000300800 */
[----:B------:R-:W-:-:S03]  /*18b60*/  IMAD.MOV.U32 R23, RZ, RZ, R251 ;  /* 0x000000ffff177224 */ /* 0x000fc600078e00fb */
[----:B------:R-:W2:Y:S04]  /*18b70*/  LDL.LU R250, [R1+0xfcc] ;  /* 0x000fcc0001fa7983 */ /* 0x000ea80000300800 */
[----:B------:R-:W2:Y:S01]  /*18b80*/  LDL.LU R251, [R1+0xfc8] ;  /* 0x000fc80001fb7983 */ /* 0x000ea20000300800 */
[C---:B------:R-:W-:Y:S08]  /*18b90*/  HMMA.1688.F32.TF32 R200, R232.reuse, R48, R200 ;  /* 0x00000030e8c8723c */ /* 0x040ff000000810c8 */
[----:B------:R-:W-:Y:S01]  /*18ba0*/  HMMA.1688.F32.TF32 R24, R232, R44, R24 ;  /* 0x0000002ce818723c */ /* 0x000fe20000081018 */
[----:B------:R-:W-:Y:S01]  /*18bb0*/  IMAD.MOV.U32 R180, RZ, RZ, R177 ;  /* 0x000000ffffb47224 */ /* 0x000fe200078e00b1 */
[----:B------:R-:W-:Y:S01]  /*18bc0*/  MOV R186, R176 ;  /* 0x000000b000ba7202 */ /* 0x000fe20000000f00 */
[----:B------:R-:W-:Y:S01]  /*18bd0*/  IMAD.MOV.U32 R181, RZ, RZ, R178 ;  /* 0x000000ffffb57224 */ /* 0x000fe200078e00b2 */
[----:B------:R-:W-:Y:S11]  /*18be0*/  MOV R176, R179 ;  /* 0x000000b300b07202 */ /* 0x000ff60000000f00 */
[----:B------:R-:W-:Y:S01]  /*18bf0*/  @!UPT UIADD3 URZ, URZ, URZ, URZ ;  /* 0x0000003f3f3ff290 */ /* 0x000fe2000fffe03f */
[----:B------:R-:W-:Y:S01]  /*18c00*/  IMAD.MOV.U32 R177, RZ, RZ, R200 ;  /* 0x000000ffffb17224 */ /* 0x000fe200078e00c8 */
[----:B------:R-:W-:Y:S01]  /*18c10*/  MOV R179, R202 ;  /* 0x000000ca00b37202 */ /* 0x000fe20000000f00 */
[----:B------:R-:W-:Y:S02]  /*18c20*/  IMAD.MOV.U32 R178, RZ, RZ, R201 ;  /* 0x000000ffffb27224 */ /* 0x000fe400078e00c9 */
[----:B------:R-:W-:-:S04]  /*18c30*/  IMAD.MOV.U32 R182, RZ, RZ, R203 ;  /* 0x000000ffffb67224 */ /* 0x000fc800078e00cb */
[----:B------:R-:W-:Y:S01]  /*18c40*/  IMAD.MOV.U32 R200, RZ, RZ, R24 ;  /* 0x000000ffffc87224 */ /* 0x000fe200078e0018 */
[----:B------:R-:W-:Y:S01]  /*18c50*/  MOV R201, R25 ;  /* 0x0000001900c97202 */ /* 0x000fe20000000f00 */
[----:B------:R-:W3:Y:S01]  /*18c60*/  LDL.LU R24, [R1+0x300] ;  /* 0x0003000001187983 */ /* 0x000ee20000300800 */
[----:B------:R-:W-:Y:S02]  /*18c70*/  IMAD.MOV.U32 R202, RZ, RZ, R26 ;  /* 0x000000ffffca7224 */ /* 0x000fe400078e001a */
[----:B------:R-:W-:Y:S01]  /*18c80*/  IMAD.MOV.U32 R203, RZ, RZ, R27 ;  /* 0x000000ffffcb7224 */ /* 0x000fe200078e001b */
[----:B------:R-:W3:Y:S04]  /*18c90*/  LDL.LU R25, [R1+0x304] ;  /* 0x0003040001197983 */ /* 0x000ee80000300800 */
[----:B------:R-:W3:Y:S04]  /*18ca0*/  LDL.LU R26, [R1+0x308] ;  /* 0x00030800011a7983 */ /* 0x000ee80000300800 */
[----:B------:R-:W3:Y:S01]  /*18cb0*/  LDL.LU R27, [R1+0x30c] ;  /* 0x00030c00011b7983 */ /* 0x000ee20000300800 */
[C---:B------:R-:W-:Y:S08]  /*18cc0*/  HMMA.1688.F32.TF32 R216, R228.reuse, R44, R216 ;  /* 0x0000002ce4d8723c */ /* 0x040ff000000810d8 */
[----:B------:R-:W-:Y:S01]  /*18cd0*/  HMMA.1688.F32.TF32 R220, R228, R56, R220 ;  /* 0x00000038e4dc723c */ /* 0x000fe200000810dc */
[----:B------:R-:W-:Y:S01]  /*18ce0*/  MOV R240, R238 ;  /* 0x000000ee00f07202 */ /* 0x000fe20000000f00 */
[----:B------:R-:W-:Y:S01]  /*18cf0*/  IMAD.MOV.U32 R241, RZ, RZ, R239 ;  /* 0x000000fffff17224 */ /* 0x000fe200078e00ef */
[----:B------:R-:W-:Y:S01]  /*18d00*/  MOV R243, R0 ;  /* 0x0000000000f37202 */ /* 0x000fe20000000f00 */
[----:B------:R-:W-:Y:S01]  /*18d10*/  IMAD.MOV.U32 R242, RZ, RZ, R252 ;  /* 0x000000fffff27224 */ /* 0x000fe200078e00fc */
[----:B------:R-:W4:Y:S04]  /*18d20*/  LDL.LU R238, [R1+0xfc4] ;  /* 0x000fc40001ee7983 */ /* 0x000f280000300800 */
[----:B------:R-:W4:Y:S01]  /*18d30*/  LDL.LU R239, [R1+0xfc0] ;  /* 0x000fc00001ef7983 */ /* 0x000f220000300800 */
[C---:B--2---:R-:W-:Y:S11]  /*18d40*/  HMMA.1688.F32.TF32 R228, R232.reuse, R64, R248 ;  /* 0x00000040e8e4723c */ /* 0x044ff600000810f8 */
[----:B------:R-:W-:Y:S11]  /*18d50*/  @!UPT UIADD3 URZ, URZ, URZ, URZ ;  /* 0x0000003f3f3ff290 */ /* 0x000ff6000fffe03f */
[----:B------:R-:W-:Y:S02]  /*18d60*/  @!UPT UIADD3 URZ, URZ, URZ, URZ ;  /* 0x0000003f3f3ff290 */ /* 0x000fe4000fffe03f */
[----:B------:R-:W-:Y:S01]  /*18d70*/  IMAD.MOV.U32 R183, RZ, RZ, R228 ;  /* 0x000000ffffb77224 */ /* 0x000fe200078e00e4 */
[----:B------:R-:W-:Y:S01]  /*18d80*/  MOV R190, R230 ;  /* 0x000000e600be7202 */ /* 0x000fe20000000f00 */
[----:B------:R-:W-:Y:S02]  /*18d90*/  IMAD.MOV.U32 R187, RZ, RZ, R229 ;  /* 0x000000ffffbb7224 */ /* 0x000fe400078e00e5 */
[----:B------:R-:W-:Y:S02]  /*18da0*/  IMAD.MOV.U32 R191, RZ, RZ, R231 ;  /* 0x000000ffffbf7224 */ /* 0x000fe400078e00e7 */
[C---:B------:R-:W-:Y:S08]  /*18db0*/  HMMA.1688.F32.TF32 R228, R232.reuse, R60, R244 ;  /* 0x0000003ce8e4723c */ /* 0x040ff000000810f4 */
[----:B------:R-:W-:Y:S01]  /*18dc0*/  HMMA.1688.F32.TF32 R244, R232, R36, R224 ;  /* 0x00000024e8f4723c */ /* 0x000fe200000810e0 */
[----:B------:R-:W-:Y:S04]  /*18dd0*/  LDS R224, [R2+0x10700] ;  /* 0x0107000002e07984 */ /* 0x000fe80000000800 */
[----:B------:R-:W-:Y:S04]  /*18de0*/  LDS R226, [R2+0x12700] ;  /* 0x0127000002e27984 */ /* 0x000fe80000000800 */
[----:B------:R-:W-:Y:S04]  /*18df0*/  LDS R225, [R3+0x10700] ;  /* 0x0107000003e17984 */ /* 0x000fe80000000800 */
[----:B------:R-:W3:Y:S02]  /*18e00*/  LDS R227, [R3+0x12700] ;  /* 0x0127000003e37984 */ /* 0x000ee40000000800 */
[C---:B---3--:R-:W-:Y:S08]  /*18e10*/  HMMA.1688.F32.TF32 R24, R224.reuse, R48, R24 ;  /* 0x00000030e018723c */ /* 0x048ff00000081018 */
[C---:B------:R-:W-:Y:S08]  /*18e20*/  HMMA.1688.F32.TF32 R20, R224.reuse, R44, R20 ;  /* 0x0000002ce014723c */ /* 0x040ff00000081014 */
[----:B------:R-:W-:Y:S07]  /*18e30*/  HMMA.1688.F32.TF32 R240, R224, R56, R240 ;  /* 0x00000038e0f0723c */ /* 0x000fee00000810f0 */
[----:B------:R-:W-:Y:S04]  /*18e40*/  STL.64 [R1+0x2c0], R24 ;  /* 0x0002c01801007387 */ /* 0x000fe80000100a00 */
[----:B------:R1:W-:Y:S04]  /*18e50*/  STL.64 [R1+0x2c8], R26 ;  /* 0x0002c81a01007387 */ /* 0x0003e80000100a00 */
[----:B-1----:R-:W2:Y:S04]  /*18e60*/  LDL.LU.64 R26, [R1+0xfb8] ;  /* 0x000fb800011a7983 */ /* 0x002ea80000300a00 */
[----:B------:R-:W2:Y:S04]  /*18e70*/  LDL.LU.64 R24, [R1+0xfb0] ;  /* 0x000fb00001187983 */ /* 0x000ea80000300a00 */
        /* <DEDUP_REMOVED lines=9> */
[----:B------:R-:W-:Y:S01]  /*18f10*/  MOV R0, R228 ;  /* 0x000000e400007202 */ /* 0x000fe20000000f00 */
[----:B------:R-:W-:Y:S01]  /*18f20*/  IMAD.MOV.U32 R214, RZ, RZ, R230 ;  /* 0x000000ffffd67224 */ /* 0x000fe200078e00e6 */
[----:B------:R-:W-:Y:S01]  /*18f30*/  LDS R228, [R2+0x14000] ;  /* 0x0140000002e47984 */ /* 0x000fe20000000800 */
[----:B------:R-:W-:-:S03]  /*18f40*/  IMAD.MOV.U32 R215, RZ, RZ, R231 ;  /* 0x000000ffffd77224 */ /* 0x000fc600078e00e7 */
[----:B------:R-:W-:Y:S04]  /*18f50*/  LDS R230, [R2+0x16000] ;  /* 0x0160000002e67984 */ /* 0x000fe80000000800 */
[----:B------:R-:W-:Y:S04]  /*18f60*/  LDS R229, [R3+0x14000] ;  /* 0x0140000003e57984 */ /* 0x000fe80000000800 */
[----:B------:R-:W1:Y:S02]  /*18f70*/  LDS R231, [R3+0x16000] ;  /* 0x0160000003e77984 */ /* 0x000e640000000800 */
[----:B-1----:R-:W-:Y:S11]  /*18f80*/  HMMA.1688.F32.TF32 R4, R228, R50, R4 ;  /* 0x00000032e404723c */ /* 0x002ff60000081004 */
[----:B------:R-:W-:Y:S11]  /*18f90*/  @!UPT UIADD3 URZ, URZ, URZ, URZ ;  /* 0x0000003f3f3ff290 */ /* 0x000ff6000fffe03f */
[----:B------:R-:W-:Y:S02]  /*18fa0*/  @!UPT UIADD3 URZ, URZ, URZ, URZ ;  /* 0x0000003f3f3ff290 */ /* 0x000fe4000fffe03f */
[----:B------:R-:W-:Y:S01]  /*18fb0*/  IMAD.MOV.U32 R57, RZ, RZ, R4 ;  /* 0x000000ffff397224 */ /* 0x000fe200078e0004 */
[----:B------:R-:W-:Y:S01]  /*18fc0*/  MOV R56, R5 ;  /* 0x0000000500387202 */ /* 0x000fe20000000f00 */
[----:B----4-:R-:W-:Y:S01]  /*18fd0*/  HMMA.1688.F32.TF32 R248, R232, R40, R236 ;  /* 0x00000028e8f8723c */ /* 0x010fe200000810ec */
[----:B------:R-:W-:Y:S04]  /*18fe0*/  LDS R232, [R2+0x14100] ;  /* 0x0141000002e87984 */ /* 0x000fe80000000800 */
[----:B------:R-:W-:Y:S04]  /*18ff0*/  LDS R234, [R2+0x16100] ;  /* 0x0161000002ea7984 */ /* 0x000fe80000000800 */
[----:B------:R-:W-:Y:S04]  /*19000*/  LDS R233, [R3+0x14100] ;  /* 0x0141000003e97984 */ /* 0x000fe80000000800 */
[----:B------:R-:W1:Y:S04]  /*19010*/  LDS R235, [R3+0x16100] ;  /* 0x0161000003eb7984 */ /* 0x000e680000000800 */
[----:B------:R-:W-:Y:S04]  /*19020*/  LDS R236, [R2+0x14200] ;  /* 0x0142000002ec7984 */ /* 0x000fe80000000800 */
[----:B------:R-:W-:Y:S04]  /*19030*/  LDS R238, [R2+0x16200] ;  /* 0x0162000002ee7984 */ /* 0x000fe80000000800 */
[----:B------:R-:W-:Y:S04]  /*19040*/  LDS R237, [R3+0x14200] ;  /* 0x0142000003ed7984 */ /* 0x000fe80000000800 */
[----:B------:R-:W4:Y:S01]  /*19050*/  LDS R239, [R3+0x16200] ;  /* 0x0162000003ef7984 */ /* 0x000f220000000800 */
[C---:B--2---:R-:W-:Y:S08]  /*19060*/  HMMA.1688.F32.TF32 R24, R224.reuse, R60, R24 ;  /* 0x0000003ce018723c */ /* 0x044ff00000081018 */
[----:B-----5:R-:W-:Y:S07]  /*19070*/  HMMA.1688.F32.TF32 R240, R224, R52, R240 ;  /* 0x00000034e0f0723c */ /* 0x020fee00000810f0 */
[----:B------:R-:W-:-:S02]  /*19080*/  IMAD.MOV.U32 R53, RZ, RZ, R6 ;  /* 0x000000ffff357224 */ /* 0x000fc400078e0006 */
[----:B------:R-:W-:Y:S02]  /*19090*/  IMAD.MOV.U32 R52, RZ, RZ, R7 ;  /* 0x000000ffff347224 */ /* 0x000fe400078e0007 */
[----:B------:R-:W-:Y:S11]  /*190a0*/  HMMA.1688.F32.TF32 R4, R228, R46, R8 ;  /* 0x0000002ee404723c */ /* 0x000ff60000081008 */
[----:B------:R-:W-:Y:S01]  /*190b0*/  @!UPT UIADD3 URZ, URZ, URZ, URZ ;  /* 0x0000003f3f3ff290 */ /* 0x000fe2000fffe03f */
[----:B------:R-:W-:Y:S04]  /*190c0*/  STL.64 [R1+0x2a0], R240 ;  /* 0x0002a0f001007387 */ /* 0x000fe80000100a00 */
[----:B------:R3:W-:Y:S02]  /*190d0*/  STL.64 [R1+0x2a8], R242 ;  /* 0x0002a8f201007387 */ /* 0x0007e40000100a00 */
[C---:B---3--:R-:W-:Y:S08]  /*190e0*/  HMMA.1688.F32.TF32 R240, R224.reuse, R64, R20 ;  /* 0x00000040e0f0723c */ /* 0x048ff00000081014 */
[----:B------:R-:W-:Y:S11]  /*190f0*/  HMMA.1688.F32.TF32 R20, R224, R40, R28 ;  /* 0x00000028e014723c */ /* 0x000ff6000008101c */
[----:B------:R-:W-:Y:S04]  /*19100*/  @!UPT UIADD3 URZ, URZ, URZ, URZ ;  /* 0x0000003f3f3ff290 */ /* 0x000fe8000fffe03f */
[----:B------:R-:W-:Y:S04]  /*19110*/  STL.64 [R1+0x290], R240 ;  /* 0x000290f001007387 */ /* 0x000fe80000100a00 */
[----:B------:R-:W-:Y:S05]  /*19120*/  STL.64 [R1+0x298], R242 ;  /* 0x000298f201007387 */ /* 0x000fea0000100a00 */
[----:B------:R-:W-:Y:S01]  /*19130*/  MOV R65, R20 ;  /* 0x0000001400417202 */ /* 0x000fe20000000f00 */
[----:B------:R-:W-:Y:S01]  /*19140*/  IMAD.MOV.U32 R64, RZ, RZ, R21 ;  /* 0x000000ffff407224 */ /* 0x000fe200078e0015 */
[----:B------:R-:W-:Y:S01]  /*19150*/  MOV R60, R23 ;  /* 0x00000017003c7202 */ /* 0x000fe20000000f00 */
[----:B------:R-:W-:-:S02]  /*19160*/  IMAD.MOV.U32 R61, RZ, RZ, R22 ;  /* 0x000000ffff3d7224 */ /* 0x000fc400078e0016 */
[----:B------:R-:W-:Y:S01]  /*19170*/  HMMA.1688.F32.TF32 R20, R224, R36, R32 ;  /* 0x00000024e014723c */ /* 0x000fe20000081020 */
[----:B------:R-:W-:Y:S04]  /*19180*/  STL.64 [R1+0x280], R24 ;  /* 0x0002801801007387 */ /* 0x000fe80000100a00 */
[----:B------:R-:W-:Y:S04]  /*19190*/  STL.64 [R1+0x288], R26 ;  /* 0x0002881a01007387 */ /* 0x000fe80000100a00 */
[----:B------:R2:W-:Y:S04]  /*191a0*/  STL [R1+0xee4], R60 ;  /* 0x000ee43c01007387 */ /* 0x0005e80000100800 */
[----:B------:R3:W-:Y:S04]  /*191b0*/  STL [R1+0xee0], R61 ;  /* 0x000ee03d01007387 */ /* 0x0007e80000100800 */
[----:B------:R5:W-:Y:S01]  /*191c0*/  STL [R1+0xedc], R64 ;  /* 0x000edc4001007387 */ /* 0x000be20000100800 */
[----:B--2---:R-:W-:-:S03]  /*191d0*/  MOV R60, R4 ;  /* 0x00000004003c7202 */ /* 0x004fc60000000f00 */
[----:B------:R2:W-:Y:S01]  /*191e0*/  STL [R1+0xed8], R65 ;  /* 0x000ed84101007387 */ /* 0x0005e20000100800 */
[----:B---3--:R-:W-:Y:S02]  /*191f0*/  IMAD.MOV.U32 R61, RZ, RZ, R5 ;  /* 0x000000ffff3d7224 */ /* 0x008fe400078e0005 */
[----:B-----5:R-:W-:Y:S01]  /*19200*/  IMAD.MOV.U32 R64, RZ, RZ, R6 ;  /* 0x000000ffff407224 */ /* 0x020fe200078e0006 */
[----:B--2---:R-:W-:Y:S02]  /*19210*/  MOV R65, R7 ;  /* 0x0000000700417202 */ /* 0x004fe40000000f00 */
[C---:B------:R-:W-:Y:S01]  /*19220*/  HMMA.1688.F32.TF32 R4, R228.reuse, R58, R12 ;  /* 0x0000003ae404723c */ /* 0x040fe2000008100c */
[----:B------:R-:W-:Y:S01]  /*19230*/  IMAD.MOV.U32 R44, RZ, RZ, R23 ;  /* 0x000000ffff2c7224 */ /* 0x000fe200078e0017 */
[----:B------:R-:W-:Y:S01]  /*19240*/  MOV R45, R22 ;  /* 0x00000016002d7202 */ /* 0x000fe20000000f00 */
[----:B------:R-:W-:Y:S02]  /*19250*/  IMAD.MOV.U32 R48, RZ, RZ, R21 ;  /* 0x000000ffff307224 */ /* 0x000fe400078e0015 */
[----:B------:R-:W-:Y:S01]  /*19260*/  IMAD.MOV.U32 R49, RZ, RZ, R20 ;  /* 0x000000ffff317224 */ /* 0x000fe200078e0014 */
[----:B------:R2:W-:Y:S04]  /*19270*/  STL [R1+0xef4], R44 ;  /* 0x000ef42c01007387 */ /* 0x0005e80000100800 */
[----:B------:R-:W-:Y:S04]  /*19280*/  STL [R1+0xef0], R45 ;  /* 0x000ef02d01007387 */ /* 0x000fe80000100800 */
[----:B------:R3:W-:Y:S04]  /*19290*/  STL [R1+0xeec], R48 ;  /* 0x000eec3001007387 */ /* 0x0007e80000100800 */
[----:B------:R5:W-:Y:S01]  /*192a0*/  STL [R1+0xee8], R49 ;  /* 0x000ee83101007387 */ /* 0x000be20000100800 */
[C---:B------:R-:W-:Y:S08]  /*192b0*/  HMMA.1688.F32.TF32 R12, R228.reuse, R62, R72 ;  /* 0x0000003ee40c723c */ /* 0x040ff00000081048 */
[----:B------:R-:W-:Y:S01]  /*192c0*/  HMMA.1688.F32.TF32 R8, R228, R42, R76 ;  /* 0x0000002ae408723c */ /* 0x000fe2000008104c */
[----:B--2---:R-:W-:Y:S01]  /*192d0*/  IMAD.MOV.U32 R44, RZ, RZ, R4 ;  /* 0x000000ffff2c7224 */ /* 0x004fe200078e0004 */
[----:B---3--:R-:W-:Y:S01]  /*192e0*/  MOV R48, R6 ;  /* 0x0000000600307202 */ /* 0x008fe20000000f00 */
[----:B------:R-:W-:-:S05]  /*192f0*/  IMAD.MOV.U32 R45, RZ, RZ, R5 ;  /* 0x000000ffff2d7224 */ /* 0x000fca00078e0005 */
[----:B-1----:R-:W-:Y:S01]  /*19300*/  HMMA.1688.F32.TF32 R224, R232, R54, R96 ;  /* 0x00000036e8e0723c */ /* 0x002fe20000081060 */
[----:B-----5:R-:W-:-:S07]  /*19310*/  IMAD.MOV.U32 R49, RZ, RZ, R7 ;  /* 0x000000ffff317224 */ /* 0x020fce00078e0007 */
[----:B----4-:R-:W-:Y:S01]  /*19320*/  HMMA.1688.F32.TF32 R240, R236, R66, R132 ;  /* 0x00000042ecf0723c */ /* 0x010fe20000081084 */
[----:B------:R-:W-:Y:S01]  /*19330*/  IMAD.MOV.U32 R27, RZ, RZ, R252 ;  /* 0x000000ffff1b7224 */ /* 0x000fe200078e00fc */
[----:B------:R-:W-:Y:S01]  /*19340*/  MOV R33, R205 ;  /* 0x000000cd00217202 */ /* 0x000fe20000000f00 */
[----:B------:R-:W-:Y:S02]  /*19350*/  IMAD.MOV.U32 R26, RZ, RZ, R0 ;  /* 0x000000ffff1a7224 */ /* 0x000fe400078e0000 */
[----:B------:R-:W-:Y:S02]  /*19360*/  IMAD.MOV.U32 R32, RZ, RZ, R204 ;  /* 0x000000ffff207224 */ /* 0x000fe400078e00cc */
[----:B------:R-:W-:Y:S01]  /*19370*/  IMAD.MOV.U32 R34, RZ, RZ, R206 ;  /* 0x000000ffff227224 */ /* 0x000fe200078e00ce */
        /* <DEDUP_REMOVED lines=8> */
[----:B------:R-:W-:Y:S04]  /*19400*/  LDS R20, [R2+0x14500] ;  /* 0x0145000002147984 */ /* 0x000fe80000000800 */
[----:B------:R-:W-:Y:S04]  /*19410*/  LDS R22, [R2+0x16500] ;  /* 0x0165000002167984 */ /* 0x000fe80000000800 */
[----:B------:R-:W-:Y:S04]  /*19420*/  LDS R21, [R3+0x14500] ;  /* 0x0145000003157984 */ /* 0x000fe80000000800 */
[----:B------:R-:W1:Y:S04]  /*19430*/  LDS R23, [R3+0x16500] ;  /* 0x0165000003177984 */ /* 0x000e680000000800 */
[----:B------:R-:W-:Y:S01]  /*19440*/  IMAD.MOV.U32 R41, RZ, RZ, R4 ;  /* 0x000000ffff297224 */ /* 0x000fe200078e0004 */
[----:B------:R-:W-:Y:S01]  /*19450*/  MOV R40, R5 ;  /* 0x0000000500287202 */ /* 0x000fe20000000f00 */
[----:B------:R-:W-:-:S02]  /*19460*/  IMAD.MOV.U32 R37, RZ, RZ, R6 ;  /* 0x000000ffff257224 */ /* 0x000fc400078e0006 */
[----:B------:R-:W-:Y:S02]  /*19470*/  IMAD.MOV.U32 R36, RZ, RZ, R7 ;  /* 0x000000ffff247224 */ /* 0x000fe400078e0007 */
[C---:B------:R-:W-:Y:S11]  /*19480*/  HMMA.1688.F32.TF32 R4, R228.reuse, R66, R68 ;  /* 0x00000042e404723c */ /* 0x040ff60000081044 */
[----:B------:R-:W-:Y:S11]  /*19490*/  @!UPT UIADD3 URZ, URZ, URZ, URZ ;  /* 0x0000003f3f3ff290 */ /* 0x000ff6000fffe03f */
[----:B------:R-:W-:Y:S01]  /*194a0*/  @!UPT UIADD3 URZ, URZ, URZ, URZ ;  /* 0x0000003f3f3ff290 */ /* 0x000fe2000fffe03f */
[----:B------:R-:W-:Y:S04]  /*194b0*/  STL.64 [R1+0x190], R4 ;  /* 0x0001900401007387 */ /* 0x000fe80000100a00 */
[----:B------:R2:W-:Y:S02]  /*194c0*/  STL.64 [R1+0x198], R6 ;  /* 0x0001980601007387 */ /* 0x0005e40000100a00 */
[----:B--2---:R-:W-:Y:S02]  /*194d0*/  HMMA.1688.F32.TF32 R4, R228, R38, R80 ;  /* 0x00000026e404723c */ /* 0x004fe40000081050 */
[----:B------:R-:W-:Y:S04]  /*194e0*/  STL.64 [R1+0x180], R12 ;  /* 0x0001800c01007387 */ /* 0x000fe80000100a00 */
[----:B------:R2:W-:Y:S04]  /*194f0*/  STL.64 [R1+0x188], R14 ;  /* 0x0001880e01007387 */ /* 0x0005e80000100a00 */
[----:B------:R-:W-:Y:S04]  /*19500*/  STL.64 [R1+0x170], R8 ;  /* 0x0001700801007387 */ /* 0x000fe80000100a00 */
[----:B------:R3:W-:Y:S01]  /*19510*/  STL.64 [R1+0x178], R10 ;  /* 0x0001780a01007387 */ /* 0x0007e20000100a00 */
[----:B--2---:R-:W-:Y:S08]  /*19520*/  HMMA.1688.F32.TF32 R12, R232, R50, R84 ;  /* 0x00000032e80c723c */ /* 0x004ff00000081054 */
[----:B------:R-:W-:Y:S01]  /*19530*/  HMMA.1688.F32.TF32 R228, R236, R42, R140 ;  /* 0x0000002aece4723c */ /* 0x000fe2000008108c */
[----:B------:R-:W-:Y:S04]  /*19540*/  STL.64 [R1+0x160], R4 ;  /* 0x0001600401007387 */ /* 0x000fe80000100a00 */
[----:B------:R2:W-:Y:S03]  /*19550*/  STL.64 [R1+0x168], R6 ;  /* 0x0001680601007387 */ /* 0x0005e60000100a00 */
[----:B---3--:R-:W-:Y:S01]  /*19560*/  HMMA.1688.F32.TF32 R8, R232, R46, R88 ;  /* 0x0000002ee808723c */ /* 0x008fe20000081058 */
[----:B------:R-:W-:Y:S01]  /*19570*/  IMAD.MOV.U32 R78, RZ, RZ, R214 ;  /* 0x000000ffff4e7224 */ /* 0x000fe200078e00d6 */
[----:B------:R-:W-:Y:S01]  /*19580*/  MOV R79, R215 ;  /* 0x000000d7004f7202 */ /* 0x000fe20000000f00 */
[----:B------:R-:W-:Y:S01]  /*19590*/  IMAD.MOV.U32 R68, RZ, RZ, R208 ;  /* 0x000000ffff447224 */ /* 0x000fe200078e00d0 */
[----:B------:R-:W-:Y:S01]  /*195a0*/  MOV R70, R210 ;  /* 0x000000d200467202 */ /* 0x000fe20000000f00 */
[----:B------:R-:W-:-:S02]  /*195b0*/  IMAD.MOV.U32 R69, RZ, RZ, R209 ;  /* 0x000000ffff457224 */ /* 0x000fc400078e00d1 */
[----:B------:R-:W-:Y:S02]  /*195c0*/  IMAD.MOV.U32 R71, RZ, RZ, R211 ;  /* 0x000000ffff477224 */ /* 0x000fe400078e00d3 */
[----:B------:R-:W-:Y:S01]  /*195d0*/  IMAD.MOV.U32 R80, RZ, RZ, R196 ;  /* 0x000000ffff507224 */ /* 0x000fe200078e00c4 */
[C---:B--2---:R-:W-:Y:S01]  /*195e0*/  HMMA.1688.F32.TF32 R4, R232.reuse, R58, R92 ;  /* 0x0000003ae804723c */ /* 0x044fe2000008105c */
[----:B------:R-:W-:Y:S04]  /*195f0*/  STL.64 [R1+0x150], R12 ;  /* 0x0001500c01007387 */ /* 0x000fe80000100a00 */
[----:B------:R2:W-:Y:S01]  /*19600*/  STL.64 [R1+0x158], R14 ;  /* 0x0001580e01007387 */ /* 0x0005e20000100a00 */
[----:B------:R-:W-:Y:S01]  /*19610*/  IMAD.MOV.U32 R81, RZ, RZ, R197 ;  /* 0x000000ffff517224 */ /* 0x000fe200078e00c5 */
[----:B------:R-:W-:Y:S01]  /*19620*/  MOV R82, R198 ;  /* 0x000000c600527202 */ /* 0x000fe20000000f00 */
[----:B------:R-:W-:Y:S01]  /*19630*/  IMAD.MOV.U32 R83, RZ, RZ, R199 ;  /* 0x000000ffff537224 */ /* 0x000fe200078e00c7 */
[----:B------:R-:W-:Y:S01]  /*19640*/  MOV R76, R26 ;  /* 0x0000001a004c7202 */ /* 0x000fe20000000f00 */
[----:B------:R-:W-:Y:S01]  /*19650*/  IMAD.MOV.U32 R77, RZ, RZ, R27 ;  /* 0x000000ffff4d7224 */ /* 0x000fe200078e001b */
[----:B------:R-:W-:Y:S01]  /*19660*/  MOV R72, R183 ;  /* 0x000000b700487202 */ /* 0x000fe20000000f00 */
[----:B------:R-:W-:Y:S01]  /*19670*/  IMAD.MOV.U32 R73, RZ, RZ, R187 ;  /* 0x000000ffff497224 */ /* 0x000fe200078e00bb */
[----:B------:R-:W-:Y:S04]  /*19680*/  STL.64 [R1+0x140], R8 ;  /* 0x0001400801007387 */ /* 0x000fe80000100a00 */
[----:B------:R3:W-:Y:S04]  /*19690*/  STL.64 [R1+0x148], R10 ;  /* 0x0001480a01007387 */ /* 0x0007e80000100a00 */
[----:B------:R-:W-:Y:S04]  /*196a0*/  STL [R1+0xed4], R224 ;  /* 0x000ed4e001007387 */ /* 0x000fe80000100800 */
[----:B------:R-:W-:Y:S01]  /*196b0*/  STL.64 [R1+0x130], R4 ;  /* 0x0001300401007387 */ /* 0x000fe20000100a00 */
[C---:B--2---:R-:W-:Y:S03]  /*196c0*/  HMMA.1688.F32.TF32 R12, R232.reuse, R62, R104 ;  /* 0x0000003ee80c723c */ /* 0x044fe60000081068 */
[----:B------:R2:W-:Y:S01]  /*196d0*/  STL.64 [R1+0x138], R6 ;  /* 0x0001380601007387 */ /* 0x0005e20000100a00 */
[----:B------:R-:W-:Y:S01]  /*196e0*/  IMAD.MOV.U32 R74, RZ, RZ, R190 ;  /* 0x000000ffff4a7224 */ /* 0x000fe200078e00be */
[----:B------:R-:W-:Y:S01]  /*196f0*/  MOV R75, R191 ;  /* 0x000000bf004b7202 */ /* 0x000fe20000000f00 */
[----:B------:R-:W-:Y:S01]  /*19700*/  IMAD.MOV.U32 R132, RZ, RZ, R44 ;  /* 0x000000ffff847224 */ /* 0x000fe200078e002c */
[----:B------:R-:W-:Y:S01]  /*19710*/  MOV R134, R48 ;  /* 0x0000003000867202 */ /* 0x000fe20000000f00 */
[----:B---3--:R-:W-:Y:S01]  /*19720*/  HMMA.1688.F32.TF32 R8, R232, R42, R108 ;  /* 0x0000002ae808723c */ /* 0x008fe2000008106c */
[----:B------:R-:W-:Y:S01]  /*19730*/  IMAD.MOV.U32 R133, RZ, RZ, R45 ;  /* 0x000000ffff857224 */ /* 0x000fe200078e002d */
[----:B------:R-:W-:Y:S01]  /*19740*/  LDS R84, [R2+0x14600] ;  /* 0x0146000002547984 */ /* 0x000fe20000000800 */
[----:B------:R-:W-:-:S03]  /*19750*/  IMAD.MOV.U32 R135, RZ, RZ, R49 ;  /* 0x000000ffff877224 */ /* 0x000fc600078e0031 */
[----:B------:R-:W-:Y:S02]  /*19760*/  LDS R86, [R2+0x16600] ;  /* 0x0166000002567984 */ /* 0x000fe40000000800 */
[----:B--2---:R-:W-:Y:S02]  /*19770*/  HMMA.1688.F32.TF32 R4, R232, R66, R100 ;  /* 0x00000042e804723c */ /* 0x004fe40000081064 */
[----:B------:R-:W-:Y:S04]  /*19780*/  STL [R1+0xed0], R225 ;  /* 0x000ed0e101007387 */ /* 0x000fe80000100800 */
[----:B------:R-:W-:Y:S04]  /*19790*/  STL [R1+0xecc], R226 ;  /* 0x000ecce201007387 */ /* 0x000fe80000100800 */
[----:B------:R-:W-:Y:S04]  /*197a0*/  STL [R1+0xec8], R227 ;  /* 0x000ec8e301007387 */ /* 0x000fe80000100800 */
[----:B------:R-:W-:Y:S04]  /*197b0*/  LDS R85, [R3+0x14600] ;  /* 0x0146000003557984 */ /* 0x000fe80000000800 */
[----:B------:R-:W2:Y:S01]  /*197c0*/  LDS R87, [R3+0x16600] ;  /* 0x0166000003577984 */ /* 0x000ea20000000800 */
[----:B-1----:R-:W-:Y:S03]  /*197d0*/  HMMA.1688.F32.TF32 R220, R20, R58, R220 ;  /* 0x0000003a14dc723c */ /* 0x002fe600000810dc */
[----:B------:R-:W-:Y:S04]  /*197e0*/  LDS R140, [R2+0x18000] ;  /* 0x01800000028c7984 */ /* 0x000fe80000000800 */
[----:B------:R-:W-:Y:S04]  /*197f0*/  STL.64 [R1+0x120], R4 ;  /* 0x0001200401007387 */ /* 0x000fe80000100a00 */
[----:B------:R1:W-:Y:S04]  /*19800*/  STL.64 [R1+0x128], R6 ;  /* 0x0001280601007387 */ /* 0x0003e80000100a00 */
[----:B------:R-:W-:Y:S04]  /*19810*/  STL.64 [R1+0x110], R12 ;  /* 0x0001100c01007387 */ /* 0x000fe80000100a00 */
[----:B------:R3:W-:Y:S01]  /*19820*/  STL.64 [R1+0x118], R14 ;  /* 0x0001180e01007387 */ /* 0x0007e20000100a00 */
[----:B-1----:R-:W-:Y:S03]  /*19830*/  HMMA.1688.F32.TF32 R4, R232, R38, R112 ;  /* 0x00000026e804723c */ /* 0x002fe60000081070 */
[----:B------:R-:W-:Y:S04]  /*19840*/  STL.64 [R1+0x100], R8 ;  /* 0x0001000801007387 */ /* 0x000fe80000100a00 */
[----:B------:R1:W-:Y:S01]  /*19850*/  STL.64 [R1+0x108], R10 ;  /* 0x0001080a01007387 */ /* 0x0003e20000100a00 */
[C---:B---3--:R-:W-:Y:S03]  /*19860*/  HMMA.1688.F32.TF32 R12, R236.reuse, R50, R116 ;  /* 0x00000032ec0c723c */ /* 0x048fe60000081074 */
[----:B------:R-:W-:Y:S04]  /*19870*/  LDS R142, [R2+0x1a000] ;  /* 0x01a00000028e7984 */ /* 0x000fe80000000800 */
[----:B------:R-:W-:Y:S01]  /*19880*/  LDS R141, [R3+0x18000] ;  /* 0x01800000038d7984 */ /* 0x000fe20000000800 */
[C---:B-1----:R-:W-:Y:S01]  /*19890*/  HMMA.1688.F32.TF32 R8, R236.reuse, R46, R120 ;  /* 0x0000002eec08723c */ /* 0x042fe20000081078 */
[----:B------:R-:W-:Y:S01]  /*198a0*/  IMAD.MOV.U32 R92, RZ, RZ, R186 ;  /* 0x000000ffff5c7224 */ /* 0x000fe200078e00ba */
[----:B------:R-:W-:Y:S01]  /*198b0*/  MOV R94, R181 ;  /* 0x000000b5005e7202 */ /* 0x000fe20000000f00 */
[----:B------:R-:W-:Y:S01]  /*198c0*/  IMAD.MOV.U32 R93, RZ, RZ, R180 ;  /* 0x000000ffff5d7224 */ /* 0x000fe200078e00b4 */
[----:B------:R-:W-:Y:S04]  /*198d0*/  LDS R143, [R3+0x1a000] ;  /* 0x01a00000038f7984 */ /* 0x000fe80000000800 */
[----:B------:R-:W-:Y:S04]  /*198e0*/  STL.64 [R1+0xf0], R4 ;  /* 0x0000f00401007387 */ /* 0x000fe80000100a00 */
[----:B------:R1:W-:Y:S04]  /*198f0*/  STL.64 [R1+0xf8], R6 ;  /* 0x0000f80601007387 */ /* 0x0003e80000100a00 */
[----:B------:R-:W-:Y:S04]  /*19900*/  STL.64 [R1+0xe0], R12 ;  /* 0x0000e00c01007387 */ /* 0x000fe80000100a00 */
[----:B------:R-:W-:Y:S04]  /*19910*/  STL.64 [R1+0xe8], R14 ;  /* 0x0000e80e01007387 */ /* 0x000fe80000100a00 */
[----:B------:R-:W-:Y:S04]  /*19920*/  STL.64 [R1+0xd0], R8 ;  /* 0x0000d00801007387 */ /* 0x000fe80000100a00 */
[----:B------:R-:W-:Y:S04]  /*19930*/  STL.64 [R1+0xd8], R10 ;  /* 0x0000d80a01007387 */ /* 0x000fe80000100a00 */
[----:B------:R-:W-:Y:S04]  /*19940*/  LDS R8, [R2+0x14300] ;  /* 0x0143000002087984 */ /* 0x000fe80000000800 */
[----:B------:R-:W-:Y:S04]  /*19950*/  LDS R10, [R2+0x16300] ;  /* 0x01630000020a7984 */ /* 0x000fe80000000800 */
[----:B------:R-:W-:Y:S04]  /*19960*/  LDS R9, [R3+0x14300] ;  /* 0x0143000003097984 */ /* 0x000fe80000000800 */
[----:B------:R-:W3:Y:S01]  /*19970*/  LDS R11, [R3+0x16300] ;  /* 0x01630000030b7984 */ /* 0x000ee20000000800 */
[----:B-1----:R-:W-:Y:S01]  /*19980*/  HMMA.1688.F32.TF32 R4, R236, R58, R124 ;  /* 0x0000003aec04723c */ /* 0x002fe2000008107c */
[----:B------:R-:W-:-:S02]  /*19990*/  IMAD.MOV.U32 R95, RZ, RZ, R176 ;  /* 0x000000ffff5f7224 */ /* 0x000fc400078e00b0 */
[----:B------:R-:W-:Y:S01]  /*199a0*/  IMAD.MOV.U32 R26, RZ, RZ, R179 ;  /* 0x000000ffff1a7224 */ /* 0x000fe200078e00b3 */
[----:B------:R-:W-:Y:S04]  /*199b0*/  LDS R124, [R2+0x18100] ;  /* 0x01810000027c7984 */ /* 0x000fe80000000800 */
[----:B------:R-:W-:Y:S01]  /*199c0*/  HMMA.1688.F32.TF32 R232, R236, R62, R136 ;  /* 0x0000003eece8723c */ /* 0x000fe20000081088 */
[----:B------:R-:W-:Y:S01]  /*199d0*/  IMAD.MOV.U32 R27, RZ, RZ, R182 ;  /* 0x000000ffff1b7224 */ /* 0x000fe200078e00b6 */
[----:B------:R-:W-:Y:S04]  /*199e0*/  LDS R126, [R2+0x1a100] ;  /* 0x01a10000027e7984 */ /* 0x000fe80000000800 */
[----:B------:R-:W-:Y:S02]  /*199f0*/  LDS R125, [R3+0x18100] ;  /* 0x01810000037d7984 */ /* 0x000fe40000000800 */
[----:B--2---:R-:W-:Y:S02]  /*19a00*/  HMMA.1688.F32.TF32 R32, R84, R58, R32 ;  /* 0x0000003a5420723c */ /* 0x004fe40000081020 */
[----:B------:R-:W-:Y:S04]  /*19a10*/  LDS R127, [R3+0x1a100] ;  /* 0x01a10000037f7984 */ /* 0x000fe80000000800 */
[----:B------:R-:W-:Y:S02]  /*19a20*/  LDS R120, [R2+0x18200] ;  /* 0x0182000002787984 */ /* 0x000fe40000000800 */
[----:B------:R-:W-:Y:S01]  /*19a30*/  MOV R224, R4 ;  /* 0x0000000400e07202 */ /* 0x000fe20000000f00 */
[----:B------:R-:W-:Y:S01]  /*19a40*/  IMAD.MOV.U32 R225, RZ, RZ, R5 ;  /* 0x000000ffffe17224 */ /* 0x000fe200078e0005 */
[----:B------:R-:W-:Y:S01]  /*19a50*/  MOV R227, R7 ;  /* 0x0000000700e37202 */ /* 0x000fe20000000f00 */
[----:B------:R-:W-:Y:S01]  /*19a60*/  IMAD.MOV.U32 R226, RZ, RZ, R6 ;  /* 0x000000ffffe27224 */ /* 0x000fe200078e0006 */
[----:B------:R-:W-:Y:S01]  /*19a70*/  HMMA.1688.F32.TF32 R216, R20, R46, R216 ;  /* 0x0000002e14d8723c */ /* 0x000fe200000810d8 */
[----:B------:R-:W-:Y:S04]  /*19a80*/  LDS R122, [R2+0x1a200] ;  /* 0x01a20000027a7984 */ /* 0x000fe80000000800 */
[----:B------:R-:W-:Y:S03]  /*19a90*/  LDS R121, [R3+0x18200] ;  /* 0x0182000003797984 */ /* 0x000fe60000000800 */
[C---:B------:R-:W-:Y:S01]  /*19aa0*/  HMMA.1688.F32.TF32 R4, R236.reuse, R54, R128 ;  /* 0x00000036ec04723c */ /* 0x040fe20000081080 */
[----:B------:R-:W-:Y:S07]  /*19ab0*/  LDS R123, [R3+0x1a200] ;  /* 0x01a20000037b7984 */ /* 0x000fee0000000800 */
[----:B------:R-:W-:Y:S08]  /*19ac0*/  HMMA.1688.F32.TF32 R236, R236, R38, R144 ;  /* 0x00000026ecec723c */ /* 0x000ff00000081090 */
[C---:B---3--:R-:W-:Y:S08]  /*19ad0*/  HMMA.1688.F32.TF32 R12, R8.reuse, R46, R152 ;  /* 0x0000002e080c723c */ /* 0x048ff00000081098 */
[----:B------:R-:W-:Y:S01]  /*19ae0*/  HMMA.1688.F32.TF32 R16, R8, R50, R148 ;  /* 0x000000320810723c */ /* 0x000fe20000081094 */
[----:B------:R-:W-:Y:S04]  /*19af0*/  STL.64 [R1+0xb0], R4 ;  /* 0x0000b00401007387 */ /* 0x000fe80000100a00 */
[----:B------:R-:W-:Y:S04]  /*19b00*/  STL.64 [R1+0xb8], R6 ;  /* 0x0000b80601007387 */ /* 0x000fe80000100a00 */
[----:B------:R-:W-:Y:S04]  /*19b10*/  STL [R1+0xeb4], R236 ;  /* 0x000eb4ec01007387 */ /* 0x000fe80000100800 */
[----:B------:R-:W-:Y:S04]  /*19b20*/  STL [R1+0xeb0], R237 ;  /* 0x000eb0ed01007387 */ /* 0x000fe80000100800 */
[----:B------:R-:W-:Y:S04]  /*19b30*/  STL [R1+0xeac], R238 ;  /* 0x000eacee01007387 */ /* 0x000fe80000100800 */
[----:B------:R-:W-:Y:S01]  /*19b40*/  STL [R1+0xea8], R239 ;  /* 0x000ea8ef01007387 */ /* 0x000fe20000100800 */
[----:B------:R-:W-:-:S03]  /*19b50*/  MOV R252, R15 ;  /* 0x0000000f00fc7202 */ /* 0x000fc60000000f00 */
[----:B------:R-:W-:Y:S04]  /*19b60*/  STL.64 [R1+0x250], R12 ;  /* 0x0002500c01007387 */ /* 0x000fe80000100a00 */
[----:B------:R-:W-:Y:S04]  /*19b70*/  STL.64 [R1+0x260], R16 ;  /* 0x0002601001007387 */ /* 0x000fe80000100a00 */
[----:B------:R-:W-:Y:S04]  /*19b80*/  STL.64 [R1+0x268], R18 ;  /* 0x0002681201007387 */ /* 0x000fe80000100a00 */
[----:B------:R1:W-:Y:S04]  /*19b90*/  STL [R1+0x258], R14 ;  /* 0x0002580e01007387 */ /* 0x0003e80000100800 */
[----:B------:R-:W-:Y:S04]  /*19ba0*/  LDS R4, [R2+0x14400] ;  /* 0x0144000002047984 */ /* 0x000fe80000000800 */
[----:B------:R-:W-:Y:S01]  /*19bb0*/  LDS R6, [R2+0x16400] ;  /* 0x0164000002067984 */ /* 0x000fe20000000800 */
[----:B-1----:R-:W-:Y:S03]  /*19bc0*/  HMMA.1688.F32.TF32 R12, R8, R58, R156 ;  /* 0x0000003a080c723c */ /* 0x002fe6000008109c */
[----:B------:R1:W-:Y:S01]  /*19bd0*/  STL [R1+0xeb8], R252 ;  /* 0x000eb8fc01007387 */ /* 0x0003e20000100800 */
[----:B------:R-:W-:Y:S01]  /*19be0*/  IMAD.MOV.U32 R16, RZ, RZ, R192 ;  /* 0x000000ffff107224 */ /* 0x000fe200078e00c0 */
[----:B------:R-:W-:Y:S01]  /*19bf0*/  MOV R17, R193 ;  /* 0x000000c100117202 */ /* 0x000fe20000000f00 */
[----:B------:R-:W-:Y:S01]  /*19c00*/  IMAD.MOV.U32 R18, RZ, RZ, R194 ;  /* 0x000000ffff127224 */ /* 0x000fe200078e00c2 */
[----:B------:R-:W-:Y:S01]  /*19c10*/  LDS R5, [R3+0x14400] ;  /* 0x0144000003057984 */ /* 0x000fe20000000800 */
[----:B------:R-:W-:-:S03]  /*19c20*/  IMAD.MOV.U32 R19, RZ, RZ, R195 ;  /* 0x000000ffff137224 */ /* 0x000fc600078e00c3 */
[----:B------:R-:W2:Y:S01]  /*19c30*/  LDS R7, [R3+0x16400] ;  /* 0x0164000003077984 */ /* 0x000ea20000000800 */
[----:B------:R-:W-:Y:S01]  /*19c40*/  IMAD.MOV.U32 R136, RZ, RZ, R60 ;  /* 0x000000ffff887224 */ /* 0x000fe200078e003c */
[----:B------:R-:W-:Y:S01]  /*19c50*/  MOV R137, R61 ;  /* 0x0000003d00897202 */ /* 0x000fe20000000f00 */
[----:B------:R-:W-:Y:S01]  /*19c60*/  IMAD.MOV.U32 R138, RZ, RZ, R64 ;  /* 0x000000ffff8a7224 */ /* 0x000fe200078e0040 */
[----:B------:R-:W-:Y:S01]  /*19c70*/  LDS R156, [R2+0x14700] ;  /* 0x01470000029c7984 */ /* 0x000fe20000000800 */
[----:B------:R-:W-:-:S03]  /*19c80*/  IMAD.MOV.U32 R139, RZ, RZ, R65 ;  /* 0x000000ffff8b7224 */ /* 0x000fc600078e0041 */
[----:B------:R-:W-:Y:S04]  /*19c90*/  LDS R158, [R2+0x16700] ;  /* 0x01670000029e7984 */ /* 0x000fe80000000800 */
[----:B------:R-:W-:Y:S01]  /*19ca0*/  LDS R157, [R3+0x14700] ;  /* 0x01470000039d7984 */ /* 0x000fe20000000800 */
[----:B------:R-:W-:Y:S01]  /*19cb0*/  IMAD.MOV.U32 R236, RZ, RZ, R12 ;  /* 0x000000ffffec7224 */ /* 0x000fe200078e000c */
[----:B------:R-:W-:Y:S01]  /*19cc0*/  MOV R238, R14 ;  /* 0x0000000e00ee7202 */ /* 0x000fe20000000f00 */
[----:B------:R-:W-:Y:S01]  /*19cd0*/  IMAD.MOV.U32 R237, RZ, RZ, R13 ;  /* 0x000000ffffed7224 */ /* 0x000fe200078e000d */
[----:B------:R-:W-:Y:S01]  /*19ce0*/  LDS R159, [R3+0x16700] ;  /* 0x01670000039f7984 */ /* 0x000fe20000000800 */
[----:B------:R-:W-:Y:S02]  /*19cf0*/  IMAD.MOV.U32 R239, RZ, RZ, R15 ;  /* 0x000000ffffef7224 */ /* 0x000fe400078e000f */
[----:B------:R-:W-:Y:S01]  /*19d00*/  HMMA.1688.F32.TF32 R12, R8, R54, R160 ;  /* 0x00000036080c723c */ /* 0x000fe200000810a0 */
[----:B------:R-:W-:Y:S04]  /*19d10*/  STL [R1+0xec4], R238 ;  /* 0x000ec4ee01007387 */ /* 0x000fe80000100800 */
[----:B------:R-:W-:Y:S04]  /*19d20*/  STL [R1+0xec0], R237 ;  /* 0x000ec0ed01007387 */ /* 0x000fe80000100800 */
[----:B------:R-:W-:Y:S11]  /*19d30*/  STL [R1+0xebc], R236 ;  /* 0x000ebcec01007387 */ /* 0x000ff60000100800 */
[----:B------:R-:W-:Y:S03]  /*19d40*/  @!UPT UIADD3 URZ, URZ, URZ, URZ ;  /* 0x0000003f3f3ff290 */ /* 0x000fe6000fffe03f */
[----:B------:R-:W-:Y:S01]  /*19d50*/  STL.64 [R1+0x230], R12 ;  /* 0x0002300c01007387 */ /* 0x000fe20000100a00 */
[----:B-1----:R-:W-:-:S03]  /*19d60*/  IMAD.MOV.U32 R252, RZ, RZ, R15 ;  /* 0x000000fffffc7224 */ /* 0x002fc600078e000f */
[----:B------:R1:W-:Y:S04]  /*19d70*/  STL [R1+0x238], R14 ;  /* 0x0002380e01007387 */ /* 0x0003e80000100800 */
[----:B------:R-:W3:Y:S04]  /*19d80*/  LDL.LU R214, [R1+0xf8c] ;  /* 0x000f8c0001d67983 */ /* 0x000ee80000300800 */
[----:B------:R-:W3:Y:S01]  /*19d90*/  LDL.LU R215, [R1+0xf88] ;  /* 0x000f880001d77983 */ /* 0x000ee20000300800 */
[C---:B-1----:R-:W-:Y:S03]  /*19da0*/  HMMA.1688.F32.TF32 R12, R8.reuse, R66, R164 ;  /* 0x00000042080c723c */ /* 0x042fe600000810a4 */
[----:B------:R-:W2:Y:S04]  /*19db0*/  LDL.LU R208, [R1+0xf84] ;  /* 0x000f840001d07983 */ /* 0x000ea80000300800 */
[----:B------:R-:W2:Y:S04]  /*19dc0*/  LDL.LU R209, [R1+0xf80] ;  /* 0x000f800001d17983 */ /* 0x000ea80000300800 */
[----:B------:R-:W2:Y:S04]  /*19dd0*/  LDL.LU R210, [R1+0xf7c] ;  /* 0x000f7c0001d27983 */ /* 0x000ea80000300800 */
[----:B------:R-:W2:Y:S04]  /*19de0*/  LDL.LU R211, [R1+0xf78] ;  /* 0x000f780001d37983 */ /* 0x000ea80000300800 */
[----:B------:R-:W4:Y:S04]  /*19df0*/  LDL.LU R204, [R1+0xf74] ;  /* 0x000f740001cc7983 */ /* 0x000f280000300800 */
[----:B------:R-:W4:Y:S01]  /*19e00*/  LDL.LU R205, [R1+0xf70] ;  /* 0x000f700001cd7983 */ /* 0x000f220000300800 */
[----:B------:R-:W-:Y:S01]  /*19e10*/  MOV R166, R12 ;  /* 0x0000000c00a67202 */ /* 0x000fe20000000f00 */
[----:B------:R-:W-:Y:S01]  /*19e20*/  IMAD.MOV.U32 R165, RZ, RZ, R13 ;  /* 0x000000ffffa57224 */ /* 0x000fe200078e000d */
[----:B------:R-:W-:Y:S01]  /*19e30*/  MOV R0, R15 ;  /* 0x0000000f00007202 */ /* 0x000fe20000000f00 */
[----:B------:R-:W-:Y:S01]  /*19e40*/  IMAD.MOV.U32 R164, RZ, RZ, R14 ;  /* 0x000000ffffa47224 */ /* 0x000fe200078e000e */
[----:B------:R-:W4:Y:S01]  /*19e50*/  LDL.LU R206, [R1+0xf6c] ;  /* 0x000f6c0001ce7983 */ /* 0x000f220000300800 */
[----:B------:R-:W-:Y:S03]  /*19e60*/  HMMA.1688.F32.TF32 R12, R8, R62, R168 ;  /* 0x0000003e080c723c */ /* 0x000fe600000810a8 */
[----:B------:R-:W4:Y:S04]  /*19e70*/  LDL.LU R207, [R1+0xf68] ;  /* 0x000f680001cf7983 */ /* 0x000f280000300800 */
[----:B------:R-:W5:Y:S04]  /*19e80*/  LDL.LU R200, [R1+0xf64] ;  /* 0x000f640001c87983 */ /* 0x000f680000300800 */
[----:B------:R-:W5:Y:S04]  /*19e90*/  LDL.LU R201, [R1+0xf60] ;  /* 0x000f600001c97983 */ /* 0x000f680000300800 */
[----:B------:R-:W5:Y:S04]  /*19ea0*/  LDL.LU R202, [R1+0xf5c] ;  /* 0x000f5c0001ca7983 */ /* 0x000f680000300800 */
[----:B------:R-:W5:Y:S04]  /*19eb0*/  LDL.LU R203, [R1+0xf58] ;  /* 0x000f580001cb7983 */ /* 0x000f680000300800 */
[----:B------:R-:W3:Y:S01]  /*19ec0*/  LDL.LU R196, [R1+0xf54] ;  /* 0x000f540001c47983 */ /* 0x000ee20000300800 */
[----:B------:R-:W-:Y:S01]  /*19ed0*/  IMAD.MOV.U32 R170, RZ, RZ, R12 ;  /* 0x000000ffffaa7224 */ /* 0x000fe200078e000c */
[----:B------:R-:W-:Y:S01]  /*19ee0*/  MOV R168, R14 ;  /* 0x0000000e00a87202 */ /* 0x000fe20000000f00 */
[----:B------:R-:W-:Y:S01]  /*19ef0*/  IMAD.MOV.U32 R169, RZ, RZ, R13 ;  /* 0x000000ffffa97224 */ /* 0x000fe200078e000d */
[----:B------:R-:W3:Y:S01]  /*19f00*/  LDL.LU R197, [R1+0xf50] ;  /* 0x000f500001c57983 */ /* 0x000ee20000300800 */
[----:B------:R-:W-:-:S02]  /*19f10*/  IMAD.MOV.U32 R167, RZ, RZ, R15 ;  /* 0x000000ffffa77224 */ /* 0x000fc400078e000f */
[----:B------:R-:W-:Y:S01]  /*19f20*/  HMMA.1688.F32.TF32 R12, R8, R42, R172 ;  /* 0x0000002a080c723c */ /* 0x000fe200000810ac */
[----:B------:R-:W3:Y:S04]  /*19f30*/  LDL.LU R198, [R1+0xf4c] ;  /* 0x000f4c0001c67983 */ /* 0x000ee80000300800 */
[----:B------:R-:W3:Y:S04]  /*19f40*/  LDL.LU R199, [R1+0xf48] ;  /* 0x000f480001c77983 */ /* 0x000ee80000300800 */
[----:B------:R-:W3:Y:S04]  /*19f50*/  LDL.LU R192, [R1+0xf44] ;  /* 0x000f440001c07983 */ /* 0x000ee80000300800 */
[----:B------:R-:W3:Y:S04]  /*19f60*/  LDL.LU R193, [R1+0xf40] ;  /* 0x000f400001c17983 */ /* 0x000ee80000300800 */
[----:B------:R-:W3:Y:S04]  /*19f70*/  LDL.LU R194, [R1+0xf3c] ;  /* 0x000f3c0001c27983 */ /* 0x000ee80000300800 */
[----:B------:R-:W3:Y:S03]  /*19f80*/  LDL.LU R195, [R1+0xf38] ;  /* 0x000f380001c37983 */ /* 0x000ee60000300800 */
[----:B------:R-:W-:Y:S01]  /*19f90*/  IMAD.MOV.U32 R238, RZ, RZ, R12 ;  /* 0x000000ffffee7224 */ /* 0x000fe200078e000c */
[----:B------:R-:W-:Y:S01]  /*19fa0*/  MOV R237, R13 ;  /* 0x0000000d00ed7202 */ /* 0x000fe20000000f00 */
[----:B------:R-:W-:Y:S01]  /*19fb0*/  IMAD.MOV.U32 R236, RZ, RZ, R14 ;  /* 0x000000ffffec7224 */ /* 0x000fe200078e000e */
[----:B------:R-:W-:Y:S01]  /*19fc0*/  MOV R12, R188 ;  /* 0x000000bc000c7202 */ /* 0x000fe20000000f00 */
[----:B------:R-:W-:Y:S01]  /*19fd0*/  IMAD.MOV.U32 R13, RZ, RZ, R189 ;  /* 0x000000ffff0d7224 */ /* 0x000fe200078e00bd */
[----:B------:R-:W3:Y:S01]  /*19fe0*/  LDL.LU R188, [R1+0xf34] ;  /* 0x000f340001bc7983 */ /* 0x000ee20000300800 */
[----:B------:R-:W-:Y:S01]  /*19ff0*/  IMAD.MOV.U32 R171, RZ, RZ, R15 ;  /* 0x000000ffffab7224 */ /* 0x000fe200078e000f */
[----:B------:R-:W-:Y:S01]  /*1a000*/  MOV R15, R185 ;  /* 0x000000b9000f7202 */ /* 0x000fe20000000f00 */
[----:B------:R-:W-:Y:S01]  /*1a010*/  IMAD.MOV.U32 R14, RZ, RZ, R184 ;  /* 0x000000ffff0e7224 */ /* 0x000fe200078e00b8 */
        /* <DEDUP_REMOVED lines=20> */
[C---:B--2---:R-:W-:Y:S08]  /*1a160*/  HMMA.1688.F32.TF32 R208, R4.reuse, R38, R208 ;  /* 0x0000002604d0723c */ /* 0x044ff000000810d0 */
[C---:B----4-:R-:W-:Y:S08]  /*1a170*/  HMMA.1688.F32.TF32 R204, R4.reuse, R42, R204 ;  /* 0x0000002a04cc723c */ /* 0x050ff000000810cc */
[C---:B-----5:R-:W-:Y:S08]  /*1a180*/  HMMA.1688.F32.TF32 R200, R4.reuse, R62, R200 ;  /* 0x0000003e04c8723c */ /* 0x060ff000000810c8 */
[C---:B---3--:R-:W-:Y:S08]  /*1a190*/  HMMA.1688.F32.TF32 R196, R4.reuse, R66, R196 ;  /* 0x0000004204c4723c */ /* 0x048ff000000810c4 */
[----:B------:R-:W-:Y:S08]  /*1a1a0*/  HMMA.1688.F32.TF32 R192, R4, R54, R192 ;  /* 0x0000003604c0723c */ /* 0x000ff000000810c0 */
[----:B------:R-:W-:Y:S08]  /*1a1b0*/  HMMA.1688.F32.TF32 R176, R8, R38, R176 ;  /* 0x0000002608b0723c */ /* 0x000ff000000810b0 */
[C---:B------:R-:W-:Y:S08]  /*1a1c0*/  HMMA.1688.F32.TF32 R180, R4.reuse, R50, R180 ;  /* 0x0000003204b4723c */ /* 0x040ff000000810b4 */
[C---:B------:R-:W-:Y:S08]  /*1a1d0*/  HMMA.1688.F32.TF32 R184, R4.reuse, R46, R184 ;  /* 0x0000002e04b8723c */ /* 0x040ff000000810b8 */
[----:B------:R-:W-:Y:S01]  /*1a1e0*/  HMMA.1688.F32.TF32 R188, R4, R58, R188 ;  /* 0x0000003a04bc723c */ /* 0x000fe200000810bc */
[----:B------:R-:W1:Y:S04]  /*1a1f0*/  LDSM.16.M88.4 R100, [R91+0x40080] ;  /* 0x040080005b64783b */ /* 0x000e680000000200 */
[----:B------:R-:W-:Y:S03]  /*1a200*/  LDSM.16.M88.4 R108, [R91+0x41080] ;  /* 0x041080005b6c783b */ /* 0x000fe60000000200 */
[C---:B------:R-:W-:Y:S01]  /*1a210*/  HMMA.1688.F32.TF32 R4, R20.reuse, R54, R96 ;  /* 0x000000361404723c */ /* 0x040fe20000081060 */
[----:B------:R-:W2:Y:S04]  /*1a220*/  LDSM.16.M88.4 R96, [R91+0x40880] ;  /* 0x040880005b60783b */ /* 0x000ea80000000200 */
[----:B------:R-:W3:Y:S04]  /*1a230*/  LDSM.16.M88.4 R104, [R91+0x41880] ;  /* 0x041880005b68783b */ /* 0x000ee80000000200 */
[----:B------:R-:W4:Y:S01]  /*1a240*/  LDSM.16.M88.4 R116, [R91+0x42080] ;  /* 0x042080005b74783b */ /* 0x000f220000000200 */
[----:B------:R-:W-:Y:S03]  /*1a250*/  HMMA.1688.F32.TF32 R8, R20, R66, R92 ;  /* 0x000000421408723c */ /* 0x000fe6000008105c */
[----:B------:R-:W2:Y:S04]  /*1a260*/  LDSM.16.M88.4 R112, [R91+0x42880] ;  /* 0x042880005b70783b */ /* 0x000ea80000000200 */
[----:B------:R-:W1:Y:S04]  /*1a270*/  LDSM.16.M88.4 R92, [R91+0x43080] ;  /* 0x043080005b5c783b */ /* 0x000e680000000200 */
[----:B------:R-:W1:Y:S04]  /*1a280*/  LDSM.16.M88.4 R88, [R91+0x43880] ;  /* 0x043880005b58783b */ /* 0x000e680000000200 */
[----:B------:R-:W-:Y:S04]  /*1a290*/  STL.64 [R1+0xe70], R178 ;  /* 0x000e70b201007387 */ /* 0x000fe80000100a00 */
[----:B------:R-:W-:Y:S04]  /*1a2a0*/  STL.64 [R1+0xe68], R176 ;  /* 0x000e68b001007387 */ /* 0x000fe80000100a00 */
[----:B------:R-:W-:Y:S04]  /*1a2b0*/  STL.64 [R1+0xe80], R182 ;  /* 0x000e80b601007387 */ /* 0x000fe80000100a00 */
[----:B------:R-:W-:Y:S04]  /*1a2c0*/  STL.64 [R1+0xe78], R180 ;  /* 0x000e78b401007387 */ /* 0x000fe80000100a00 */
[----:B------:R-:W-:Y:S04]  /*1a2d0*/  STL.64 [R1+0xe90], R186 ;  /* 0x000e90ba01007387 */ /* 0x000fe80000100a00 */
[----:B------:R1:W-:Y:S04]  /*1a2e0*/  STL.64 [R1+0xe88], R184 ;  /* 0x000e88b801007387 */ /* 0x0003e80000100a00 */
[----:B------:R-:W-:Y:S04]  /*1a2f0*/  STL.64 [R1+0xea0], R190 ;  /* 0x000ea0be01007387 */ /* 0x000fe80000100a00 */
[----:B------:R1:W-:Y:S04]  /*1a300*/  STL.64 [R1+0xe98], R188 ;  /* 0x000e98bc01007387 */ /* 0x0003e80000100a00 */
[----:B------:R-:W5:Y:S04]  /*1a310*/  LDL.LU R128, [R1+0x2c0] ;  /* 0x0002c00001807983 */ /* 0x000f680000300800 */
[----:B------:R-:W5:Y:S04]  /*1a320*/  LDL.LU R129, [R1+0x2c4] ;  /* 0x0002c40001817983 */ /* 0x000f680000300800 */
[----:B------:R-:W5:Y:S04]  /*1a330*/  LDL.LU R130, [R1+0x2c8] ;  /* 0x0002c80001827983 */ /* 0x000f680000300800 */
[----:B------:R-:W5:Y:S04]  /*1a340*/  LDL.LU R131, [R1+0x2cc] ;  /* 0x0002cc0001837983 */ /* 0x000f680000300800 */
[----:B-1----:R-:W-:Y:S04]  /*1a350*/  STL [R1+0xddc], R102 ;  /* 0x000ddc6601007387 */ /* 0x002fe80000100800 */
[----:B------:R-:W-:Y:S04]  /*1a360*/  STL [R1+0xdd8], R103 ;  /* 0x000dd86701007387 */ /* 0x000fe80000100800 */
[----:B--2---:R-:W-:Y:S04]  /*1a370*/  STL [R1+0xde4], R98 ;  /* 0x000de46201007387 */ /* 0x004fe80000100800 */
[----:B------:R-:W-:Y:S04]  /*1a380*/  STL [R1+0xde0], R99 ;  /* 0x000de06301007387 */ /* 0x000fe80000100800 */
[----:B------:R-:W-:Y:S04]  /*1a390*/  STL [R1+0xdec], R110 ;  /* 0x000dec6e01007387 */ /* 0x000fe80000100800 */
[----:B------:R-:W-:Y:S04]  /*1a3a0*/  STL [R1+0xde8], R111 ;  /* 0x000de86f01007387 */ /* 0x000fe80000100800 */
[----:B---3--:R-:W-:Y:S04]  /*1a3b0*/  STL [R1+0xdf4], R106 ;  /* 0x000df46a01007387 */ /* 0x008fe80000100800 */
[----:B------:R-:W-:Y:S04]  /*1a3c0*/  STL [R1+0xdf0], R107 ;  /* 0x000df06b01007387 */ /* 0x000fe80000100800 */
[----:B----4-:R-:W-:Y:S04]  /*1a3d0*/  STL [R1+0xdfc], R118 ;  /* 0x000dfc7601007387 */ /* 0x010fe80000100800 */
        /* <DEDUP_REMOVED lines=8> */
[----:B------:R-:W3:Y:S04]  /*1a460*/  LDL.LU R45, [R1+0xef0] ;  /* 0x000ef000012d7983 */ /* 0x000ee80000300800 */
        /* <DEDUP_REMOVED lines=25> */
[----:B------:R-:W4:Y:S01]  /*1a600*/  LDL.LU R163, [R1+0x28c] ;  /* 0x00028c0001a37983 */ /* 0x000f220000300800 */
[----:B------:R-:W-:Y:S01]  /*1a610*/  IMAD.MOV.U32 R144, RZ, RZ, R57 ;  /* 0x000000ffff907224 */ /* 0x000fe200078e0039 */
[----:B------:R-:W-:Y:S01]  /*1a620*/  HMMA.1688.F32.TF32 R28, R84, R46, R28 ;  /* 0x0000002e541c723c */ /* 0x000fe2000008101c */
[----:B------:R-:W-:Y:S01]  /*1a630*/  IMAD.MOV.U32 R145, RZ, RZ, R56 ;  /* 0x000000ffff917224 */ /* 0x000fe200078e0038 */
[----:B------:R-:W-:Y:S01]  /*1a640*/  MOV R146, R53 ;  /* 0x0000003500927202 */ /* 0x000fe20000000f00 */
[----:B------:R-:W-:-:S05]  /*1a650*/  IMAD.MOV.U32 R147, RZ, RZ, R52 ;  /* 0x000000ffff937224 */ /* 0x000fca00078e0034 */
[C---:B------:R-:W-:Y:S08]  /*1a660*/  HMMA.1688.F32.TF32 R68, R84.reuse, R54, R68 ;  /* 0x000000365444723c */ /* 0x040ff00000081044 */
[----:B------:R-:W-:Y:S08]  /*1a670*/  HMMA.1688.F32.TF32 R72, R84, R66, R72 ;  /* 0x000000425448723c */ /* 0x000ff00000081048 */
[-C--:B------:R-:W-:Y:S08]  /*1a680*/  HMMA.1688.F32.TF32 R12, R20, R62.reuse, R12 ;  /* 0x0000003e140c723c */ /* 0x080ff0000008100c */
[----:B------:R-:W-:Y:S08]  /*1a690*/  HMMA.1688.F32.TF32 R76, R84, R62, R76 ;  /* 0x0000003e544c723c */ /* 0x000ff0000008104c */
[C---:B------:R-:W-:Y:S08]  /*1a6a0*/  HMMA.1688.F32.TF32 R212, R20.reuse, R50, R212 ;  /* 0x0000003214d4723c */ /* 0x040ff000000810d4 */
[C---:B------:R-:W-:Y:S08]  /*1a6b0*/  HMMA.1688.F32.TF32 R16, R20.reuse, R42, R16 ;  /* 0x0000002a1410723c */ /* 0x040ff00000081010 */
[----:B------:R-:W-:Y:S08]  /*1a6c0*/  HMMA.1688.F32.TF32 R20, R20, R38, R80 ;  /* 0x000000261414723c */ /* 0x000ff00000081050 */
[C---:B------:R-:W-:Y:S08]  /*1a6d0*/  HMMA.1688.F32.TF32 R80, R84.reuse, R42, R248 ;  /* 0x0000002a5450723c */ /* 0x040ff000000810f8 */
[C---:B------:R-:W-:Y:S08]  /*1a6e0*/  HMMA.1688.F32.TF32 R24, R84.reuse, R50, R24 ;  /* 0x000000325418723c */ /* 0x040ff00000081018 */
[----:B------:R-:W-:Y:S08]  /*1a6f0*/  HMMA.1688.F32.TF32 R84, R84, R38, R244 ;  /* 0x000000265454723c */ /* 0x000ff000000810f4 */
[----:B-----5:R-:W-:Y:S07]  /*1a700*/  HMMA.1688.F32.TF32 R172, R156, R50, R128 ;  /* 0x000000329cac723c */ /* 0x020fee0000081080 */
[----:B------:R-:W-:Y:S01]  /*1a710*/  MOV R128, R41 ;  /* 0x0000002900807202 */ /* 0x000fe20000000f00 */
[----:B------:R-:W-:Y:S01]  /*1a720*/  IMAD.MOV.U32 R129, RZ, RZ, R40 ;  /* 0x000000ffff817224 */ /* 0x000fe200078e0028 */
[----:B------:R-:W-:Y:S01]  /*1a730*/  MOV R131, R36 ;  /* 0x0000002400837202 */ /* 0x000fe20000000f00 */
[----:B------:R-:W-:-:S02]  /*1a740*/  IMAD.MOV.U32 R130, RZ, RZ, R37 ;  /* 0x000000ffff827224 */ /* 0x000fc400078e0025 */
[----:B--2---:R-:W-:Y:S02]  /*1a750*/  IMAD.MOV.U32 R151, RZ, RZ, R44 ;  /* 0x000000ffff977224 */ /* 0x004fe400078e002c */
[----:B---3--:R-:W-:Y:S01]  /*1a760*/  IMAD.MOV.U32 R150, RZ, RZ, R45 ;  /* 0x000000ffff967224 */ /* 0x008fe200078e002d */
[C---:B----4-:R-:W-:Y:S08]  /*1a770*/  HMMA.1688.F32.TF32 R56, R156.reuse, R58, R184 ;  /* 0x0000003a9c38723c */ /* 0x050ff000000810b8 */
[----:B------:R-:W-:Y:S01]  /*1a780*/  HMMA.1688.F32.TF32 R44, R156, R46, R188 ;  /* 0x0000002e9c2c723c */ /* 0x000fe200000810bc */
[----:B------:R-:W-:Y:S01]  /*1a790*/  MOV R155, R60 ;  /* 0x0000003c009b7202 */ /* 0x000fe20000000f00 */
[----:B------:R-:W-:-:S02]  /*1a7a0*/  IMAD.MOV.U32 R154, RZ, RZ, R61 ;  /* 0x000000ffff9a7224 */ /* 0x000fc400078e003d */
[----:B------:R-:W-:Y:S01]  /*1a7b0*/  IMAD.MOV.U32 R153, RZ, RZ, R64 ;  /* 0x000000ffff997224 */ /* 0x000fe200078e0040 */
[----:B------:R-:W-:-:S03]  /*1a7c0*/  MOV R152, R65 ;  /* 0x0000004100987202 */ /* 0x000fc60000000f00 */
[C---:B------:R-:W-:Y:S07]  /*1a7d0*/  HMMA.1688.F32.TF32 R52, R156.reuse, R54, R180 ;  /* 0x000000369c34723c */ /* 0x040fee00000810b4 */
[----:B------:R-:W-:Y:S01]  /*1a7e0*/  STL [R1+0xe24], R56 ;  /* 0x000e243801007387 */ /* 0x000fe20000100800 */
[C---:B------:R-:W-:Y:S08]  /*1a7f0*/  HMMA.1688.F32.TF32 R40, R156.reuse, R42, R152 ;  /* 0x0000002a9c28723c */ /* 0x040ff00000081098 */
[C---:B------:R-:W-:Y:S01]  /*1a800*/  HMMA.1688.F32.TF32 R64, R156.reuse, R66, R176 ;  /* 0x000000429c40723c */ /* 0x040fe200000810b0 */
[----:B------:R-:W-:Y:S04]  /*1a810*/  STL.64 [R1+0x1f0], R44 ;  /* 0x0001f02c01007387 */ /* 0x000fe80000100a00 */
[----:B------:R1:W-:Y:S03]  /*1a820*/  STL.64 [R1+0x1f8], R46 ;  /* 0x0001f82e01007387 */ /* 0x0003e60000100a00 */
[----:B------:R-:W-:Y:S01]  /*1a830*/  HMMA.1688.F32.TF32 R60, R156, R62, R160 ;  /* 0x0000003e9c3c723c */ /* 0x000fe200000810a0 */
[----:B------:R-:W-:Y:S04]  /*1a840*/  STL [R1+0xe20], R57 ;  /* 0x000e203901007387 */ /* 0x000fe80000100800 */
[----:B------:R-:W-:Y:S04]  /*1a850*/  STL [R1+0xe1c], R58 ;  /* 0x000e1c3a01007387 */ /* 0x000fe80000100800 */
[----:B------:R-:W-:Y:S04]  /*1a860*/  STL [R1+0xe18], R59 ;  /* 0x000e183b01007387 */ /* 0x000fe80000100800 */
[----:B------:R2:W-:Y:S04]  /*1a870*/  STL [R1+0xe34], R52 ;  /* 0x000e343401007387 */ /* 0x0005e80000100800 */
[----:B------:R3:W-:Y:S04]  /*1a880*/  STL [R1+0xe30], R53 ;  /* 0x000e303501007387 */ /* 0x0007e80000100800 */
[----:B------:R4:W-:Y:S04]  /*1a890*/  STL [R1+0xe2c], R54 ;  /* 0x000e2c3601007387 */ /* 0x0009e80000100800 */
[----:B------:R2:W-:Y:S04]  /*1a8a0*/  STL [R1+0xe28], R55 ;  /* 0x000e283701007387 */ /* 0x0005e80000100800 */
        /* <DEDUP_REMOVED lines=11> */
[----:B------:R-:W-:-:S03]  /*1a960*/  IMAD.MOV.U32 R148, RZ, RZ, R49 ;  /* 0x000000ffff947224 */ /* 0x000fc600078e0031 */
[----:B------:R1:W-:Y:S01]  /*1a970*/  STL [R1+0xe58], R43 ;  /* 0x000e582b01007387 */ /* 0x0003e20000100800 */
[----:B------:R-:W-:-:S03]  /*1a980*/  MOV R149, R48 ;  /* 0x0000003000957202 */ /* 0x000fc60000000f00 */
[----:B------:R-:W5:Y:S01]  /*1a990*/  LDL.LU R248, [R1+0x110] ;  /* 0x0001100001f87983 */ /* 0x000f620000300800 */
[C---:B------:R-:W-:Y:S03]  /*1a9a0*/  HMMA.1688.F32.TF32 R48, R140.reuse, R104, R128 ;  /* 0x000000688c30723c */ /* 0x040fe60000081080 */
[----:B------:R-:W5:Y:S04]  /*1a9b0*/  LDL.LU R249, [R1+0x114] ;  /* 0x0001140001f97983 */ /* 0x000f680000300800 */
[----:B------:R-:W5:Y:S04]  /*1a9c0*/  LDL.LU R250, [R1+0x118] ;  /* 0x0001180001fa7983 */ /* 0x000f680000300800 */
[----:B------:R-:W5:Y:S01]  /*1a9d0*/  LDL.LU R251, [R1+0x11c] ;  /* 0x00011c0001fb7983 */ /* 0x000f620000300800 */
[----:B-1----:R-:W-:Y:S03]  /*1a9e0*/  HMMA.1688.F32.TF32 R44, R140, R108, R132 ;  /* 0x0000006c8c2c723c */ /* 0x002fe60000081084 */
[----:B------:R-:W5:Y:S04]  /*1a9f0*/  LDL.LU R128, [R1+0x190] ;  /* 0x0001900001807983 */ /* 0x000f680000300800 */
[----:B------:R-:W5:Y:S04]  /*1aa00*/  LDL.LU R129, [R1+0x194] ;  /* 0x0001940001817983 */ /* 0x000f680000300800 */
[----:B------:R-:W5:Y:S04]  /*1aa10*/  LDL.LU R130, [R1+0x198] ;  /* 0x0001980001827983 */ /* 0x000f680000300800 */
[----:B------:R-:W5:Y:S04]  /*1aa20*/  LDL.LU R131, [R1+0x19c] ;  /* 0x00019c0001837983 */ /* 0x000f680000300800 */
[----:B------:R-:W5:Y:S04]  /*1aa30*/  LDL.LU R132, [R1+0x180] ;  /* 0x0001800001847983 */ /* 0x000f680000300800 */
[----:B------:R-:W5:Y:S04]  /*1aa40*/  LDL.LU R133, [R1+0x184] ;  /* 0x0001840001857983 */ /* 0x000f680000300800 */
[----:B------:R-:W5:Y:S01]  /*1aa50*/  LDL.LU R134, [R1+0x188] ;  /* 0x0001880001867983 */ /* 0x000f620000300800 */
[----:B------:R-:W-:Y:S03]  /*1aa60*/  HMMA.1688.F32.TF32 R156, R156, R38, R148 ;  /* 0x000000269c9c723c */ /* 0x000fe60000081094 */
[----:B------:R-:W5:Y:S04]  /*1aa70*/  LDL.LU R135, [R1+0x18c] ;  /* 0x00018c0001877983 */ /* 0x000f680000300800 */
[----:B------:R-:W5:Y:S01]  /*1aa80*/  LDL.LU R244, [R1+0x120] ;  /* 0x0001200001f47983 */ /* 0x000f620000300800 */
[C---:B------:R-:W-:Y:S03]  /*1aa90*/  HMMA.1688.F32.TF32 R36, R140.reuse, R96, R136 ;  /* 0x000000608c24723c */ /* 0x040fe60000081088 */
        /* <DEDUP_REMOVED lines=24> */
[----:B--2---:R-:W2:Y:S04]  /*1ac20*/  LDL.LU R52, [R1+0x100] ;  /* 0x0001000001347983 */ /* 0x004ea80000300800 */
[----:B---3--:R-:W2:Y:S04]  /*1ac30*/  LDL.LU R53, [R1+0x104] ;  /* 0x0001040001357983 */ /* 0x008ea80000300800 */
[----:B----4-:R-:W2:Y:S04]  /*1ac40*/  LDL.LU R54, [R1+0x108] ;  /* 0x0001080001367983 */ /* 0x010ea80000300800 */
        /* <DEDUP_REMOVED lines=14> */
[----:B------:R-:W-:Y:S01]  /*1ad30*/  MOV R182, R226 ;  /* 0x000000e200b67202 */ /* 0x000fe20000000f00 */
[----:B------:R-:W-:Y:S01]  /*1ad40*/  IMAD.MOV.U32 R181, RZ, RZ, R225 ;  /* 0x000000ffffb57224 */ /* 0x000fe200078e00e1 */
[----:B------:R-:W4:Y:S01]  /*1ad50*/  LDL.LU R224, [R1+0xed4] ;  /* 0x000ed40001e07983 */ /* 0x000f220000300800 */
[----:B------:R-:W-:-:S03]  /*1ad60*/  IMAD.MOV.U32 R183, RZ, RZ, R227 ;  /* 0x000000ffffb77224 */ /* 0x000fc600078e00e3 */
[----:B------:R-:W4:Y:S04]  /*1ad70*/  LDL.LU R225, [R1+0xed0] ;  /* 0x000ed00001e17983 */ /* 0x000f280000300800 */
[----:B------:R-:W4:Y:S04]  /*1ad80*/  LDL.LU R226, [R1+0xecc] ;  /* 0x000ecc0001e27983 */ /* 0x000f280000300800 */
[----:B------:R-:W4:Y:S01]  /*1ad90*/  LDL.LU R227, [R1+0xec8] ;  /* 0x000ec80001e37983 */ /* 0x000f220000300800 */
[C---:B-----5:R-:W-:Y:S08]  /*1ada0*/  HMMA.1688.F32.TF32 R128, R140.reuse, R116, R128 ;  /* 0x000000748c80723c */ /* 0x060ff00000081080 */
[C---:B------:R-:W-:Y:S08]  /*1adb0*/  HMMA.1688.F32.TF32 R132, R140.reuse, R112, R132 ;  /* 0x000000708c84723c */ /* 0x040ff00000081084 */
[C---:B------:R-:W-:Y:S08]  /*1adc0*/  HMMA.1688.F32.TF32 R136, R140.reuse, R92, R136 ;  /* 0x0000005c8c88723c */ /* 0x040ff00000081088 */
[----:B------:R-:W-:Y:S01]  /*1add0*/  HMMA.1688.F32.TF32 R140, R140, R88, R176 ;  /* 0x000000588c8c723c */ /* 0x000fe200000810b0 */
[----:B------:R-:W5:Y:S04]  /*1ade0*/  LDL.LU R176, [R1+0xb0] ;  /* 0x0000b00001b07983 */ /* 0x000f680000300800 */
[----:B------:R-:W5:Y:S04]  /*1adf0*/  LDL.LU R177, [R1+0xb4] ;  /* 0x0000b40001b17983 */ /* 0x000f680000300800 */
[----:B------:R-:W5:Y:S04]  /*1ae00*/  LDL.LU R178, [R1+0xb8] ;  /* 0x0000b80001b27983 */ /* 0x000f680000300800 */
[----:B------:R-:W5:Y:S01]  /*1ae10*/  LDL.LU R179, [R1+0xbc] ;  /* 0x0000bc0001b37983 */ /* 0x000f620000300800 */
[C---:B--2---:R-:W-:Y:S11]  /*1ae20*/  HMMA.1688.F32.TF32 R40, R124.reuse, R92, R52 ;  /* 0x0000005c7c28723c */ /* 0x044ff60000081034 */
[----:B------:R-:W-:Y:S11]  /*1ae30*/  @!UPT UIADD3 URZ, URZ, URZ, URZ ;  /* 0x0000003f3f3ff290 */ /* 0x000ff6000fffe03f */
[----:B------:R-:W-:Y:S02]  /*1ae40*/  @!UPT UIADD3 URZ, URZ, URZ, URZ ;  /* 0x0000003f3f3ff290 */ /* 0x000fe4000fffe03f */
[----:B------:R-:W-:Y:S01]  /*1ae50*/  IMAD.MOV.U32 R106, RZ, RZ, R40 ;  /* 0x000000ffff6a7224 */ /* 0x000fe200078e0028 */
[----:B------:R-:W-:Y:S01]  /*1ae60*/  MOV R107, R41 ;  /* 0x00000029006b7202 */ /* 0x000fe20000000f00 */
[----:B------:R-:W-:Y:S02]  /*1ae70*/  IMAD.MOV.U32 R110, RZ, RZ, R42 ;  /* 0x000000ffff6e7224 */ /* 0x000fe400078e002a */
[----:B------:R-:W-:Y:S02]  /*1ae80*/  IMAD.MOV.U32 R111, RZ, RZ, R43 ;  /* 0x000000ffff6f7224 */ /* 0x000fe400078e002b */
[----:B---3--:R-:W-:Y:S11]  /*1ae90*/  HMMA.1688.F32.TF32 R40, R124, R88, R56 ;  /* 0x000000587c28723c */ /* 0x008ff60000081038 */
[----:B------:R-:W-:Y:S11]  /*1aea0*/  @!UPT UIADD3 URZ, URZ, URZ, URZ ;  /* 0x0000003f3f3ff290 */ /* 0x000ff6000fffe03f */
[----:B------:R-:W-:Y:S02]  /*1aeb0*/  @!UPT UIADD3 URZ, URZ, URZ, URZ ;  /* 0x0000003f3f3ff290 */ /* 0x000fe4000fffe03f */
[----:B------:R-:W-:Y:S01]  /*1aec0*/  MOV R114, R40 ;  /* 0x0000002800727202 */ /* 0x000fe20000000f00 */
[----:B------:R-:W-:Y:S01]  /*1aed0*/  IMAD.MOV.U32 R115, RZ, RZ, R41 ;  /* 0x000000ffff737224 */ /* 0x000fe200078e0029 */
[----:B------:R-:W-:Y:S01]  /*1aee0*/  MOV R119, R43 ;  /* 0x0000002b00777202 */ /* 0x000fe20000000f00 */
[----:B------:R-:W-:Y:S02]  /*1aef0*/  IMAD.MOV.U32 R118, RZ, RZ, R42 ;  /* 0x000000ffff767224 */ /* 0x000fe400078e002a */
[C---:B----4-:R-:W-:Y:S11]  /*1af00*/  HMMA.1688.F32.TF32 R40, R120.reuse, R100, R188 ;  /* 0x000000647828723c */ /* 0x050ff600000810bc */
        /* <DEDUP_REMOVED lines=34> */
[----:B------:R-:W-:Y:S07]  /*1b130*/  HMMA.1688.F32.TF32 R40, R120, R112, R232 ;  /* 0x000000707828723c */ /* 0x000fee00000810e8 */
[----:B------:R-:W-:Y:S01]  /*1b140*/  IMAD.MOV.U32 R232, RZ, RZ, R238 ;  /* 0x000000ffffe87224 */ /* 0x000fe200078e00ee */
[----:B------:R-:W-:Y:S01]  /*1b150*/  MOV R234, R236 ;  /* 0x000000ec00ea7202 */ /* 0x000fe20000000f00 */
[----:B------:R-:W2:Y:S01]  /*1b160*/  LDL.LU R238, [R1+0xec4] ;  /* 0x000ec40001ee7983 */ /* 0x000ea20000300800 */
[----:B------:R-:W-:-:S03]  /*1b170*/  IMAD.MOV.U32 R233, RZ, RZ, R237 ;  /* 0x000000ffffe97224 */ /* 0x000fc600078e00ed */
[----:B------:R-:W3:Y:S04]  /*1b180*/  LDL.LU R237, [R1+0xec0] ;  /* 0x000ec00001ed7983 */ /* 0x000ee80000300800 */
[----:B------:R-:W4:Y:S01]  /*1b190*/  LDL.LU R236, [R1+0xebc] ;  /* 0x000ebc0001ec7983 */ /* 0x000f220000300800 */
[----:B------:R-:W-:-:S03]  /*1b1a0*/  MOV R179, R252 ;  /* 0x000000fc00b37202 */ /* 0x000fc60000000f00 */
[----:B------:R-:W5:Y:S04]  /*1b1b0*/  LDL.LU R176, [R1+0x230] ;  /* 0x0002300001b07983 */ /* 0x000f680000300800 */
[----:B------:R-:W5:Y:S04]  /*1b1c0*/  LDL.LU R177, [R1+0x234] ;  /* 0x0002340001b17983 */ /* 0x000f680000300800 */
[----:B------:R-:W5:Y:S01]  /*1b1d0*/  LDL.LU R178, [R1+0x238] ;  /* 0x0002380001b27983 */ /* 0x000f620000300800 */
[----:B------:R-:W-:-:S03]  /*1b1e0*/  IMAD.MOV.U32 R183, RZ, RZ, R239 ;  /* 0x000000ffffb77224 */ /* 0x000fc600078e00ef */
[----:B------:R-:W5:Y:S01]  /*1b1f0*/  LDL.LU R252, [R1+0xeb8] ;  /* 0x000eb80001fc7983 */ /* 0x000f620000300800 */
[----:B------:R-:W-:Y:S01]  /*1b200*/  MOV R64, R40 ;  /* 0x0000002800407202 */ /* 0x000fe20000000f00 */
[----:B------:R-:W-:Y:S01]  /*1b210*/  IMAD.MOV.U32 R65, RZ, RZ, R41 ;  /* 0x000000ffff417224 */ /* 0x000fe200078e0029 */
[----:B------:R-:W-:Y:S01]  /*1b220*/  MOV R67, R43 ;  /* 0x0000002b00437202 */ /* 0x000fe20000000f00 */
[----:B------:R-:W-:Y:S02]  /*1b230*/  IMAD.MOV.U32 R66, RZ, RZ, R42 ;  /* 0x000000ffff427224 */ /* 0x000fe400078e002a */
[----:B------:R-:W-:Y:S01]  /*1b240*/  HMMA.1688.F32.TF32 R40, R120, R92, R228 ;  /* 0x0000005c7828723c */ /* 0x000fe200000810e4 */
[----:B------:R-:W-:Y:S02]  /*1b250*/  IMAD.MOV.U32 R235, RZ, RZ, R171 ;  /* 0x000000ffffeb7224 */ /* 0x000fe400078e00ab */
[----:B------:R-:W-:Y:S01]  /*1b260*/  LDS R171, [R3+0x1a300] ;  /* 0x01a3000003ab7984 */ /* 0x000fe20000000800 */
[----:B--2---:R-:W-:Y:S01]  /*1b270*/  MOV R182, R238 ;  /* 0x000000ee00b67202 */ /* 0x004fe20000000f00 */
[----:B---3--:R-:W-:-:S02]  /*1b280*/  IMAD.MOV.U32 R181, RZ, RZ, R237 ;  /* 0x000000ffffb57224 */ /* 0x008fc400078e00ed */
[----:B----4-:R-:W-:Y:S02]  /*1b290*/  IMAD.MOV.U32 R180, RZ, RZ, R236 ;  /* 0x000000ffffb47224 */ /* 0x010fe400078e00ec */
        /* <DEDUP_REMOVED lines=8> */
[----:B------:R-:W4:Y:S04]  /*1b320*/  LDL.LU R184, [R1+0x250] ;  /* 0x0002500001b87983 */ /* 0x000f280000300800 */
[----:B------:R-:W4:Y:S04]  /*1b330*/  LDL.LU R185, [R1+0x254] ;  /* 0x0002540001b97983 */ /* 0x000f280000300800 */
[----:B------:R-:W4:Y:S01]  /*1b340*/  LDL.LU R186, [R1+0x258] ;  /* 0x0002580001ba7983 */ /* 0x000f220000300800 */
[----:B------:R-:W-:Y:S01]  /*1b350*/  MOV R228, R170 ;  /* 0x000000aa00e47202 */ /* 0x000fe20000000f00 */
[----:B------:R-:W-:-:S02]  /*1b360*/  IMAD.MOV.U32 R229, RZ, RZ, R169 ;  /* 0x000000ffffe57224 */ /* 0x000fc400078e00a9 */
[----:B------:R-:W-:Y:S01]  /*1b370*/  IMAD.MOV.U32 R230, RZ, RZ, R168 ;  /* 0x000000ffffe67224 */ /* 0x000fe200078e00a8 */
[----:B------:R-:W-:Y:S04]  /*1b380*/  LDS R170, [R2+0x1a300] ;  /* 0x01a3000002aa7984 */ /* 0x000fe80000000800 */
[----:B------:R-:W-:Y:S04]  /*1b390*/  LDS R168, [R2+0x18300] ;  /* 0x0183000002a87984 */ /* 0x000fe80000000800 */
[----:B------:R-:W1:Y:S01]  /*1b3a0*/  LDS R169, [R3+0x18300] ;  /* 0x0183000003a97984 */ /* 0x000e620000000800 */
[----:B-----5:R-:W-:Y:S01]  /*1b3b0*/  IMAD.MOV.U32 R187, RZ, RZ, R252 ;  /* 0x000000ffffbb7224 */ /* 0x020fe200078e00fc */
[C---:B-1----:R-:W-:Y:S08]  /*1b3c0*/  HMMA.1688.F32.TF32 R180, R168.reuse, R108, R180 ;  /* 0x0000006ca8b4723c */ /* 0x042ff000000810b4 */
[C---:B------:R-:W-:Y:S08]  /*1b3d0*/  HMMA.1688.F32.TF32 R176, R168.reuse, R104, R176 ;  /* 0x00000068a8b0723c */ /* 0x040ff000000810b0 */
        /* <DEDUP_REMOVED lines=17> */
[----:B-1----:R-:W3:Y:S04]  /*1b4f0*/  LDL.LU.64 R178, [R1+0xe70] ;  /* 0x000e700001b27983 */ /* 0x002ee80000300a00 */
[----:B------:R-:W3:Y:S01]  /*1b500*/  LDL.LU.64 R176, [R1+0xe68] ;  /* 0x000e680001b07983 */ /* 0x000ee20000300a00 */
[----:B--2---:R-:W-:Y:S01]  /*1b510*/  HMMA.1688.F32.TF32 R120, R120, R88, R236 ;  /* 0x000000587878723c */ /* 0x004fe200000810ec */
[----:B------:R-:W-:-:S02]  /*1b520*/  MOV R231, R167 ;  /* 0x000000a700e77202 */ /* 0x000fc40000000f00 */
[----:B------:R-:W-:Y:S04]  /*1b530*/  LDS R167, [R3+0x1a400] ;  /* 0x01a4000003a77984 */ /* 0x000fe80000000800 */
[----:B------:R-:W-:Y:S01]  /*1b540*/  IMAD.MOV.U32 R236, RZ, RZ, R166 ;  /* 0x000000ffffec7224 */ /* 0x000fe200078e00a6 */
[----:B------:R-:W-:Y:S01]  /*1b550*/  MOV R237, R165 ;  /* 0x000000a500ed7202 */ /* 0x000fe20000000f00 */
[----:B------:R-:W-:Y:S01]  /*1b560*/  IMAD.MOV.U32 R238, RZ, RZ, R164 ;  /* 0x000000ffffee7224 */ /* 0x000fe200078e00a4 */
[----:B------:R-:W-:Y:S01]  /*1b570*/  LDS R166, [R2+0x1a400] ;  /* 0x01a4000002a67984 */ /* 0x000fe20000000800 */
[----:B------:R-:W-:-:S03]  /*1b580*/  IMAD.MOV.U32 R239, RZ, RZ, R0 ;  /* 0x000000ffffef7224 */ /* 0x000fc600078e0000 */
[----:B------:R-:W-:Y:S04]  /*1b590*/  LDS R164, [R2+0x18400] ;  /* 0x0184000002a47984 */ /* 0x000fe80000000800 */
[----:B------:R-:W5:Y:S01]  /*1b5a0*/  LDS R165, [R3+0x18400] ;  /* 0x0184000003a57984 */ /* 0x000f620000000800 */
[C---:B------:R-:W-:Y:S08]  /*1b5b0*/  HMMA.1688.F32.TF32 R236, R168.reuse, R116, R236 ;  /* 0x00000074a8ec723c */ /* 0x040ff000000810ec */
[C---:B------:R-:W-:Y:S11]  /*1b5c0*/  HMMA.1688.F32.TF32 R232, R168.reuse, R92, R232 ;  /* 0x0000005ca8e8723c */ /* 0x040ff600000810e8 */
[----:B------:R-:W-:Y:S04]  /*1b5d0*/  @!UPT UIADD3 URZ, URZ, URZ, URZ ;  /* 0x0000003f3f3ff290 */ /* 0x000fe8000fffe03f */
[----:B------:R-:W-:Y:S04]  /*1b5e0*/  STL.64 [R1+0x170], R236 ;  /* 0x000170ec01007387 */ /* 0x000fe80000100a00 */
[----:B------:R1:W-:Y:S02]  /*1b5f0*/  STL.64 [R1+0x178], R238 ;  /* 0x000178ee01007387 */ /* 0x0003e40000100a00 */
[C---:B-1----:R-:W-:Y:S11]  /*1b600*/  HMMA.1688.F32.TF32 R236, R168.reuse, R112, R228 ;  /* 0x00000070a8ec723c */ /* 0x042ff600000810e4 */
[----:B------:R-:W-:Y:S11]  /*1b610*/  @!UPT UIADD3 URZ, URZ, URZ, URZ ;  /* 0x0000003f3f3ff290 */ /* 0x000ff6000fffe03f */
[----:B------:R-:W-:Y:S01]  /*1b620*/  @!UPT UIADD3 URZ, URZ, URZ, URZ ;  /* 0x0000003f3f3ff290 */ /* 0x000fe2000fffe03f */
[----:B------:R-:W-:Y:S04]  /*1b630*/  STL.64 [R1+0x180], R236 ;  /* 0x000180ec01007387 */ /* 0x000fe80000100a00 */
[----:B------:R-:W-:Y:S04]  /*1b640*/  STL.64 [R1+0x188], R238 ;  /* 0x000188ee01007387 */ /* 0x000fe80000100a00 */
[----:B------:R-:W-:Y:S04]  /*1b650*/  STL.64 [R1+0x190], R232 ;  /* 0x000190e801007387 */ /* 0x000fe80000100a00 */
[----:B------:R-:W-:Y:S01]  /*1b660*/  STL.64 [R1+0x198], R234 ;  /* 0x000198ea01007387 */ /* 0x000fe20000100a00 */
[----:B---3--:R-:W-:Y:S08]  /*1b670*/  HMMA.1688.F32.TF32 R228, R168, R88, R176 ;  /* 0x00000058a8e4723c */ /* 0x008ff000000810b0 */
[C---:B-----5:R-:W-:Y:S08]  /*1b680*/  HMMA.1688.F32.TF32 R176, R164.reuse, R100, R180 ;  /* 0x00000064a4b0723c */ /* 0x060ff000000810b4 */
[C---:B----4-:R-:W-:Y:S07]  /*1b690*/  HMMA.1688.F32.TF32 R168, R164.reuse, R96, R184 ;  /* 0x00000060a4a8723c */ /* 0x050fee00000810b8 */
[----:B------:R-:W-:Y:S01]  /*1b6a0*/  STL.64 [R1+0x120], R228 ;  /* 0x000120e401007387 */ /* 0x000fe20000100a00 */
[C---:B------:R-:W-:Y:S03]  /*1b6b0*/  HMMA.1688.F32.TF32 R180, R164.reuse, R108, R188 ;  /* 0x0000006ca4b4723c */ /* 0x040fe600000810bc */
[----:B------:R-:W-:Y:S04]  /*1b6c0*/  STL.64 [R1+0x128], R230 ;  /* 0x000128e601007387 */ /* 0x000fe80000100a00 */
[----:B------:R-:W-:Y:S04]  /*1b6d0*/  STL.64 [R1+0x110], R176 ;  /* 0x000110b001007387 */ /* 0x000fe80000100a00 */
[----:B------:R1:W-:Y:S04]  /*1b6e0*/  STL.64 [R1+0x118], R178 ;  /* 0x000118b201007387 */ /* 0x0003e80000100a00 */
[----:B------:R-:W-:Y:S04]  /*1b6f0*/  STL.64 [R1+0xc0], R168 ;  /* 0x0000c0a801007387 */ /* 0x000fe80000100a00 */
[----:B------:R2:W-:Y:S01]  /*1b700*/  STL.64 [R1+0xc8], R170 ;  /* 0x0000c8aa01007387 */ /* 0x0005e20000100a00 */
[C---:B-1----:R-:W-:Y:S08]  /*1b710*/  HMMA.1688.F32.TF32 R176, R164.reuse, R104, R192 ;  /* 0x00000068a4b0723c */ /* 0x042ff000000810c0 */
[C---:B--2---:R-:W-:Y:S01]  /*1b720*/  HMMA.1688.F32.TF32 R168, R164.reuse, R116, R196 ;  /* 0x00000074a4a8723c */ /* 0x044fe200000810c4 */
[----:B------:R-:W-:Y:S04]  /*1b730*/  STL.64 [R1+0xb0], R180 ;  /* 0x0000b0b401007387 */ /* 0x000fe80000100a00 */
[----:B------:R-:W-:Y:S10]  /*1b740*/  STL.64 [R1+0xb8], R182 ;  /* 0x0000b8b601007387 */ /* 0x000ff40000100a00 */
[----:B------:R-:W-:Y:S04]  /*1b750*/  STL.64 [R1+0x60], R176 ;  /* 0x000060b001007387 */ /* 0x000fe80000100a00 */
[----:B------:R1:W-:Y:S04]  /*1b760*/  STL.64 [R1+0x68], R178 ;  /* 0x000068b201007387 */ /* 0x0003e80000100a00 */
[----:B------:R2:W-:Y:S01]  /*1b770*/  STL.64 [R1+0x30], R168 ;  /* 0x000030a801007387 */ /* 0x0005e20000100a00 */
[----:B------:R-:W-:Y:S01]  /*1b780*/  MOV R0, R170 ;  /* 0x000000aa00007202 */ /* 0x000fe20000000f00 */
[----:B------:R-:W-:Y:S01]  /*1b790*/  IMAD.MOV.U32 R252, RZ, RZ, R171 ;  /* 0x000000fffffc7224 */ /* 0x000fe200078e00ab */
[C---:B-1----:R-:W-:Y:S08]  /*1b7a0*/  HMMA.1688.F32.TF32 R176, R164.reuse, R112, R200 ;  /* 0x00000070a4b0723c */ /* 0x042ff000000810c8 */
[C---:B--2---:R-:W-:Y:S08]  /*1b7b0*/  HMMA.1688.F32.TF32 R168, R164.reuse, R92, R204 ;  /* 0x0000005ca4a8723c */ /* 0x044ff000000810cc */
[----:B------:R-:W-:Y:S01]  /*1b7c0*/  HMMA.1688.F32.TF32 R164, R164, R88, R208 ;  /* 0x00000058a4a4723c */ /* 0x000fe200000810d0 */
[----:B------:R-:W-:Y:S04]  /*1b7d0*/  STL [R1+0xdd4], R252 ;  /* 0x000dd4fc01007387 */ /* 0x000fe80000100800 */
[----:B------:R-:W-:Y:S04]  /*1b7e0*/  STL [R1+0xdd0], R0 ;  /* 0x000dd00001007387 */ /* 0x000fe80000100800 */
[----:B------:R1:W-:Y:S04]  /*1b7f0*/  STL.64 [R1+0x20], R176 ;  /* 0x000020b001007387 */ /* 0x0003e80000100a00 */
[----:B------:R2:W-:Y:S04]  /*1b800*/  STL.64 [R1+0x28], R178 ;  /* 0x000028b201007387 */ /* 0x0005e80000100a00 */
[----:B------:R-:W-:Y:S04]  /*1b810*/  STL.64 [R1+0x10], R168 ;  /* 0x000010a801007387 */ /* 0x000fe80000100a00 */
[----:B-1----:R-:W5:Y:S04]  /*1b820*/  LDL.LU R176, [R1+0x1f0] ;  /* 0x0001f00001b07983 */ /* 0x002f680000300800 */
[----:B------:R-:W-:Y:S04]  /*1b830*/  STL.64 [R1], R164 ;  /* 0x000000a401007387 */ /* 0x000fe80000100a00 */
[----:B------:R-:W-:Y:S04]  /*1b840*/  STL.64 [R1+0x8], R166 ;  /* 0x000008a601007387 */ /* 0x000fe80000100a00 */
[----:B------:R-:W5:Y:S04]  /*1b850*/  LDL.LU R177, [R1+0x1f4] ;  /* 0x0001f40001b17983 */ /* 0x000f680000300800 */
[----:B--2---:R-:W5:Y:S04]  /*1b860*/  LDL.LU R178, [R1+0x1f8] ;  /* 0x0001f80001b27983 */ /* 0x004f680000300800 */
[----:B------:R-:W5:Y:S01]  /*1b870*/  LDL.LU R179, [R1+0x1fc] ;  /* 0x0001fc0001b37983 */ /* 0x000f620000300800 */
[----:B------:R-:W-:Y:S01]  /*1b880*/  IMAD.MOV.U32 R60, RZ, RZ, R40 ;  /* 0x000000ffff3c7224 */ /* 0x000fe200078e0028 */
[----:B------:R-:W-:Y:S01]  /*1b890*/  MOV R61, R41 ;  /* 0x00000029003d7202 */ /* 0x000fe20000000f00 */
[----:B------:R-:W-:Y:S01]  /*1b8a0*/  IMAD.MOV.U32 R62, RZ, RZ, R42 ;  /* 0x000000ffff3e7224 */ /* 0x000fe200078e002a */
[----:B------:R-:W-:Y:S01]  /*1b8b0*/  MOV R42, R122 ;  /* 0x0000007a002a7202 */ /* 0x000fe20000000f00 */
[----:B------:R-:W-:Y:S01]  /*1b8c0*/  IMAD.MOV.U32 R63, RZ, RZ, R43 ;  /* 0x000000ffff3f7224 */ /* 0x000fe200078e002b */
[----:B------:R-:W-:Y:S01]  /*1b8d0*/  LDS R122, [R2+0x1a600] ;  /* 0x01a60000027a7984 */ /* 0x000fe20000000800 */
[----:B------:R-:W-:-:S02]  /*1b8e0*/  IMAD.MOV.U32 R40, RZ, RZ, R120 ;  /* 0x000000ffff287224 */ /* 0x000fc400078e0078 */
[----:B------:R-:W-:Y:S01]  /*1b8f0*/  IMAD.MOV.U32 R41, RZ, RZ, R121 ;  /* 0x000000ffff297224 */ /* 0x000fe200078e0079 */
[----:B------:R-:W-:Y:S01]  /*1b900*/  LDS R120, [R2+0x18600] ;  /* 0x0186000002787984 */ /* 0x000fe20000000800 */
[----:B------:R-:W-:-:S03]  /*1b910*/  IMAD.MOV.U32 R43, RZ, RZ, R123 ;  /* 0x000000ffff2b7224 */ /* 0x000fc600078e007b */
[----:B------:R-:W-:Y:S04]  /*1b920*/  LDS R121, [R3+0x18600] ;  /* 0x0186000003797984 */ /* 0x000fe80000000800 */
[----:B------:R-:W1:Y:S01]  /*1b930*/  LDS R123, [R3+0x1a600] ;  /* 0x01a60000037b7984 */ /* 0x000e620000000800 */
[C---:B------:R-:W-:Y:S08]  /*1b940*/  HMMA.1688.F32.TF32 R144, R124.reuse, R100, R144 ;  /* 0x000000647c90723c */ /* 0x040ff00000081090 */
        /* <DEDUP_REMOVED lines=8> */
[----:B------:R-:W2:Y:S01]  /*1b9d0*/  LDS R127, [R3+0x1a500] ;  /* 0x01a50000037f7984 */ /* 0x000ea20000000800 */
[----:B------:R-:W-:Y:S01]  /*1b9e0*/  IMAD.MOV.U32 R252, RZ, RZ, R170 ;  /* 0x000000fffffc7224 */ /* 0x000fe200078e00aa */
[----:B------:R-:W-:-:S02]  /*1b9f0*/  MOV R0, R171 ;  /* 0x000000ab00007202 */ /* 0x000fc40000000f00 */
[----:B-1----:R-:W-:Y:S01]  /*1ba00*/  HMMA.1688.F32.TF32 R168, R120, R88, R84 ;  /* 0x0000005878a8723c */ /* 0x002fe20000081054 */
[----:B------:R-:W-:Y:S04]  /*1ba10*/  LDS R84, [R2+0x18700] ;  /* 0x0187000002547984 */ /* 0x000fe80000000800 */
[----:B------:R-:W-:Y:S04]  /*1ba20*/  LDS R86, [R2+0x1a700] ;  /* 0x01a7000002567984 */ /* 0x000fe80000000800 */
[----:B------:R-:W-:Y:S04]  /*1ba30*/  LDS R85, [R3+0x18700] ;  /* 0x0187000003557984 */ /* 0x000fe80000000800 */
[----:B------:R-:W5:Y:S01]  /*1ba40*/  LDS R87, [R3+0x1a700] ;  /* 0x01a7000003577984 */ /* 0x000f620000000800 */
[----:B------:R-:W-:Y:S01]  /*1ba50*/  MOV R188, R106 ;  /* 0x0000006a00bc7202 */ /* 0x000fe20000000f00 */
[----:B------:R-:W-:Y:S01]  /*1ba60*/  IMAD.MOV.U32 R189, RZ, RZ, R107 ;  /* 0x000000ffffbd7224 */ /* 0x000fe200078e006b */
[----:B------:R-:W-:Y:S01]  /*1ba70*/  MOV R191, R111 ;  /* 0x0000006f00bf7202 */ /* 0x000fe20000000f00 */
[----:B------:R-:W-:Y:S01]  /*1ba80*/  IMAD.MOV.U32 R190, RZ, RZ, R110 ;  /* 0x000000ffffbe7224 */ /* 0x000fe200078e006e */
[----:B------:R-:W-:Y:S04]  /*1ba90*/  LDS R208, [R2+0x1c000] ;  /* 0x01c0000002d07984 */ /* 0x000fe80000000800 */
[----:B------:R-:W-:Y:S04]  /*1baa0*/  LDS R210, [R2+0x1e000] ;  /* 0x01e0000002d27984 */ /* 0x000fe80000000800 */
[----:B------:R-:W-:Y:S04]  /*1bab0*/  LDS R209, [R3+0x1c000] ;  /* 0x01c0000003d17984 */ /* 0x000fe80000000800 */
[----:B------:R-:W-:Y:S01]  /*1bac0*/  LDS R211, [R3+0x1e000] ;  /* 0x01e0000003d37984 */ /* 0x000fe20000000800 */
[C---:B--2---:R-:W-:Y:S08]  /*1bad0*/  HMMA.1688.F32.TF32 R236, R124.reuse, R100, R212 ;  /* 0x000000647cec723c */ /* 0x044ff000000810d4 */
[C---:B------:R-:W-:Y:S08]  /*1bae0*/  HMMA.1688.F32.TF32 R232, R124.reuse, R96, R216 ;  /* 0x000000607ce8723c */ /* 0x040ff000000810d8 */
[C---:B------:R-:W-:Y:S08]  /*1baf0*/  HMMA.1688.F32.TF32 R228, R124.reuse, R108, R220 ;  /* 0x0000006c7ce4723c */ /* 0x040ff000000810dc */
[C---:B------:R-:W-:Y:S01]  /*1bb00*/  HMMA.1688.F32.TF32 R4, R124.reuse, R104, R4 ;  /* 0x000000687c04723c */ /* 0x040fe20000081004 */
[----:B------:R-:W-:Y:S07]  /*1bb10*/  STL.64 [R1+0xd30], R238 ;  /* 0x000d30ee01007387 */ /* 0x000fee0000100a00 */
[C---:B------:R-:W-:Y:S01]  /*1bb20*/  HMMA.1688.F32.TF32 R8, R124.reuse, R116, R8 ;  /* 0x000000747c08723c */ /* 0x040fe20000081008 */
[----:B------:R1:W-:Y:S07]  /*1bb30*/  STL.64 [R1+0xd28], R236 ;  /* 0x000d28ec01007387 */ /* 0x0003ee0000100a00 */
[C---:B------:R-:W-:Y:S01]  /*1bb40*/  HMMA.1688.F32.TF32 R12, R124.reuse, R112, R12 ;  /* 0x000000707c0c723c */ /* 0x040fe2000008100c */
[----:B------:R-:W-:Y:S07]  /*1bb50*/  STL.64 [R1+0xd40], R234 ;  /* 0x000d40ea01007387 */ /* 0x000fee0000100a00 */
[C---:B------:R-:W-:Y:S01]  /*1bb60*/  HMMA.1688.F32.TF32 R16, R124.reuse, R92, R16 ;  /* 0x0000005c7c10723c */ /* 0x040fe20000081010 */
[----:B------:R2:W-:Y:S04]  /*1bb70*/  STL.64 [R1+0xd38], R232 ;  /* 0x000d38e801007387 */ /* 0x0005e80000100a00 */
[----:B------:R-:W-:Y:S03]  /*1bb80*/  STL.64 [R1+0xd50], R230 ;  /* 0x000d50e601007387 */ /* 0x000fe60000100a00 */
[----:B------:R-:W-:Y:S01]  /*1bb90*/  HMMA.1688.F32.TF32 R20, R124, R88, R20 ;  /* 0x000000587c14723c */ /* 0x000fe20000081014 */
[----:B------:R4:W-:Y:S04]  /*1bba0*/  STL.64 [R1+0xd48], R228 ;  /* 0x000d48e401007387 */ /* 0x0009e80000100a00 */
[----:B------:R-:W-:Y:S03]  /*1bbb0*/  STL.64 [R1+0xd60], R6 ;  /* 0x000d600601007387 */ /* 0x000fe60000100a00 */
[C---:B------:R-:W-:Y:S01]  /*1bbc0*/  HMMA.1688.F32.TF32 R24, R120.reuse, R100, R24 ;  /* 0x000000647818723c */ /* 0x040fe20000081018 */
[----:B------:R-:W-:Y:S07]  /*1bbd0*/  STL.64 [R1+0xd58], R4 ;  /* 0x000d580401007387 */ /* 0x000fee0000100a00 */
[----:B------:R-:W-:Y:S01]  /*1bbe0*/  HMMA.1688.F32.TF32 R28, R120, R96, R28 ;  /* 0x00000060781c723c */ /* 0x000fe2000008101c */
[----:B------:R-:W-:Y:S04]  /*1bbf0*/  STL.64 [R1+0xd78], R10 ;  /* 0x000d780a01007387 */ /* 0x000fe80000100a00 */
[----:B------:R5:W-:Y:S04]  /*1bc00*/  STL.64 [R1+0xd70], R8 ;  /* 0x000d700801007387 */ /* 0x000be80000100a00 */
[----:B------:R-:W-:Y:S04]  /*1bc10*/  STL.64 [R1+0xd88], R14 ;  /* 0x000d880e01007387 */ /* 0x000fe80000100a00 */
[----:B------:R1:W-:Y:S04]  /*1bc20*/  STL.64 [R1+0xd80], R12 ;  /* 0x000d800c01007387 */ /* 0x0003e80000100a00 */
[----:B------:R-:W-:Y:S04]  /*1bc30*/  STL.64 [R1+0xd98], R18 ;  /* 0x000d981201007387 */ /* 0x000fe80000100a00 */
[----:B------:R2:W-:Y:S04]  /*1bc40*/  STL.64 [R1+0xd90], R16 ;  /* 0x000d901001007387 */ /* 0x0005e80000100a00 */
[----:B------:R-:W-:Y:S04]  /*1bc50*/  STL.64 [R1+0xda8], R22 ;  /* 0x000da81601007387 */ /* 0x000fe80000100a00 */
[----:B------:R2:W-:Y:S01]  /*1bc60*/  STL.64 [R1+0xda0], R20 ;  /* 0x000da01401007387 */ /* 0x0005e20000100a00 */
[----:B-1----:R-:W-:-:S03]  /*1bc70*/  IMAD.MOV.U32 R236, RZ, RZ, R40 ;  /* 0x000000ffffec7224 */ /* 0x002fc600078e0028 */
[----:B------:R-:W-:Y:S04]  /*1bc80*/  STL.64 [R1+0xdb8], R26 ;  /* 0x000db81a01007387 */ /* 0x000fe80000100a00 */
[----:B------:R-:W-:Y:S04]  /*1bc90*/  STL.64 [R1+0xdb0], R24 ;  /* 0x000db01801007387 */ /* 0x000fe80000100a00 */
[----:B------:R-:W-:Y:S01]  /*1bca0*/  STL.64 [R1+0xdc8], R30 ;  /* 0x000dc81e01007387 */ /* 0x000fe20000100a00 */
[----:B------:R-:W-:-:S03]  /*1bcb0*/  IMAD.MOV.U32 R237, RZ, RZ, R41 ;  /* 0x000000ffffed7224 */ /* 0x000fc600078e0029 */
[----:B------:R-:W-:Y:S01]  /*1bcc0*/  STL.64 [R1+0xdc0], R28 ;  /* 0x000dc01c01007387 */ /* 0x000fe20000100a00 */
[----:B------:R-:W-:-:S03]  /*1bcd0*/  MOV R238, R42 ;  /* 0x0000002a00ee7202 */ /* 0x000fc60000000f00 */
[----:B------:R-:W3:Y:S01]  /*1bce0*/  LDL.LU R40, [R1+0xe64] ;  /* 0x000e640001287983 */ /* 0x000ee20000300800 */
[----:B------:R-:W-:Y:S01]  /*1bcf0*/  IMAD.MOV.U32 R239, RZ, RZ, R43 ;  /* 0x000000ffffef7224 */ /* 0x000fe200078e002b */
[----:B--2---:R-:W-:Y:S01]  /*1bd00*/  MOV R233, R61 ;  /* 0x0000003d00e97202 */ /* 0x004fe20000000f00 */
[----:B------:R-:W-:Y:S02]  /*1bd10*/  IMAD.MOV.U32 R232, RZ, RZ, R60 ;  /* 0x000000ffffe87224 */ /* 0x000fe400078e003c */
[----:B------:R-:W-:Y:S01]  /*1bd20*/  IMAD.MOV.U32 R234, RZ, RZ, R62 ;  /* 0x000000ffffea7224 */ /* 0x000fe200078e003e */
[----:B----4-:R-:W-:Y:S01]  /*1bd30*/  MOV R228, R64 ;  /* 0x0000004000e47202 */ /* 0x010fe20000000f00 */
[----:B------:R-:W-:Y:S02]  /*1bd40*/  IMAD.MOV.U32 R235, RZ, RZ, R63 ;  /* 0x000000ffffeb7224 */ /* 0x000fe400078e003f */
[----:B------:R-:W-:Y:S01]  /*1bd50*/  IMAD.MOV.U32 R229, RZ, RZ, R65 ;  /* 0x000000ffffe57224 */ /* 0x000fe200078e0041 */
[----:B------:R-:W-:Y:S01]  /*1bd60*/  MOV R231, R67 ;  /* 0x0000004300e77202 */ /* 0x000fe20000000f00 */
[----:B------:R-:W-:Y:S01]  /*1bd70*/  IMAD.MOV.U32 R230, RZ, RZ, R66 ;  /* 0x000000ffffe67224 */ /* 0x000fe200078e0042 */
[----:B-----5:R-:W-:Y:S01]  /*1bd80*/  MOV R9, R53 ;  /* 0x0000003500097202 */ /* 0x020fe20000000f00 */
[----:B------:R-:W-:-:S02]  /*1bd90*/  IMAD.MOV.U32 R8, RZ, RZ, R52 ;  /* 0x000000ffff087224 */ /* 0x000fc400078e0034 */
[----:B------:R-:W-:Y:S01]  /*1bda0*/  IMAD.MOV.U32 R10, RZ, RZ, R54 ;  /* 0x000000ffff0a7224 */ /* 0x000fe200078e0036 */
[----:B------:R-:W-:Y:S01]  /*1bdb0*/  MOV R12, R56 ;  /* 0x00000038000c7202 */ /* 0x000fe20000000f00 */
[----:B------:R-:W-:Y:S02]  /*1bdc0*/  IMAD.MOV.U32 R11, RZ, RZ, R55 ;  /* 0x000000ffff0b7224 */ /* 0x000fe400078e0037 */
[----:B------:R-:W-:Y:S01]  /*1bdd0*/  IMAD.MOV.U32 R13, RZ, RZ, R57 ;  /* 0x000000ffff0d7224 */ /* 0x000fe200078e0039 */
[----:B------:R-:W-:Y:S01]  /*1bde0*/  MOV R15, R59 ;  /* 0x0000003b000f7202 */ /* 0x000fe20000000f00 */
[----:B------:R-:W-:Y:S02]  /*1bdf0*/  IMAD.MOV.U32 R14, RZ, RZ, R58 ;  /* 0x000000ffff0e7224 */ /* 0x000fe400078e003a */
[----:B------:R-:W-:Y:S01]  /*1be00*/  IMAD.MOV.U32 R16, RZ, RZ, R90 ;  /* 0x000000ffff107224 */ /* 0x000fe200078e005a */
[----:B------:R-:W-:Y:S01]  /*1be10*/  HMMA.1688.F32.TF32 R4, R84, R96, R176 ;  /* 0x000000605404723c */ /* 0x000fe200000810b0 */
[----:B------:R-:W-:Y:S11]  /*1be20*/  IMAD.MOV.U32 R17, RZ, RZ, R91 ;  /* 0x000000ffff117224 */ /* 0x000ff600078e005b */
[----:B------:R-:W-:Y:S11]  /*1be30*/  @!UPT UIADD3 URZ, URZ, URZ, URZ ;  /* 0x0000003f3f3ff290 */ /* 0x000ff6000fffe03f */
[----:B------:R1:W-:Y:S04]  /*1be40*/  STL.64 [R1+0x1f0], R4 ;  /* 0x0001f00401007387 */ /* 0x0003e80000100a00 */
[----:B------:R2:W-:Y:S04]  /*1be50*/  STL.64 [R1+0x1f8], R6 ;  /* 0x0001f80601007387 */ /* 0x0005e80000100a00 */
        /* <DEDUP_REMOVED lines=19> */
[----:B------:R-:W-:-:S03]  /*1bf90*/  IMAD.MOV.U32 R19, RZ, RZ, R95 ;  /* 0x000000ffff137224 */ /* 0x000fc600078e005f */
[----:B------:R-:W5:Y:S01]  /*1bfa0*/  LDL.LU R59, [R1+0xe18] ;  /* 0x000e1800013b7983 */ /* 0x000f620000300800 */
[----:B------:R-:W-:-:S03]  /*1bfb0*/  IMAD.MOV.U32 R20, RZ, RZ, R114 ;  /* 0x000000ffff147224 */ /* 0x000fc600078e0072 */
[----:B------:R-:W5:Y:S01]  /*1bfc0*/  LDL.LU R90, [R1+0xe14] ;  /* 0x000e1400015a7983 */ /* 0x000f620000300800 */
[----:B------:R-:W-:-:S03]  /*1bfd0*/  MOV R21, R115 ;  /* 0x0000007300157202 */ /* 0x000fc60000000f00 */
[----:B------:R-:W5:Y:S01]  /*1bfe0*/  LDL.LU R91, [R1+0xe10] ;  /* 0x000e1000015b7983 */ /* 0x000f620000300800 */
[----:B------:R-:W-:-:S03]  /*1bff0*/  IMAD.MOV.U32 R22, RZ, RZ, R118 ;  /* 0x000000ffff167224 */ /* 0x000fc600078e0076 */
        /* <DEDUP_REMOVED lines=8> */
[----:B------:R-:W5:Y:S01]  /*1c080*/  LDL.LU R107, [R1+0xdf0] ;  /* 0x000df000016b7983 */ /* 0x000f620000300800 */
[----:B------:R-:W-:-:S03]  /*1c090*/  IMAD.MOV.U32 R124, RZ, RZ, R98 ;  /* 0x000000ffff7c7224 */ /* 0x000fc600078e0062 */
[----:B------:R-:W5:Y:S01]  /*1c0a0*/  LDL.LU R110, [R1+0xdec] ;  /* 0x000dec00016e7983 */ /* 0x000f620000300800 */
[----:B------:R-:W-:Y:S01]  /*1c0b0*/  IMAD.MOV.U32 R125, RZ, RZ, R99 ;  /* 0x000000ffff7d7224 */ /* 0x000fe200078e0063 */
[----:B------:R-:W-:Y:S02]  /*1c0c0*/  MOV R126, R102 ;  /* 0x00000066007e7202 */ /* 0x000fe40000000f00 */
[----:B------:R-:W5:Y:S01]  /*1c0d0*/  LDL.LU R111, [R1+0xde8] ;  /* 0x000de800016f7983 */ /* 0x000f620000300800 */
[----:B------:R-:W-:-:S03]  /*1c0e0*/  IMAD.MOV.U32 R127, RZ, RZ, R103 ;  /* 0x000000ffff7f7224 */ /* 0x000fc600078e0067 */
[----:B------:R-:W5:Y:S04]  /*1c0f0*/  LDL.LU R98, [R1+0xde4] ;  /* 0x000de40001627983 */ /* 0x000f680000300800 */
[----:B------:R-:W5:Y:S04]  /*1c100*/  LDL.LU R99, [R1+0xde0] ;  /* 0x000de00001637983 */ /* 0x000f680000300800 */
[----:B------:R-:W5:Y:S04]  /*1c110*/  LDL.LU R102, [R1+0xddc] ;  /* 0x000ddc0001667983 */ /* 0x000f680000300800 */
[----:B------:R-:W5:Y:S01]  /*1c120*/  LDL.LU R103, [R1+0xdd8] ;  /* 0x000dd80001677983 */ /* 0x000f620000300800 */
[C---:B------:R-:W-:Y:S03]  /*1c130*/  HMMA.1688.F32.TF32 R164, R120.reuse, R92, R80 ;  /* 0x0000005c78a4723c */ /* 0x040fe60000081050 */
[----:B------:R-:W-:Y:S04]  /*1c140*/  LDS R80, [R2+0x1c100] ;  /* 0x01c1000002507984 */ /* 0x000fe80000000800 */
[----:B------:R-:W-:Y:S04]  /*1c150*/  LDS R82, [R2+0x1e100] ;  /* 0x01e1000002527984 */ /* 0x000fe80000000800 */
[----:B------:R-:W-:Y:S04]  /*1c160*/  LDS R81, [R3+0x1c100] ;  /* 0x01c1000003517984 */ /* 0x000fe80000000800 */
[----:B------:R-:W1:Y:S01]  /*1c170*/  LDS R83, [R3+0x1e100] ;  /* 0x01e1000003537984 */ /* 0x000e620000000800 */
        /* <DEDUP_REMOVED lines=8> */
[----:B------:R-:W-:Y:S01]  /*1c200*/  HMMA.1688.F32.TF32 R172, R84, R100, R172 ;  /* 0x0000006454ac723c */ /* 0x000fe200000810ac */
[----:B-1----:R-:W-:Y:S01]  /*1c210*/  IMAD.MOV.U32 R4, RZ, RZ, R243 ;  /* 0x000000ffff047224 */ /* 0x002fe200078e00f3 */
[----:B--2---:R-:W-:Y:S01]  /*1c220*/  MOV R6, R241 ;  /* 0x000000f100067202 */ /* 0x004fe20000000f00 */
[----:B------:R-:W-:-:S02]  /*1c230*/  IMAD.MOV.U32 R5, RZ, RZ, R242 ;  /* 0x000000ffff057224 */ /* 0x000fc400078e00f2 */
[----:B------:R-:W-:-:S03]  /*1c240*/  IMAD.MOV.U32 R7, RZ, RZ, R240 ;  /* 0x000000ffff077224 */ /* 0x000fc600078e00f0 */
[C---:B----4-:R-:W-:Y:S08]  /*1c250*/  HMMA.1688.F32.TF32 R24, R84.reuse, R112, R60 ;  /* 0x000000705418723c */ /* 0x050ff0000008103c */
[C---:B---3--:R-:W-:Y:S01]  /*1c260*/  HMMA.1688.F32.TF32 R60, R84.reuse, R92, R40 ;  /* 0x0000005c543c723c */ /* 0x048fe20000081028 */
[----:B------:R-:W-:Y:S04]  /*1c270*/  LDS R40, [R2+0x1c300] ;  /* 0x01c3000002287984 */ /* 0x000fe80000000800 */
[----:B------:R-:W-:Y:S03]  /*1c280*/  LDS R42, [R2+0x1e300] ;  /* 0x01e30000022a7984 */ /* 0x000fe60000000800 */
[----:B-----5:R-:W-:Y:S01]  /*1c290*/  HMMA.1688.F32.TF32 R64, R84, R116, R64 ;  /* 0x000000745440723c */ /* 0x020fe20000081040 */
[----:B------:R-:W-:Y:S04]  /*1c2a0*/  LDS R41, [R3+0x1c300] ;  /* 0x01c3000003297984 */ /* 0x000fe80000000800 */
[----:B------:R-:W-:Y:S03]  /*1c2b0*/  LDS R43, [R3+0x1e300] ;  /* 0x01e30000032b7984 */ /* 0x000fe60000000800 */
[----:B------:R-:W-:Y:S01]  /*1c2c0*/  IMAD.MOV.U32 R101, RZ, RZ, R24 ;  /* 0x000000ffff657224 */ /* 0x000fe200078e0018 */
[----:B------:R-:W-:Y:S01]  /*1c2d0*/  MOV R100, R25 ;  /* 0x0000001900647202 */ /* 0x000fe20000000f00 */
[----:B------:R-:W-:-:S02]  /*1c2e0*/  IMAD.MOV.U32 R97, RZ, RZ, R26 ;  /* 0x000000ffff617224 */ /* 0x000fc400078e001a */
[----:B------:R-:W-:Y:S02]  /*1c2f0*/  IMAD.MOV.U32 R96, RZ, RZ, R27 ;  /* 0x000000ffff607224 */ /* 0x000fe400078e001b */
[C---:B------:R-:W-:Y:S08]  /*1c300*/  HMMA.1688.F32.TF32 R24, R84.reuse, R88, R156 ;  /* 0x000000585418723c */ /* 0x040ff0000008109c */
[C---:B------:R-:W-:Y:S08]  /*1c310*/  HMMA.1688.F32.TF32 R52, R84.reuse, R104, R52 ;  /* 0x000000685434723c */ /* 0x040ff00000081034 */
[----:B------:R-:W-:Y:S08]  /*1c320*/  HMMA.1688.F32.TF32 R56, R84, R108, R56 ;  /* 0x0000006c5438723c */ /* 0x000ff00000081038 */
[C---:B------:R-:W-:Y:S08]  /*1c330*/  HMMA.1688.F32.TF32 R196, R80.reuse, R114, R248 ;  /* 0x0000007250c4723c */ /* 0x040ff000000810f8 */
[----:B------:R-:W-:Y:S08]  /*1c340*/  HMMA.1688.F32.TF32 R204, R80, R118, R244 ;  /* 0x0000007650cc723c */ /* 0x000ff000000810f4 */
[----:B------:R-:W-:Y:S01]  /*1c350*/  HMMA.1688.F32.TF32 R180, R208, R106, R48 ;  /* 0x0000006ad0b4723c */ /* 0x000fe20000081030 */
[----:B------:R-:W2:Y:S04]  /*1c360*/  LDL.LU R48, [R1] ;  /* 0x0000000001307983 */ /* 0x000ea80000300800 */
[----:B------:R-:W2:Y:S04]  /*1c370*/  LDL.LU R49, [R1+0x4] ;  /* 0x0000040001317983 */ /* 0x000ea80000300800 */
[----:B------:R-:W2:Y:S04]  /*1c380*/  LDL.LU R50, [R1+0x8] ;  /* 0x0000080001327983 */ /* 0x000ea80000300800 */
[----:B------:R-:W2:Y:S04]  /*1c390*/  LDL.LU R51, [R1+0xc] ;  /* 0x00000c0001337983 */ /* 0x000ea80000300800 */
[----:B------:R-:W3:Y:S04]  /*1c3a0*/  LDL.LU R248, [R1+0x20] ;  /* 0x0000200001f87983 */ /* 0x000ee80000300800 */
[----:B------:R-:W3:Y:S01]  /*1c3b0*/  LDL.LU R249, [R1+0x24] ;  /* 0x0000240001f97983 */ /* 0x000ee20000300800 */
[----:B------:R-:W-:-:S03]  /*1c3c0*/  IMAD.MOV.U32 R246, RZ, RZ, R252 ;  /* 0x000000fffff67224 */ /* 0x000fc600078e00fc */
[----:B------:R-:W3:Y:S01]  /*1c3d0*/  LDL.LU R250, [R1+0x28] ;  /* 0x0000280001fa7983 */ /* 0x000ee20000300800 */
[----:B------:R-:W-:Y:S03]  /*1c3e0*/  HMMA.1688.F32.TF32 R184, R208, R118, R128 ;  /* 0x00000076d0b8723c */ /* 0x000fe60000081080 */
[----:B------:R-:W3:Y:S01]  /*1c3f0*/  LDL.LU R251, [R1+0x2c] ;  /* 0x00002c0001fb7983 */ /* 0x000ee20000300800 */
[----:B------:R-:W-:-:S03]  /*1c400*/  IMAD.MOV.U32 R247, RZ, RZ, R0 ;  /* 0x000000fffff77224 */ /* 0x000fc600078e0000 */
[----:B------:R-:W4:Y:S01]  /*1c410*/  LDL.LU R244, [R1+0x10] ;  /* 0x0000100001f47983 */ /* 0x000f220000300800 */
[C---:B------:R-:W-:Y:S03]  /*1c420*/  HMMA.1688.F32.TF32 R128, R120.reuse, R90, R236 ;  /* 0x0000005a7880723c */ /* 0x040fe600000810ec */
[----:B------:R-:W4:Y:S04]  /*1c430*/  LDL.LU R245, [R1+0x14] ;  /* 0x0000140001f57983 */ /* 0x000f280000300800 */
[----:B------:R-:W5:Y:S04]  /*1c440*/  LDL.LU R252, [R1+0xdd4] ;  /* 0x000dd40001fc7983 */ /* 0x000f680000300800 */
[----:B------:R-:W2:Y:S01]  /*1c450*/  LDL.LU R0, [R1+0xdd0] ;  /* 0x000dd00001007983 */ /* 0x000ea20000300800 */
[----:B------:R-:W-:Y:S03]  /*1c460*/  HMMA.1688.F32.TF32 R84, R120, R114, R228 ;  /* 0x000000727854723c */ /* 0x000fe600000810e4 */
[----:B------:R-:W2:Y:S04]  /*1c470*/  LDL.LU R236, [R1+0x60] ;  /* 0x0000600001ec7983 */ /* 0x000ea80000300800 */
[----:B------:R-:W2:Y:S04]  /*1c480*/  LDL.LU R237, [R1+0x64] ;  /* 0x0000640001ed7983 */ /* 0x000ea80000300800 */
[----:B------:R-:W2:Y:S01]  /*1c490*/  LDL.LU R238, [R1+0x68] ;  /* 0x0000680001ee7983 */ /* 0x000ea20000300800 */
[----:B------:R-:W-:Y:S03]  /*1c4a0*/  HMMA.1688.F32.TF32 R200, R208, R94, R136 ;  /* 0x0000005ed0c8723c */ /* 0x000fe60000081088 */
[----:B------:R-:W2:Y:S04]  /*1c4b0*/  LDL.LU R239, [R1+0x6c] ;  /* 0x00006c0001ef7983 */ /* 0x000ea80000300800 */
[----:B------:R-:W3:Y:S01]  /*1c4c0*/  LDL.LU R228, [R1+0xc0] ;  /* 0x0000c00001e47983 */ /* 0x000ee20000300800 */
[----:B------:R-:W-:Y:S03]  /*1c4d0*/  HMMA.1688.F32.TF32 R136, R120, R106, R8 ;  /* 0x0000006a7888723c */ /* 0x000fe60000081008 */
[----:B------:R-:W3:Y:S04]  /*1c4e0*/  LDL.LU R229, [R1+0xc4] ;  /* 0x0000c40001e57983 */ /* 0x000ee80000300800 */
[----:B------:R-:W3:Y:S01]  /*1c4f0*/  LDL.LU R230, [R1+0xc8] ;  /* 0x0000c80001e67983 */ /* 0x000ee20000300800 */
[----:B------:R-:W-:Y:S03]  /*1c500*/  HMMA.1688.F32.TF32 R240, R80, R102, R144 ;  /* 0x0000006650f0723c */ /* 0x000fe60000081090 */
[----:B------:R-:W3:Y:S04]  /*1c510*/  LDL.LU R231, [R1+0xcc] ;  /* 0x0000cc0001e77983 */ /* 0x000ee80000300800 */
[----:B------:R-:W4:Y:S01]  /*1c520*/  LDL.LU R8, [R1+0x120] ;  /* 0x0001200001087983 */ /* 0x000f220000300800 */
[----:B------:R-:W-:Y:S03]  /*1c530*/  HMMA.1688.F32.TF32 R144, R120, R98, R16 ;  /* 0x000000627890723c */ /* 0x000fe60000081010 */
[----:B------:R-:W4:Y:S04]  /*1c540*/  LDL.LU R9, [R1+0x124] ;  /* 0x0001240001097983 */ /* 0x000f280000300800 */
[----:B------:R-:W4:Y:S01]  /*1c550*/  LDL.LU R10, [R1+0x128] ;  /* 0x00012800010a7983 */ /* 0x000f220000300800 */
[C---:B------:R-:W-:Y:S03]  /*1c560*/  HMMA.1688.F32.TF32 R160, R208.reuse, R102, R160 ;  /* 0x00000066d0a0723c */ /* 0x040fe600000810a0 */
[----:B------:R-:W4:Y:S04]  /*1c570*/  LDL.LU R11, [R1+0x12c] ;  /* 0x00012c00010b7983 */ /* 0x000f280000300800 */
[----:B------:R-:W4:Y:S01]  /*1c580*/  LDL.LU R16, [R1+0x180] ;  /* 0x0001800001107983 */ /* 0x000f220000300800 */
[C---:B------:R-:W-:Y:S03]  /*1c590*/  HMMA.1688.F32.TF32 R156, R208.reuse, R98, R36 ;  /* 0x00000062d09c723c */ /* 0x040fe60000081024 */
[----:B------:R-:W4:Y:S04]  /*1c5a0*/  LDL.LU R17, [R1+0x184] ;  /* 0x0001840001117983 */ /* 0x000f280000300800 */
[----:B------:R-:W4:Y:S01]  /*1c5b0*/  LDL.LU R18, [R1+0x188] ;  /* 0x0001880001127983 */ /* 0x000f220000300800 */
[C---:B------:R-:W-:Y:S03]  /*1c5c0*/  HMMA.1688.F32.TF32 R176, R208.reuse, R110, R44 ;  /* 0x0000006ed0b0723c */ /* 0x040fe6000008102c */
[----:B------:R-:W4:Y:S05]  /*1c5d0*/  LDL.LU R19, [R1+0x18c] ;  /* 0x00018c0001137983 */ /* 0x000f2a0000300800 */
[----:B------:R-:W-:Y:S08]  /*1c5e0*/  HMMA.1688.F32.TF32 R192, R208, R114, R132 ;  /* 0x00000072d0c0723c */ /* 0x000ff00000081084 */
[C---:B------:R-:W-:Y:S08]  /*1c5f0*/  HMMA.1688.F32.TF32 R220, R80.reuse, R110, R152 ;  /* 0x0000006e50dc723c */ /* 0x040ff00000081098 */
[C---:B------:R-:W-:Y:S08]  /*1c600*/  HMMA.1688.F32.TF32 R216, R80.reuse, R98, R148 ;  /* 0x0000006250d8723c */ /* 0x040ff00000081094 */
[C---:B------:R-:W-:Y:S08]  /*1c610*/  HMMA.1688.F32.TF32 R212, R80.reuse, R106, R224 ;  /* 0x0000006a50d4723c */ /* 0x040ff000000810e0 */
[----:B------:R-:W-:Y:S01]  /*1c620*/  HMMA.1688.F32.TF32 R188, R80, R94, R188 ;  /* 0x0000005e50bc723c */ /* 0x000fe200000810bc */
[----:B------:R-:W-:Y:S01]  /*1c630*/  MOV R93, R24 ;  /* 0x00000018005d7202 */ /* 0x000fe20000000f00 */
[----:B------:R-:W-:Y:S01]  /*1c640*/  IMAD.MOV.U32 R92, RZ, RZ, R25 ;  /* 0x000000ffff5c7224 */ /* 0x000fe200078e0019 */
[----:B------:R-:W-:Y:S01]  /*1c650*/  MOV R88, R27 ;  /* 0x0000001b00587202 */ /* 0x000fe20000000f00 */
[----:B------:R-:W-:Y:S01]  /*1c660*/  IMAD.MOV.U32 R89, RZ, RZ, R26 ;  /* 0x000000ffff597224 */ /* 0x000fe200078e001a */
[----:B------:R-:W-:Y:S03]  /*1c670*/  LDS R44, [R2+0x1c400] ;  /* 0x01c40000022c7984 */ /* 0x000fe60000000800 */
[-C--:B------:R-:W-:Y:S01]  /*1c680*/  HMMA.1688.F32.TF32 R208, R208, R90.reuse, R140 ;  /* 0x0000005ad0d0723c */ /* 0x080fe2000008108c */
[----:B------:R-:W-:Y:S04]  /*1c690*/  LDS R46, [R2+0x1e400] ;  /* 0x01e40000022e7984 */ /* 0x000fe80000000800 */
[----:B------:R-:W-:Y:S03]  /*1c6a0*/  LDS R45, [R3+0x1c400] ;  /* 0x01c40000032d7984 */ /* 0x000fe60000000800 */
[----:B------:R-:W-:Y:S01]  /*1c6b0*/  HMMA.1688.F32.TF32 R152, R80, R90, R20 ;  /* 0x0000005a5098723c */ /* 0x000fe20000081014 */
[----:B------:R-:W2:Y:S04]  /*1c6c0*/  LDS R47, [R3+0x1e400] ;  /* 0x01e40000032f7984 */ /* 0x000ea80000000800 */
[----:B------:R-:W-:Y:S03]  /*1c6d0*/  LDS R36, [R2+0x1c500] ;  /* 0x01c5000002247984 */ /* 0x000fe60000000800 */
[C---:B------:R-:W-:Y:S01]  /*1c6e0*/  HMMA.1688.F32.TF32 R148, R120.reuse, R102, R124 ;  /* 0x000000667894723c */ /* 0x040fe2000008107c */
[----:B------:R-:W-:Y:S04]  /*1c6f0*/  LDS R38, [R2+0x1e500] ;  /* 0x01e5000002267984 */ /* 0x000fe80000000800 */
[----:B------:R-:W-:Y:S03]  /*1c700*/  LDS R37, [R3+0x1c500] ;  /* 0x01c5000003257984 */ /* 0x000fe60000000800 */
[C---:B------:R-:W-:Y:S01]  /*1c710*/  HMMA.1688.F32.TF32 R140, R120.reuse, R110, R12 ;  /* 0x0000006e788c723c */ /* 0x040fe2000008100c */
[----:B------:R-:W1:Y:S04]  /*1c720*/  LDS R39, [R3+0x1e500] ;  /* 0x01e5000003277984 */ /* 0x000e680000000800 */
[----:B------:R-:W-:Y:S03]  /*1c730*/  LDS R224, [R2+0x1c600] ;  /* 0x01c6000002e07984 */ /* 0x000fe60000000800 */
[C---:B------:R-:W-:Y:S01]  /*1c740*/  HMMA.1688.F32.TF32 R80, R120.reuse, R118, R4 ;  /* 0x000000767850723c */ /* 0x040fe20000081004 */
[----:B------:R-:W-:Y:S04]  /*1c750*/  LDS R226, [R2+0x1e600] ;  /* 0x01e6000002e27984 */ /* 0x000fe80000000800 */
[----:B------:R-:W-:Y:S03]  /*1c760*/  LDS R225, [R3+0x1c600] ;  /* 0x01c6000003e17984 */ /* 0x000fe60000000800 */
[----:B------:R-:W-:Y:S01]  /*1c770*/  HMMA.1688.F32.TF32 R132, R120, R94, R232 ;  /* 0x0000005e7884723c */ /* 0x000fe200000810e8 */
        /* <DEDUP_REMOVED lines=32> */
[----:B------:R-:W1:Y:S01]  /*1c980*/  LDS R227, [R3+0x1e600] ;  /* 0x01e6000003e37984 */ /* 0x000e620000000800 */
[C---:B--2---:R-:W-:Y:S08]  /*1c990*/  HMMA.1688.F32.TF32 R236, R44.reuse, R106, R236 ;  /* 0x0000006a2cec723c */ /* 0x044ff000000810ec */
[----:B---3--:R-:W-:Y:S08]  /*1c9a0*/  HMMA.1688.F32.TF32 R228, R44, R98, R228 ;  /* 0x000000622ce4723c */ /* 0x008ff000000810e4 */
[C---:B----4-:R-:W-:Y:S08]  /*1c9b0*/  HMMA.1688.F32.TF32 R16, R40.reuse, R114, R16 ;  /* 0x000000722810723c */ /* 0x050ff00000081010 */
[C---:B-----5:R-:W-:Y:S08]  /*1c9c0*/  HMMA.1688.F32.TF32 R120, R40.reuse, R118, R120 ;  /* 0x000000762878723c */ /* 0x060ff00000081078 */
[C---:B------:R-:W-:Y:S08]  /*1c9d0*/  HMMA.1688.F32.TF32 R24, R40.reuse, R98, R24 ;  /* 0x000000622818723c */ /* 0x040ff00000081018 */
[C---:B------:R-:W-:Y:S08]  /*1c9e0*/  HMMA.1688.F32.TF32 R28, R40.reuse, R102, R28 ;  /* 0x00000066281c723c */ /* 0x040ff0000008101c */
[C---:B------:R-:W-:Y:S08]  /*1c9f0*/  HMMA.1688.F32.TF32 R20, R40.reuse, R110, R20 ;  /* 0x0000006e2814723c */ /* 0x040ff00000081014 */
[C---:B------:R-:W-:Y:S07]  /*1ca00*/  HMMA.1688.F32.TF32 R124, R40.reuse, R106, R124 ;  /* 0x0000006a287c723c */ /* 0x040fee000008107c */
[----:B------:R-:W-:Y:S01]  /*1ca10*/  STL.64 [R1+0x270], R28 ;  /* 0x0002701c01007387 */ /* 0x000fe20000100a00 */
[C---:B------:R-:W-:Y:S03]  /*1ca20*/  HMMA.1688.F32.TF32 R12, R40.reuse, R94, R12 ;  /* 0x0000005e280c723c */ /* 0x040fe6000008100c */
[----:B------:R2:W-:Y:S05]  /*1ca30*/  STL.64 [R1+0x278], R30 ;  /* 0x0002781e01007387 */ /* 0x0005ea0000100a00 */
[----:B------:R-:W-:Y:S01]  /*1ca40*/  HMMA.1688.F32.TF32 R40, R40, R90, R8 ;  /* 0x0000005a2828723c */ /* 0x000fe20000081008 */
[----:B--2---:R-:W2:Y:S04]  /*1ca50*/  LDL.LU.64 R30, [R1+0xdc8] ;  /* 0x000dc800011e7983 */ /* 0x004ea80000300a00 */
[----:B------:R-:W2:Y:S04]  /*1ca60*/  LDL.LU.64 R28, [R1+0xdc0] ;  /* 0x000dc000011c7983 */ /* 0x000ea80000300a00 */
[----:B------:R-:W-:Y:S04]  /*1ca70*/  STL.64 [R1+0x260], R24 ;  /* 0x0002601801007387 */ /* 0x000fe80000100a00 */
[----:B------:R3:W-:Y:S01]  /*1ca80*/  STL.64 [R1+0x268], R26 ;  /* 0x0002681a01007387 */ /* 0x0007e20000100a00 */
[C---:B------:R-:W-:Y:S03]  /*1ca90*/  HMMA.1688.F32.TF32 R4, R44.reuse, R102, R4 ;  /* 0x000000662c04723c */ /* 0x040fe60000081004 */
[----:B---3--:R-:W3:Y:S04]  /*1caa0*/  LDL.LU.64 R26, [R1+0xdb8] ;  /* 0x000db800011a7983 */ /* 0x008ee80000300a00 */
[----:B------:R-:W3:Y:S04]  /*1cab0*/  LDL.LU.64 R24, [R1+0xdb0] ;  /* 0x000db00001187983 */ /* 0x000ee80000300a00 */
[----:B------:R-:W-:Y:S04]  /*1cac0*/  STL.64 [R1+0x250], R20 ;  /* 0x0002501401007387 */ /* 0x000fe80000100a00 */
[----:B------:R4:W-:Y:S04]  /*1cad0*/  STL.64 [R1+0x258], R22 ;  /* 0x0002581601007387 */ /* 0x0009e80000100a00 */
[----:B----4-:R-:W4:Y:S04]  /*1cae0*/  LDL.LU.64 R22, [R1+0xda8] ;  /* 0x000da80001167983 */ /* 0x010f280000300a00 */
[----:B------:R-:W4:Y:S04]  /*1caf0*/  LDL.LU.64 R20, [R1+0xda0] ;  /* 0x000da00001147983 */ /* 0x000f280000300a00 */
[----:B------:R-:W-:Y:S04]  /*1cb00*/  STL.64 [R1+0x230], R16 ;  /* 0x0002301001007387 */ /* 0x000fe80000100a00 */
[----:B------:R5:W-:Y:S01]  /*1cb10*/  STL.64 [R1+0x238], R18 ;  /* 0x0002381201007387 */ /* 0x000be20000100a00 */
[----:B------:R-:W-:Y:S03]  /*1cb20*/  HMMA.1688.F32.TF32 R232, R44, R110, R232 ;  /* 0x0000006e2ce8723c */ /* 0x000fe600000810e8 */
[----:B-----5:R-:W5:Y:S04]  /*1cb30*/  LDL.LU.64 R18, [R1+0xd98] ;  /* 0x000d980001127983 */ /* 0x020f680000300a00 */
[----:B------:R-:W5:Y:S04]  /*1cb40*/  LDL.LU.64 R16, [R1+0xd90] ;  /* 0x000d900001107983 */ /* 0x000f680000300a00 */
[----:B------:R-:W-:Y:S04]  /*1cb50*/  STL.64 [R1+0x240], R12 ;  /* 0x0002400c01007387 */ /* 0x000fe80000100a00 */
[----:B------:R1:W-:Y:S04]  /*1cb60*/  STL.64 [R1+0x248], R14 ;  /* 0x0002480e01007387 */ /* 0x0003e80000100a00 */
[----:B-1----:R-:W2:Y:S04]  /*1cb70*/  LDL.LU.64 R14, [R1+0xd88] ;  /* 0x000d8800010e7983 */ /* 0x002ea80000300a00 */
[----:B------:R-:W2:Y:S04]  /*1cb80*/  LDL.LU.64 R12, [R1+0xd80] ;  /* 0x000d8000010c7983 */ /* 0x000ea80000300a00 */
[----:B------:R-:W2:Y:S04]  /*1cb90*/  LDL.LU.64 R10, [R1+0xd78] ;  /* 0x000d7800010a7983 */ /* 0x000ea80000300a00 */
[----:B------:R-:W2:Y:S04]  /*1cba0*/  LDL.LU.64 R8, [R1+0xd70] ;  /* 0x000d700001087983 */ /* 0x000ea80000300a00 */
[----:B------:R1:W-:Y:S04]  /*1cbb0*/  STL.64 [R1+0x1e0], R40 ;  /* 0x0001e02801007387 */ /* 0x0003e80000100a00 */
[----:B------:R1:W-:Y:S04]  /*1cbc0*/  STL.64 [R1+0x1e8], R42 ;  /* 0x0001e82a01007387 */ /* 0x0003e80000100a00 */
[----:B-1----:R-:W2:Y:S04]  /*1cbd0*/  LDL.LU R40, [R1+0x30] ;  /* 0x0000300001287983 */ /* 0x002ea80000300800 */
[----:B------:R-:W2:Y:S01]  /*1cbe0*/  LDL.LU R41, [R1+0x34] ;  /* 0x0000340001297983 */ /* 0x000ea20000300800 */
[----:B------:R-:W-:-:S03]  /*1cbf0*/  MOV R42, R0 ;  /* 0x00000000002a7202 */ /* 0x000fc60000000f00 */
[----:B------:R-:W3:Y:S04]  /*1cc00*/  LDL.LU R0, [R1+0xd68] ;  /* 0x000d680001007983 */ /* 0x000ee80000300800 */
        /* <DEDUP_REMOVED lines=14> */
[----:B-1----:R-:W4:Y:S04]  /*1ccf0*/  LDL.LU.64 R238, [R1+0xd30] ;  /* 0x000d300001ee7983 */ /* 0x002f280000300a00 */
[----:B------:R-:W4:Y:S01]  /*1cd00*/  LDL.LU.64 R236, [R1+0xd28] ;  /* 0x000d280001ec7983 */ /* 0x000f220000300a00 */
[----:B------:R-:W-:Y:S01]  /*1cd10*/  IMAD.MOV.U32 R43, RZ, RZ, R252 ;  /* 0x000000ffff2b7224 */ /* 0x000fe200078e00fc */
[C---:B------:R-:W-:Y:S08]  /*1cd20*/  HMMA.1688.F32.TF32 R248, R44.reuse, R114, R248 ;  /* 0x000000722cf8723c */ /* 0x040ff000000810f8 */
[C---:B------:R-:W-:Y:S08]  /*1cd30*/  HMMA.1688.F32.TF32 R48, R44.reuse, R90, R48 ;  /* 0x0000005a2c30723c */ /* 0x040ff00000081030 */
[C---:B--2---:R-:W-:Y:S11]  /*1cd40*/  HMMA.1688.F32.TF32 R40, R44.reuse, R118, R40 ;  /* 0x000000762c28723c */ /* 0x044ff60000081028 */
[----:B------:R-:W-:Y:S11]  /*1cd50*/  @!UPT UIADD3 URZ, URZ, URZ, URZ ;  /* 0x0000003f3f3ff290 */ /* 0x000ff6000fffe03f */
[----:B------:R-:W-:Y:S01]  /*1cd60*/  @!UPT UIADD3 URZ, URZ, URZ, URZ ;  /* 0x0000003f3f3ff290 */ /* 0x000fe2000fffe03f */
[----:B------:R-:W-:Y:S04]  /*1cd70*/  STL.64 [R1+0x190], R40 ;  /* 0x0001902801007387 */ /* 0x000fe80000100a00 */
[----:B------:R1:W-:Y:S02]  /*1cd80*/  STL.64 [R1+0x198], R42 ;  /* 0x0001982a01007387 */ /* 0x0003e40000100a00 */
[----:B-1----:R-:W-:Y:S02]  /*1cd90*/  HMMA.1688.F32.TF32 R40, R44, R94, R244 ;  /* 0x0000005e2c28723c */ /* 0x002fe400000810f4 */
[----:B------:R-:W-:Y:S04]  /*1cda0*/  STL.64 [R1+0x180], R248 ;  /* 0x000180f801007387 */ /* 0x000fe80000100a00 */
[----:B------:R-:W-:Y:S02]  /*1cdb0*/  STL.64 [R1+0x188], R250 ;  /* 0x000188fa01007387 */ /* 0x000fe40000100a00 */
[C---:B------:R-:W-:Y:S02]  /*1cdc0*/  HMMA.1688.F32.TF32 R12, R36.reuse, R114, R12 ;  /* 0x00000072240c723c */ /* 0x040fe4000008100c */
[----:B------:R-:W-:Y:S04]  /*1cdd0*/  LDS R251, [R3+0x1e700] ;  /* 0x01e7000003fb7984 */ /* 0x000fe80000000800 */
[----:B------:R-:W-:Y:S04]  /*1cde0*/  LDS R249, [R3+0x1c700] ;  /* 0x01c7000003f97984 */ /* 0x000fe80000000800 */
[----:B------:R-:W-:Y:S04]  /*1cdf0*/  LDS R250, [R2+0x1e700] ;  /* 0x01e7000002fa7984 */ /* 0x000fe80000000800 */
[----:B------:R-:W1:Y:S04]  /*1ce00*/  LDS R248, [R2+0x1c700] ;  /* 0x01c7000002f87984 */ /* 0x000e680000000800 */
[----:B------:R2:W-:Y:S04]  /*1ce10*/  STL.64 [R1+0x170], R40 ;  /* 0x0001702801007387 */ /* 0x0005e80000100a00 */
[----:B------:R-:W-:Y:S04]  /*1ce20*/  STL.64 [R1+0x178], R42 ;  /* 0x0001782a01007387 */ /* 0x000fe80000100a00 */
[----:B--2---:R-:W2:Y:S01]  /*1ce30*/  LDL.LU R40, [R1+0x3d8] ;  /* 0x0003d80001287983 */ /* 0x004ea20000300800 */
[C---:B---3--:R-:W-:Y:S08]  /*1ce40*/  HMMA.1688.F32.TF32 R232, R36.reuse, R98, R232 ;  /* 0x0000006224e8723c */ /* 0x048ff000000810e8 */
[C---:B----4-:R-:W-:Y:S01]  /*1ce50*/  HMMA.1688.F32.TF32 R44, R36.reuse, R102, R236 ;  /* 0x00000066242c723c */ /* 0x050fe200000810ec */
[----:B------:R-:W-:Y:S04]  /*1ce60*/  STL.64 [R1+0x150], R48 ;  /* 0x0001503001007387 */ /* 0x000fe80000100a00 */
[----:B------:R3:W-:Y:S03]  /*1ce70*/  STL.64 [R1+0x158], R50 ;  /* 0x0001583201007387 */ /* 0x0007e60000100a00 */
[C---:B---3--:R-:W-:Y:S11]  /*1ce80*/  HMMA.1688.F32.TF32 R48, R36.reuse, R110, R228 ;  /* 0x0000006e2430723c */ /* 0x048ff600000810e4 */
[----:B------:R-:W-:Y:S04]  /*1ce90*/  @!UPT UIADD3 URZ, URZ, URZ, URZ ;  /* 0x0000003f3f3ff290 */ /* 0x000fe8000fffe03f */
[----:B------:R-:W-:Y:S04]  /*1cea0*/  STL.64 [R1+0x130], R44 ;  /* 0x0001302c01007387 */ /* 0x000fe80000100a00 */
[----:B------:R3:W-:Y:S02]  /*1ceb0*/  STL.64 [R1+0x138], R46 ;  /* 0x0001382e01007387 */ /* 0x0007e40000100a00 */
[C---:B---3--:R-:W-:Y:S08]  /*1cec0*/  HMMA.1688.F32.TF32 R44, R36.reuse, R106, R4 ;  /* 0x0000006a242c723c */ /* 0x048ff00000081004 */
[C---:B------:R-:W-:Y:S08]  /*1ced0*/  HMMA.1688.F32.TF32 R4, R36.reuse, R118, R8 ;  /* 0x000000762404723c */ /* 0x040ff00000081008 */
[C---:B-----5:R-:W-:Y:S01]  /*1cee0*/  HMMA.1688.F32.TF32 R8, R36.reuse, R94, R16 ;  /* 0x0000005e2408723c */ /* 0x060fe20000081010 */
        /* <DEDUP_REMOVED lines=9> */
[----:B------:R4:W-:Y:S01]  /*1cf80*/  STL.64 [R1+0xd8], R14 ;  /* 0x0000d80e01007387 */ /* 0x0009e20000100a00 */
[----:B---3--:R-:W-:Y:S03]  /*1cf90*/  HMMA.1688.F32.TF32 R4, R36, R90, R20 ;  /* 0x0000005a2404723c */ /* 0x008fe60000081014 */
[----:B------:R-:W-:Y:S04]  /*1cfa0*/  STL.64 [R1+0xc0], R8 ;  /* 0x0000c00801007387 */ /* 0x000fe80000100a00 */
[----:B------:R3:W-:Y:S01]  /*1cfb0*/  STL.64 [R1+0xc8], R10 ;  /* 0x0000c80a01007387 */ /* 0x0007e20000100a00 */
[C---:B----4-:R-:W-:Y:S08]  /*1cfc0*/  HMMA.1688.F32.TF32 R12, R224.reuse, R102, R24 ;  /* 0x00000066e00c723c */ /* 0x050ff00000081018 */
[C---:B---3--:R-:W-:Y:S07]  /*1cfd0*/  HMMA.1688.F32.TF32 R8, R224.reuse, R98, R28 ;  /* 0x00000062e008723c */ /* 0x048fee000008101c */
[----:B------:R-:W-:Y:S04]  /*1cfe0*/  STL.64 [R1+0xb0], R4 ;  /* 0x0000b00401007387 */ /* 0x000fe80000100a00 */
[----:B------:R3:W-:Y:S04]  /*1cff0*/  STL.64 [R1+0xb8], R6 ;  /* 0x0000b80601007387 */ /* 0x0007e80000100a00 */
[----:B---3--:R-:W3:Y:S04]  /*1d000*/  LDL.LU R6, [R1+0xcbc] ;  /* 0x000cbc0001067983 */ /* 0x008ee80000300800 */
[----:B------:R-:W-:Y:S04]  /*1d010*/  STL.64 [R1+0xa0], R12 ;  /* 0x0000a00c01007387 */ /* 0x000fe80000100a00 */
[----:B------:R4:W-:Y:S04]  /*1d020*/  STL.64 [R1+0xa8], R14 ;  /* 0x0000a80e01007387 */ /* 0x0009e80000100a00 */
[----:B------:R-:W-:Y:S04]  /*1d030*/  STL.64 [R1+0x90], R8 ;  /* 0x0000900801007387 */ /* 0x000fe80000100a00 */
[----:B------:R5:W-:Y:S04]  /*1d040*/  STL.64 [R1+0x98], R10 ;  /* 0x0000980a01007387 */ /* 0x000be80000100a00 */
[----:B------:R-:W2:Y:S01]  /*1d050*/  LDL.LU R7, [R1+0xcb8] ;  /* 0x000cb80001077983 */ /* 0x000ea20000300800 */
[C---:B----4-:R-:W-:Y:S08]  /*1d060*/  HMMA.1688.F32.TF32 R12, R224.reuse, R110, R32 ;  /* 0x0000006ee00c723c */ /* 0x050ff00000081020 */
[----:B-----5:R-:W-:Y:S11]  /*1d070*/  HMMA.1688.F32.TF32 R8, R224, R106, R68 ;  /* 0x0000006ae008723c */ /* 0x020ff60000081044 */
[----:B------:R-:W-:Y:S04]  /*1d080*/  @!UPT UIADD3 URZ, URZ, URZ, URZ ;  /* 0x0000003f3f3ff290 */ /* 0x000fe8000fffe03f */
[----:B------:R4:W-:Y:S04]  /*1d090*/  STL.64 [R1+0x80], R12 ;  /* 0x0000800c01007387 */ /* 0x0009e80000100a00 */
[----:B------:R-:W-:Y:S04]  /*1d0a0*/  STL.64 [R1+0x88], R14 ;  /* 0x0000880e01007387 */ /* 0x000fe80000100a00 */
[----:B------:R-:W-:Y:S04]  /*1d0b0*/  STL.64 [R1+0x60], R8 ;  /* 0x0000600801007387 */ /* 0x000fe80000100a00 */
[----:B------:R5:W-:Y:S04]  /*1d0c0*/  STL.64 [R1+0x68], R10 ;  /* 0x0000680a01007387 */ /* 0x000be80000100a00 */
[----:B----4-:R-:W4:Y:S04]  /*1d0d0*/  LDL.LU R13, [R1+0xcc0] ;  /* 0x000cc000010d7983 */ /* 0x010f280000300800 */
[----:B------:R-:W4:Y:S04]  /*1d0e0*/  LDL.LU R12, [R1+0xcc4] ;  /* 0x000cc400010c7983 */ /* 0x000f280000300800 */
[----:B-----5:R-:W5:Y:S04]  /*1d0f0*/  LDL.LU R11, [R1+0xcc8] ;  /* 0x000cc800010b7983 */ /* 0x020f680000300800 */
[----:B------:R-:W4:Y:S01]  /*1d100*/  LDL.LU R8, [R1+0xccc] ;  /* 0x000ccc0001087983 */ /* 0x000f220000300800 */
[----:B------:R-:W-:-:S03]  /*1d110*/  IMAD.MOV.U32 R16, RZ, RZ, c[0x0][0x188] ;  /* 0x00006200ff107624 */ /* 0x000fc600078e00ff */
[----:B------:R-:W5:Y:S01]  /*1d120*/  LDL.LU R19, [R1+0xcd0] ;  /* 0x000cd00001137983 */ /* 0x000f620000300800 */
[----:B------:R-:W-:-:S03]  /*1d130*/  IMAD.SHL.U32 R16, R16, 0x40, RZ ;  /* 0x0000004010107824 */ /* 0x000fc600078e00ff */
[----:B------:R-:W5:Y:S04]  /*1d140*/  LDL.LU R17, [R1+0xcd4] ;  /* 0x000cd40001117983 */ /* 0x000f680000300800 */
[----:B------:R-:W5:Y:S01]  /*1d150*/  LDL.LU R15, [R1+0xc3c] ;  /* 0x000c3c00010f7983 */ /* 0x000f620000300800 */
[----:B------:R-:W-:-:S03]  /*1d160*/  SHF.L.U32 R16, R16, 0x2, RZ ;  /* 0x0000000210107819 */ /* 0x000fc600000006ff */
[----:B------:R-:W5:Y:S01]  /*1d170*/  LDL.LU R14, [R1+0xc40] ;  /* 0x000c4000010e7983 */ /* 0x000f620000300800 */
[----:B------:R-:W-:Y:S01]  /*1d180*/  IMAD.MOV.U32 R252, RZ, RZ, 0x3f ;  /* 0x0000003ffffc7424 */ /* 0x000fe200078e00ff */
[----:B------:R-:W-:Y:S01]  /*1d190*/  MOV R109, c[0x0][0x180] ;  /* 0x00006000006d7a02 */ /* 0x000fe20000000f00 */
[----:B------:R-:W-:Y:S01]  /*1d1a0*/  UIADD3 UR5, UR5, 0x1, URZ ;  /* 0x0000000105057890 */ /* 0x000fe2000fffe03f */
[----:B------:R-:W-:Y:S01]  /*1d1b0*/  BAR.SYNC.DEFER_BLOCKING 0x0 ;  /* 0x0000000000007b1d */ /* 0x000fe20000010000 */
[----:B---3--:R-:W-:-:S05]  /*1d1c0*/  IADD3 R6, P1, R6, R16, RZ ;  /* 0x0000001006067210 */ /* 0x008fca0007f3e0ff */
[----:B------:R-:W-:Y:S01]  /*1d1d0*/  STL [R1+0xcbc], R6 ;  /* 0x000cbc0601007387 */ /* 0x000fe20000100800 */
[----:B------:R-:W-:Y:S01]  /*1d1e0*/  IMAD.MOV.U32 R2, RZ, RZ, R6 ;  /* 0x000000ffff027224 */ /* 0x000fe200078e0006 */
[----:B--2---:R-:W-:-:S05]  /*1d1f0*/  IADD3.X R7, R7, R0, RZ, P1, !PT ;  /* 0x0000000007077210 */ /* 0x004fca0000ffe4ff */
[----:B------:R2:W-:Y:S01]  /*1d200*/  STL [R1+0xcb8], R7 ;  /* 0x000cb80701007387 */ /* 0x0005e20000100800 */
[----:B------:R-:W-:-:S03]  /*1d210*/  MOV R3, R7 ;  /* 0x0000000700037202 */ /* 0x000fc60000000f00 */
[----:B------:R-:W3:Y:S04]  /*1d220*/  LDL.LU R10, [R1+0xc44] ;  /* 0x000c4400010a7983 */ /* 0x000ee80000300800 */
[----:B------:R-:W3:Y:S04]  /*1d230*/  LDL.LU R9, [R1+0xc48] ;  /* 0x000c480001097983 */ /* 0x000ee80000300800 */
[----:B--2---:R-:W2:Y:S04]  /*1d240*/  LDL.LU R7, [R1+0xc4c] ;  /* 0x000c4c0001077983 */ /* 0x004ea80000300800 */
[----:B------:R-:W2:Y:S01]  /*1d250*/  LDL.LU R6, [R1+0xc50] ;  /* 0x000c500001067983 */ /* 0x000ea20000300800 */
[----:B------:R-:W-:-:S02]  /*1d260*/  IADD3 R252, R252, c[0x0][0x180], RZ ;  /* 0x00006000fcfc7a10 */ /* 0x000fc40007ffe0ff */
[----:B------:R-:W-:Y:S02]  /*1d270*/  IADD3 R4, R109, -0x80, RZ ;  /* 0xffffff806d047810 */ /* 0x000fe40007ffe0ff */
[----:B------:R-:W-:Y:S01]  /*1d280*/  SHF.R.S32.HI R5, RZ, 0x1f, R252 ;  /* 0x0000001fff057819 */ /* 0x000fe200000114fc */
[----:B------:R-:W1:Y:S03]  /*1d290*/  S2R R109, SR_TID.X ;  /* 0x00000000006d7919 */ /* 0x000e660000002100 */
[----:B------:R-:W-:Y:S01]  /*1d2a0*/  LEA.HI R5, R5, R252, RZ, 0x6 ;  /* 0x000000fc05057211 */ /* 0x000fe200078f30ff */
[----:B------:R-:W-:-:S03]  /*1d2b0*/  IMAD R4, R40, -0x40, R4 ;  /* 0xffffffc028047824 */ /* 0x000fc600078e0204 */
[----:B------:R-:W-:Y:S02]  /*1d2c0*/  SHF.R.S32.HI R5, RZ, 0x6, R5 ;  /* 0x00000006ff057819 */ /* 0x000fe40000011405 */
[----:B------:R-:W-:Y:S02]  /*1d2d0*/  ISETP.GT.AND P0, PT, R4, RZ, PT ;  /* 0x000000ff0400720c */ /* 0x000fe40003f04270 */
[----:B------:R-:W-:Y:S01]  /*1d2e0*/  IADD3 R5, R5, -0x2, RZ ;  /* 0xfffffffe05057810 */ /* 0x000fe20007ffe0ff */
[----:B------:R-:W-:-:S03]  /*1d2f0*/  UISETP.GT.AND UP0, UPT, UR5, 0x1, UPT ;  /* 0x000000010500788c */ /* 0x000fc6000bf04270 */
[----:B------:R-:W-:Y:S02]  /*1d300*/  ISETP.GE.AND P5, PT, R40, R5, PT ;  /* 0x000000052800720c */ /* 0x000fe40003fa6270 */
[----:B------:R-:W-:Y:S01]  /*1d310*/  SEL R5, RZ, 0x4, !P0 ;  /* 0x00000004ff057807 */ /* 0x000fe20004000000 */
[----:B------:R-:W-:-:S03]  /*1d320*/  USEL UR5, UR5, URZ, !UP0 ;  /* 0x0000003f05057287 */ /* 0x000fc6000c000000 */
[----:B------:R-:W-:Y:S02]  /*1d330*/  SEL R5, R5, RZ, !P5 ;  /* 0x000000ff05057207 */ /* 0x000fe40006800000 */
[----:B-1----:R-:W-:Y:S02]  /*1d340*/  LOP3.LUT R252, R109, 0x7f, RZ, 0xc0, !PT ;  /* 0x0000007f6dfc7812 */ /* 0x002fe400078ec0ff */
[----:B------:R-:W-:Y:S01]  /*1d350*/  ISETP.NE.U32.AND P0, PT, R5, RZ, PT ;  /* 0x000000ff0500720c */ /* 0x000fe20003f05070 */
[----:B------:R-:W-:Y:S01]  /*1d360*/  IMAD.U32 R5, RZ, RZ, UR5 ;  /* 0x00000005ff057e24 */ /* 0x000fe2000f8e00ff */
[-C--:B----4-:R-:W-:Y:S01]  /*1d370*/  IADD3 R12, P1, R12, R16.reuse, RZ ;  /* 0x000000100c0c7210 */ /* 0x090fe20007f3e0ff */
[----:B------:R-:W-:Y:S01]  /*1d380*/  IMAD.SHL.U32 R18, R252, 0x4, RZ ;  /* 0x00000004fc127824 */ /* 0x000fe200078e00ff */
[----:B------:R-:W-:-:S03]  /*1d390*/  IADD3 R8, P2, R8, R16, RZ ;  /* 0x0000001008087210 */ /* 0x000fc60007f5e0ff */
[----:B------:R-:W-:Y:S02]  /*1d3a0*/  IMAD R5, R5, 0x20000, R18 ;  /* 0x0002000005057824 */ /* 0x000fe400078e0212 */
[--C-:B------:R-:W-:Y:S02]  /*1d3b0*/  IMAD.X R13, R13, 0x1, R0.reuse, P1 ;  /* 0x000000010d0d7824 */ /* 0x100fe400008e0600 */
[----:B-----5:R-:W-:Y:S02]  /*1d3c0*/  IMAD.X R11, R11, 0x1, R0, P2 ;  /* 0x000000010b0b7824 */ /* 0x020fe400010e0600 */
[----:B------:R-:W-:Y:S01]  /*1d3d0*/  @!PT LDS RZ, [RZ] ;  /* 0x00000000fffff984 */ /* 0x000fe20000000800 */
[----:B------:R-:W-:Y:S01]  /*1d3e0*/  @!PT LDS RZ, [RZ] ;  /* 0x00000000fffff984 */ /* 0x000fe20000000800 */
[----:B------:R-:W-:Y:S01]  /*1d3f0*/  @!PT LDS RZ, [RZ] ;  /* 0x00000000fffff984 */ /* 0x000fe20000000800 */
[----:B------:R1:W-:Y:S04]  /*1d400*/  LDGSTS.E [R5], [R2.64], P0 ;  /* 0x0000000002057fae */ /* 0x0003e80008121848 */
[----:B------:R-:W-:Y:S04]  /*1d410*/  STL [R1+0xcc4], R12 ;  /* 0x000cc40c01007387 */ /* 0x000fe80000100800 */
[----:B------:R4:W-:Y:S01]  /*1d420*/  STL [R1+0xcc0], R13 ;  /* 0x000cc00d01007387 */ /* 0x0009e20000100800 */
[----:B-1----:R-:W-:Y:S01]  /*1d430*/  MOV R2, R12 ;  /* 0x0000000c00027202 */ /* 0x002fe20000000f00 */
[----:B------:R-:W-:-:S02]  /*1d440*/  IMAD.MOV.U32 R3, RZ, RZ, R13 ;  /* 0x000000ffff037224 */ /* 0x000fc400078e000d */
[----:B------:R-:W-:Y:S04]  /*1d450*/  STL [R1+0xccc], R8 ;  /* 0x000ccc0801007387 */ /* 0x000fe80000100800 */
[----:B------:R1:W-:Y:S01]  /*1d460*/  STL [R1+0xcc8], R11 ;  /* 0x000cc80b01007387 */ /* 0x0003e20000100800 */
[----:B------:R-:W-:-:S03]  /*1d470*/  ISETP.GT.AND P1, PT, R4, 0x4, PT ;  /* 0x000000040400780c */ /* 0x000fc60003f24270 */
[----:B------:R5:W-:Y:S04]  /*1d480*/  LDGSTS.E [R5+0x200], [R2.64], P0 ;  /* 0x0020000002057fae */ /* 0x000be80008121848 */
[----:B----4-:R-:W4:Y:S04]  /*1d490*/  LDL.LU R13, [R1+0xc54] ;  /* 0x000c5400010d7983 */ /* 0x010f280000300800 */
[----:B------:R-:W4:Y:S01]  /*1d4a0*/  LDL.LU R12, [R1+0xc58] ;  /* 0x000c5800010c7983 */ /* 0x000f220000300800 */
[----:B-----5:R-:W-:Y:S01]  /*1d4b0*/  IMAD.MOV.U32 R2, RZ, RZ, R8 ;  /* 0x000000ffff027224 */ /* 0x020fe200078e0008 */
[----:B------:R-:W-:-:S02]  /*1d4c0*/  MOV R3, R11 ;  /* 0x0000000b00037202 */ /* 0x000fc40000000f00 */
[----:B-1----:R-:W4:Y:S04]  /*1d4d0*/  LDL.LU R11, [R1+0xb9c] ;  /* 0x000b9c00010b7983 */ /* 0x002f280000300800 */
[----:B------:R-:W4:Y:S01]  /*1d4e0*/  LDL.LU R8, [R1+0xba0] ;  /* 0x000ba00001087983 */ /* 0x000f220000300800 */
[----:B------:R-:W-:-:S03]  /*1d4f0*/  IADD3 R17, P2, R17, R16, RZ ;  /* 0x0000001011117210 */ /* 0x000fc60007f5e0ff */
[----:B------:R1:W-:Y:S01]  /*1d500*/  LDGSTS.E [R5+0x400], [R2.64], P0 ;  /* 0x0040000002057fae */ /* 0x0003e20008121848 */
[----:B------:R-:W-:Y:S01]  /*1d510*/  IADD3 R14, P3, R14, R16, RZ ;  /* 0x000000100e0e7210 */ /* 0x000fe20007f7e0ff */
[----:B------:R-:W-:Y:S01]  /*1d520*/  IMAD.X R19, R19, 0x1, R0, P2 ;  /* 0x0000000113137824 */ /* 0x000fe200010e0600 */
[----:B-1----:R-:W-:-:S03]  /*1d530*/  SEL R2, RZ, 0x4, !P1 ;  /* 0x00000004ff027807 */ /* 0x002fc60004800000 */
[----:B------:R-:W-:Y:S01]  /*1d540*/  IMAD.X R15, R15, 0x1, R0, P3 ;  /* 0x000000010f0f7824 */ /* 0x000fe200018e0600 */
[----:B------:R-:W-:Y:S01]  /*1d550*/  SEL R2, R2, RZ, !P5 ;  /* 0x000000ff02027207 */ /* 0x000fe20006800000 */
[----:B------:R-:W-:Y:S01]  /*1d560*/  STL [R1+0xcd4], R17 ;  /* 0x000cd41101007387 */ /* 0x000fe20000100800 */
[----:B------:R-:W-:Y:S02]  /*1d570*/  IMAD.MOV.U32 R3, RZ, RZ, R19 ;  /* 0x000000ffff037224 */ /* 0x000fe400078e0013 */
[----:B------:R-:W-:Y:S01]  /*1d580*/  ISETP.NE.U32.AND P1, PT, R2, RZ, PT ;  /* 0x000000ff0200720c */ /* 0x000fe20003f25070 */
[----:B------:R1:W-:Y:S01]  /*1d590*/  STL [R1+0xcd0], R19 ;  /* 0x000cd01301007387 */ /* 0x0003e20000100800 */
[----:B------:R-:W-:-:S03]  /*1d5a0*/  MOV R2, R17 ;  /* 0x0000001100027202 */ /* 0x000fc60000000f00 */
[----:B------:R-:W-:Y:S04]  /*1d5b0*/  STL [R1+0xc40], R14 ;  /* 0x000c400e01007387 */ /* 0x000fe80000100800 */
[----:B------:R1:W-:Y:S04]  /*1d5c0*/  STL [R1+0xc3c], R15 ;  /* 0x000c3c0f01007387 */ /* 0x0003e80000100800 */
[----:B-1----:R-:W4:Y:S04]  /*1d5d0*/  LDL.LU R19, [R1+0xba4] ;  /* 0x000ba40001137983 */ /* 0x002f280000300800 */
[----:B------:R1:W-:Y:S04]  /*1d5e0*/  LDGSTS.E [R5+0x600], [R2.64], P0 ;  /* 0x0060000002057fae */ /* 0x0003e80008121848 */
[----:B------:R-:W4:Y:S01]  /*1d5f0*/  LDL.LU R17, [R1+0xba8] ;  /* 0x000ba80001117983 */ /* 0x000f220000300800 */
[----:B-1----:R-:W-:Y:S01]  /*1d600*/  MOV R3, R15 ;  /* 0x0000000f00037202 */ /* 0x002fe20000000f00 */
[----:B------:R-:W-:-:S02]  /*1d610*/  IMAD.MOV.U32 R2, RZ, RZ, R14 ;  /* 0x000000ffff027224 */ /* 0x000fc400078e000e */
[----:B------:R-:W4:Y:S04]  /*1d620*/  LDL.LU R15, [R1+0xbac] ;  /* 0x000bac00010f7983 */ /* 0x000f280000300800 */
[----:B------:R-:W4:Y:S04]  /*1d630*/  LDL.LU R14, [R1+0xbb0] ;  /* 0x000bb000010e7983 */ /* 0x000f280000300800 */
[----:B------:R1:W-:Y:S01]  /*1d640*/  LDGSTS.E [R5+0x2000], [R2.64], P1 ;  /* 0x0200000002057fae */ /* 0x0003e20008921848 */
[----:B---3--:R-:W-:-:S05]  /*1d650*/  IADD3 R9, P0, R9, R16, RZ ;  /* 0x0000001009097210 */ /* 0x008fca0007f1e0ff */
[----:B------:R-:W-:Y:S01]  /*1d660*/  IMAD.X R10, R10, 0x1, R0, P0 ;  /* 0x000000010a0a7824 */ /* 0x000fe200000e0600 */
[----:B--2---:R-:W-:-:S03]  /*1d670*/  IADD3 R6, P2, R6, R16, RZ ;  /* 0x0000001006067210 */ /* 0x004fc60007f5e0ff */
[----:B-1----:R-:W-:Y:S01]  /*1d680*/  IMAD.MOV.U32 R3, RZ, RZ, R10 ;  /* 0x000000ffff037224 */ /* 0x002fe200078e000a */
[----:B------:R-:W-:Y:S01]  /*1d690*/  MOV R2, R9 ;  /* 0x0000000900027202 */ /* 0x000fe20000000f00 */
[----:B------:R-:W-:Y:S01]  /*1d6a0*/  STL [R1+0xc48], R9 ;  /* 0x000c480901007387 */ /* 0x000fe20000100800 */
[----:B------:R-:W-:-:S03]  /*1d6b0*/  IMAD.X R7, R7, 0x1, R0, P2 ;  /* 0x0000000107077824 */ /* 0x000fc600010e0600 */
[----:B------:R1:W-:Y:S04]  /*1d6c0*/  STL [R1+0xc44], R10 ;  /* 0x000c440a01007387 */ /* 0x0003e80000100800 */
[----:B------:R-:W-:Y:S04]  /*1d6d0*/  STL [R1+0xc50], R6 ;  /* 0x000c500601007387 */ /* 0x000fe80000100800 */
[----:B------:R2:W-:Y:S04]  /*1d6e0*/  STL [R1+0xc4c], R7 ;  /* 0x000c4c0701007387 */ /* 0x0005e80000100800 */
[----:B------:R3:W-:Y:S04]  /*1d6f0*/  LDGSTS.E [R5+0x2200], [R2.64], P1 ;  /* 0x0220000002057fae */ /* 0x0007e80008921848 */
[----:B-1----:R-:W5:Y:S04]  /*1d700*/  LDL.LU R10, [R1+0xbb4] ;  /* 0x000bb400010a7983 */ /* 0x002f680000300800 */
[----:B------:R-:W5:Y:S01]  /*1d710*/  LDL.LU R9, [R1+0xbb8] ;  /* 0x000bb80001097983 */ /* 0x000f620000300800 */
[----:B---3--:R-:W-:Y:S01]  /*1d720*/  MOV R3, R7 ;  /* 0x0000000700037202 */ /* 0x008fe20000000f00 */
[----:B------:R-:W-:-:S02]  /*1d730*/  IMAD.MOV.U32 R2, RZ, RZ, R6 ;  /* 0x000000ffff027224 */ /* 0x000fc400078e0006 */
[----:B--2---:R-:W2:Y:S04]  /*1d740*/  LDL.LU R7, [R1+0x400] ;  /* 0x0004000001077983 */ /* 0x004ea80000300800 */
[----:B------:R-:W3:Y:S01]  /*1d750*/  LDL.LU R6, [R1+0x404] ;  /* 0x0004040001067983 */ /* 0x000ee20000300800 */
[----:B------:R-:W-:-:S03]  /*1d760*/  ISETP.GT.AND P0, PT, R4, 0x8, PT ;  /* 0x000000080400780c */ /* 0x000fc60003f04270 */
[----:B------:R1:W-:Y:S02]  /*1d770*/  LDGSTS.E [R5+0x2400], [R2.64], P1 ;  /* 0x0240000002057fae */ /* 0x0003e40008921848 */
[----:B-1----:R-:W-:-:S04]  /*1d780*/  SEL R2, RZ, 0x4, !P0 ;  /* 0x00000004ff027807 */ /* 0x002fc80004000000 */
[----:B------:R-:W-:-:S04]  /*1d790*/  SEL R2, R2, RZ, !P5 ;  /* 0x000000ff02027207 */ /* 0x000fc80006800000 */
[----:B------:R-:W-:Y:S02]  /*1d7a0*/  ISETP.NE.U32.AND P0, PT, R2, RZ, PT ;  /* 0x000000ff0200720c */ /* 0x000fe40003f05070 */
[----:B----4-:R-:W-:-:S05]  /*1d7b0*/  IADD3 R12, P2, R12, R16, RZ ;  /* 0x000000100c0c7210 */ /* 0x010fca0007f5e0ff */
[--C-:B------:R-:W-:Y:S01]  /*1d7c0*/  IMAD.X R13, R13, 0x1, R0.reuse, P2 ;  /* 0x000000010d0d7824 */ /* 0x100fe200010e0600 */
[----:B------:R-:W-:Y:S01]  /*1d7d0*/  IADD3 R8, P3, R8, R16, RZ ;  /* 0x0000001008087210 */ /* 0x000fe20007f7e0ff */
[----:B------:R-:W-:Y:S04]  /*1d7e0*/  STL [R1+0xc58], R12 ;  /* 0x000c580c01007387 */ /* 0x000fe80000100800 */
[----:B------:R-:W-:Y:S01]  /*1d7f0*/  IMAD.X R11, R11, 0x1, R0, P3 ;  /* 0x000000010b0b7824 */ /* 0x000fe200018e0600 */
[----:B------:R1:W-:Y:S01]  /*1d800*/  STL [R1+0xc54], R13 ;  /* 0x000c540d01007387 */ /* 0x0003e20000100800 */
[----:B------:R-:W-:Y:S01]  /*1d810*/  MOV R2, R12 ;  /* 0x0000000c00027202 */ /* 0x000fe20000000f00 */
[----:B------:R-:W-:Y:S02]  /*1d820*/  IMAD.MOV.U32 R3, RZ, RZ, R13 ;  /* 0x000000ffff037224 */ /* 0x000fe400078e000d */
[----:B------:R-:W-:Y:S04]  /*1d830*/  STL [R1+0xba0], R8 ;  /* 0x000ba00801007387 */ /* 0x000fe80000100800 */
[----:B------:R4:W-:Y:S04]  /*1d840*/  STL [R1+0xb9c], R11 ;  /* 0x000b9c0b01007387 */ /* 0x0009e80000100800 */
[----:B-1----:R-:W2:Y:S04]  /*1d850*/  LDL.LU R13, [R1+0x408] ;  /* 0x00040800010d7983 */ /* 0x002ea80000300800 */
[----:B------:R-:W2:Y:S04]  /*1d860*/  LDL.LU R12, [R1+0x40c] ;  /* 0x00040c00010c7983 */ /* 0x000ea80000300800 */
[----:B------:R1:W-:Y:S02]  /*1d870*/  LDGSTS.E [R5+0x2600], [R2.64], P1 ;  /* 0x0260000002057fae */ /* 0x0003e40008921848 */
[----:B-1----:R-:W-:Y:S01]  /*1d880*/  MOV R3, R11 ;  /* 0x0000000b00037202 */ /* 0x002fe20000000f00 */
[----:B------:R-:W-:Y:S01]  /*1d890*/  IMAD.MOV.U32 R2, RZ, RZ, R8 ;  /* 0x000000ffff027224 */ /* 0x000fe200078e0008 */
[----:B----4-:R-:W4:Y:S04]  /*1d8a0*/  LDL.LU R11, [R1+0x410] ;  /* 0x00041000010b7983 */ /* 0x010f280000300800 */
[----:B------:R-:W4:Y:S01]  /*1d8b0*/  LDL.LU R8, [R1+0x414] ;  /* 0x0004140001087983 */ /* 0x000f220000300800 */
[----:B------:R-:W-:-:S03]  /*1d8c0*/  IADD3 R17, P1, R17, R16, RZ ;  /* 0x0000001011117210 */ /* 0x000fc60007f3e0ff */
[----:B------:R1:W-:Y:S02]  /*1d8d0*/  LDGSTS.E [R5+0x4000], [R2.64], P0 ;  /* 0x0400000002057fae */ /* 0x0003e40008121848 */
[----:B------:R-:W-:Y:S02]  /*1d8e0*/  IMAD.X R19, R19, 0x1, R0, P1 ;  /* 0x0000000113137824 */ /* 0x000fe400008e0600 */
[----:B------:R-:W-:Y:S01]  /*1d8f0*/  STL [R1+0xba8], R17 ;  /* 0x000ba81101007387 */ /* 0x000fe20000100800 */
[----:B------:R-:W-:Y:S01]  /*1d900*/  IADD3 R14, P2, R14, R16, RZ ;  /* 0x000000100e0e7210 */ /* 0x000fe20007f5e0ff */
[----:B-1----:R-:W-:Y:S01]  /*1d910*/  IMAD.MOV.U32 R3, RZ, RZ, R19 ;  /* 0x000000ffff037224 */ /* 0x002fe200078e0013 */
[----:B------:R-:W-:-:S03]  /*1d920*/  MOV R2, R17 ;  /* 0x0000001100027202 */ /* 0x000fc60000000f00 */
[----:B------:R-:W-:Y:S01]  /*1d930*/  IMAD.X R15, R15, 0x1, R0, P2 ;  /* 0x000000010f0f7824 */ /* 0x000fe200010e0600 */
[----:B------:R1:W-:Y:S04]  /*1d940*/  STL [R1+0xba4], R19 ;  /* 0x000ba41301007387 */ /* 0x0003e80000100800 */
[----:B------:R-:W-:Y:S04]  /*1d950*/  STL [R1+0xbb0], R14 ;  /* 0x000bb00e01007387 */ /* 0x000fe80000100800 */
[----:B------:R1:W-:Y:S01]  /*1d960*/  STL [R1+0xbac], R15 ;  /* 0x000bac0f01007387 */ /* 0x0003e20000100800 */
[----:B------:R-:W-:-:S03]  /*1d970*/  ISETP.GT.AND P1, PT, R4, 0xc, PT ;  /* 0x0000000c0400780c */ /* 0x000fc60003f24270 */
[----:B------:R1:W-:Y:S04]  /*1d980*/  LDGSTS.E [R5+0x4200], [R2.64], P0 ;  /* 0x0420000002057fae */ /* 0x0003e80008121848 */
[----:B-1----:R-:W4:Y:S04]  /*1d990*/  LDL.LU R19, [R1+0x418] ;  /* 0x0004180001137983 */ /* 0x002f280000300800 */
[----:B------:R-:W4:Y:S01]  /*1d9a0*/  LDL.LU R17, [R1+0x41c] ;  /* 0x00041c0001117983 */ /* 0x000f220000300800 */
[----:B------:R-:W-:Y:S01]  /*1d9b0*/  IMAD.MOV.U32 R2, RZ, RZ, R14 ;  /* 0x000000ffff027224 */ /* 0x000fe200078e000e */
[----:B------:R-:W-:-:S02]  /*1d9c0*/  MOV R3, R15 ;  /* 0x0000000f00037202 */ /* 0x000fc40000000f00 */
[----:B------:R-:W4:Y:S04]  /*1d9d0*/  LDL.LU R15, [R1+0x480] ;  /* 0x00048000010f7983 */ /* 0x000f280000300800 */
[----:B------:R-:W4:Y:S04]  /*1d9e0*/  LDL.LU R14, [R1+0x484] ;  /* 0x00048400010e7983 */ /* 0x000f280000300800 */
[----:B------:R1:W-:Y:S02]  /*1d9f0*/  LDGSTS.E [R5+0x4400], [R2.64], P0 ;  /* 0x0440000002057fae */ /* 0x0003e40008121848 */
[----:B-1----:R-:W-:-:S04]  /*1da00*/  SEL R2, RZ, 0x4, !P1 ;  /* 0x00000004ff027807 */ /* 0x002fc80004800000 */
[----:B------:R-:W-:-:S04]  /*1da10*/  SEL R2, R2, RZ, !P5 ;  /* 0x000000ff02027207 */ /* 0x000fc80006800000 */
[----:B------:R-:W-:Y:S02]  /*1da20*/  ISETP.NE.U32.AND P1, PT, R2, RZ, PT ;  /* 0x000000ff0200720c */ /* 0x000fe40003f25070 */
[----:B-----5:R-:W-:-:S05]  /*1da30*/  IADD3 R9, P2, R9, R16, RZ ;  /* 0x0000001009097210 */ /* 0x020fca0007f5e0ff */
[----:B------:R-:W-:Y:S01]  /*1da40*/  IMAD.X R10, R10, 0x1, R0, P2 ;  /* 0x000000010a0a7824 */ /* 0x000fe200010e0600 */
[----:B---3--:R-:W-:Y:S01]  /*1da50*/  IADD3 R6, P3, R6, R16, RZ ;  /* 0x0000001006067210 */ /* 0x008fe20007f7e0ff */
[----:B------:R-:W-:Y:S01]  /*1da60*/  STL [R1+0xbb8], R9 ;  /* 0x000bb80901007387 */ /* 0x000fe20000100800 */
[----:B------:R-:W-:Y:S01]  /*1da70*/  MOV R2, R9 ;  /* 0x0000000900027202 */ /* 0x000fe20000000f00 */
[----:B------:R-:W-:Y:S02]  /*1da80*/  IMAD.MOV.U32 R3, RZ, RZ, R10 ;  /* 0x000000ffff037224 */ /* 0x000fe400078e000a */
[----:B--2---:R-:W-:Y:S01]  /*1da90*/  IMAD.X R7, R7, 0x1, R0, P3 ;  /* 0x0000000107077824 */ /* 0x004fe200018e0600 */
[----:B------:R1:W-:Y:S04]  /*1daa0*/  STL [R1+0xbb4], R10 ;  /* 0x000bb40a01007387 */ /* 0x0003e80000100800 */
[----:B------:R-:W-:Y:S04]  /*1dab0*/  STL [R1+0x404], R6 ;  /* 0x0004040601007387 */ /* 0x000fe80000100800 */
[----:B------:R2:W-:Y:S04]  /*1dac0*/  STL [R1+0x400], R7 ;  /* 0x0004000701007387 */ /* 0x0005e80000100800 */
[----:B-1----:R-:W3:Y:S04]  /*1dad0*/  LDL.LU R10, [R1+0x488] ;  /* 0x00048800010a7983 */ /* 0x002ee80000300800 */
[----:B------:R1:W-:Y:S04]  /*1dae0*/  LDGSTS.E [R5+0x4600], [R2.64], P0 ;  /* 0x0460000002057fae */ /* 0x0003e80008121848 */
[----:B------:R-:W5:Y:S01]  /*1daf0*/  LDL.LU R9, [R1+0x48c] ;  /* 0x00048c0001097983 */ /* 0x000f620000300800 */
[----:B-1----:R-:W-:Y:S01]  /*1db00*/  MOV R3, R7 ;  /* 0x0000000700037202 */ /* 0x002fe20000000f00 */
[----:B------:R-:W-:-:S02]  /*1db10*/  IMAD.MOV.U32 R2, RZ, RZ, R6 ;  /* 0x000000ffff027224 */ /* 0x000fc400078e0006 */
[----:B--2---:R-:W2:Y:S04]  /*1db20*/  LDL.LU R7, [R1+0x490] ;  /* 0x0004900001077983 */ /* 0x004ea80000300800 */
[----:B------:R-:W2:Y:S04]  /*1db30*/  LDL.LU R6, [R1+0x494] ;  /* 0x0004940001067983 */ /* 0x000ea80000300800 */
[----:B------:R1:W-:Y:S01]  /*1db40*/  LDGSTS.E [R5+0x6000], [R2.64], P1 ;  /* 0x0600000002057fae */ /* 0x0003e20008921848 */
[----:B------:R-:W-:-:S05]  /*1db50*/  IADD3 R12, P0, R12, R16, RZ ;  /* 0x000000100c0c7210 */ /* 0x000fca0007f1e0ff */
[----:B------:R-:W-:Y:S01]  /*1db60*/  IMAD.X R13, R13, 0x1, R0, P0 ;  /* 0x000000010d0d7824 */ /* 0x000fe200000e0600 */
[----:B-1----:R-:W-:-:S03]  /*1db70*/  MOV R2, R12 ;  /* 0x0000000c00027202 */ /* 0x002fc60000000f00 */
[----:B------:R-:W-:Y:S01]  /*1db80*/  IMAD.MOV.U32 R3, RZ, RZ, R13 ;  /* 0x000000ffff037224 */ /* 0x000fe200078e000d */
[----:B------:R-:W-:Y:S04]  /*1db90*/  STL [R1+0x40c], R12 ;  /* 0x00040c0c01007387 */ /* 0x000fe80000100800 */
[----:B------:R1:W-:Y:S01]  /*1dba0*/  STL [R1+0x408], R13 ;  /* 0x0004080d01007387 */ /* 0x0003e20000100800 */
[----:B----4-:R-:W-:-:S03]  /*1dbb0*/  IADD3 R8, P2, R8, R16, RZ ;  /* 0x0000001008087210 */ /* 0x010fc60007f5e0ff */
[----:B------:R4:W-:Y:S02]  /*1dbc0*/  LDGSTS.E [R5+0x6200], [R2.64], P1 ;  /* 0x0620000002057fae */ /* 0x0009e40008921848 */
[----:B------:R-:W-:Y:S02]  /*1dbd0*/  IMAD.X R11, R11, 0x1, R0, P2 ;  /* 0x000000010b0b7824 */ /* 0x000fe400010e0600 */
[----:B------:R-:W-:Y:S01]  /*1dbe0*/  STL [R1+0x414], R8 ;  /* 0x0004140801007387 */ /* 0x000fe20000100800 */
[----:B------:R-:W-:-:S03]  /*1dbf0*/  ISETP.GT.AND P0, PT, R4, 0x10, PT ;  /* 0x000000100400780c */ /* 0x000fc60003f04270 */
[----:B------:R4:W-:Y:S02]  /*1dc00*/  STL [R1+0x410], R11 ;  /* 0x0004100b01007387 */ /* 0x0009e40000100800 */
[----:B----4-:R-:W-:Y:S01]  /*1dc10*/  IMAD.MOV.U32 R2, RZ, RZ, R8 ;  /* 0x000000ffff027224 */ /* 0x010fe200078e0008 */
[----:B------:R-:W-:Y:S01]  /*1dc20*/  MOV R3, R11 ;  /* 0x0000000b00037202 */ /* 0x000fe20000000f00 */
[----:B-1----:R-:W4:Y:S04]  /*1dc30*/  LDL.LU R13, [R1+0x498] ;  /* 0x00049800010d7983 */ /* 0x002f280000300800 */
[----:B------:R-:W4:Y:S04]  /*1dc40*/  LDL.LU R12, [R1+0x49c] ;  /* 0x00049c00010c7983 */ /* 0x000f280000300800 */
[----:B------:R-:W4:Y:S04]  /*1dc50*/  LDL.LU R11, [R1+0x500] ;  /* 0x00050000010b7983 */ /* 0x000f280000300800 */
[----:B------:R-:W4:Y:S04]  /*1dc60*/  LDL.LU R8, [R1+0x504] ;  /* 0x0005040001087983 */ /* 0x000f280000300800 */
[----:B------:R1:W-:Y:S01]  /*1dc70*/  LDGSTS.E [R5+0x6400], [R2.64], P1 ;  /* 0x0640000002057fae */ /* 0x0003e20008921848 */
[----:B------:R-:W-:-:S02]  /*1dc80*/  IADD3 R17, P2, R17, R16, RZ ;  /* 0x0000001011117210 */ /* 0x000fc40007f5e0ff */
[----:B-1----:R-:W-:-:S03]  /*1dc90*/  SEL R2, RZ, 0x4, !P0 ;  /* 0x00000004ff027807 */ /* 0x002fc60004000000 */
[--C-:B------:R-:W-:Y:S01]  /*1dca0*/  IMAD.X R19, R19, 0x1, R0.reuse, P2 ;  /* 0x0000000113137824 */ /* 0x100fe200010e0600 */
[----:B------:R-:W-:Y:S02]  /*1dcb0*/  SEL R2, R2, RZ, !P5 ;  /* 0x000000ff02027207 */ /* 0x000fe40006800000 */
[----:B------:R-:W-:Y:S01]  /*1dcc0*/  IADD3 R14, P3, R14, R16, RZ ;  /* 0x000000100e0e7210 */ /* 0x000fe20007f7e0ff */
[----:B------:R-:W-:Y:S01]  /*1dcd0*/  STL [R1+0x41c], R17 ;  /* 0x00041c1101007387 */ /* 0x000fe20000100800 */
[----:B------:R-:W-:Y:S01]  /*1dce0*/  ISETP.NE.U32.AND P0, PT, R2, RZ, PT ;  /* 0x000000ff0200720c */ /* 0x000fe20003f05070 */
[----:B------:R-:W-:Y:S02]  /*1dcf0*/  IMAD.MOV.U32 R3, RZ, RZ, R19 ;  /* 0x000000ffff037224 */ /* 0x000fe400078e0013 */
[----:B------:R-:W-:Y:S01]  /*1dd00*/  IMAD.X R15, R15, 0x1, R0, P3 ;  /* 0x000000010f0f7824 */ /* 0x000fe200018e0600 */
[----:B------:R-:W-:Y:S01]  /*1dd10*/  MOV R2, R17 ;  /* 0x0000001100027202 */ /* 0x000fe20000000f00 */
[----:B------:R1:W-:Y:S04]  /*1dd20*/  STL [R1+0x418], R19 ;  /* 0x0004181301007387 */ /* 0x0003e80000100800 */
        /* <DEDUP_REMOVED lines=10> */
[----:B-----5:R-:W-:-:S05]  /*1ddd0*/  IADD3 R9, P1, R9, R16, RZ ;  /* 0x0000001009097210 */ /* 0x020fca0007f3e0ff */
[----:B---3--:R-:W-:Y:S01]  /*1dde0*/  IMAD.X R10, R10, 0x1, R0, P1 ;  /* 0x000000010a0a7824 */ /* 0x008fe200008e0600 */
[----:B-1----:R-:W-:Y:S01]  /*1ddf0*/  MOV R2, R9 ;  /* 0x0000000900027202 */ /* 0x002fe20000000f00 */
[----:B------:R-:W-:Y:S01]  /*1de00*/  STL [R1+0x48c], R9 ;  /* 0x00048c0901007387 */ /* 0x000fe20000100800 */
[----:B--2---:R-:W-:Y:S01]  /*1de10*/  IADD3 R6, P2, R6, R16, RZ ;  /* 0x0000001006067210 */ /* 0x004fe20007f5e0ff */
[----:B------:R-:W-:Y:S02]  /*1de20*/  IMAD.MOV.U32 R3, RZ, RZ, R10 ;  /* 0x000000ffff037224 */ /* 0x000fe400078e000a */
[----:B------:R1:W-:Y:S02]  /*1de30*/  STL [R1+0x488], R10 ;  /* 0x0004880a01007387 */ /* 0x0003e40000100800 */
[----:B------:R-:W-:Y:S02]  /*1de40*/  IMAD.X R7, R7, 0x1, R0, P2 ;  /* 0x0000000107077824 */ /* 0x000fe400010e0600 */
        /* <DEDUP_REMOVED lines=15> */
[----:B------:R-:W-:Y:S01]  /*1df40*/  IMAD.X R13, R13, 0x1, R0, P2 ;  /* 0x000000010d0d7824 */ /* 0x000fe200010e0600 */
[----:B------:R-:W-:Y:S01]  /*1df50*/  IADD3 R8, P3, R8, R16, RZ ;  /* 0x0000001008087210 */ /* 0x000fe20007f7e0ff */
[----:B------:R-:W-:Y:S01]  /*1df60*/  STL [R1+0x49c], R12 ;  /* 0x00049c0c01007387 */ /* 0x000fe20000100800 */
[----:B------:R-:W-:-:S03]  /*1df70*/  MOV R2, R12 ;  /* 0x0000000c00027202 */ /* 0x000fc60000000f00 */
[----:B------:R-:W-:Y:S01]  /*1df80*/  IMAD.X R11, R11, 0x1, R0, P3 ;  /* 0x000000010b0b7824 */ /* 0x000fe200018e0600 */
[----:B------:R1:W-:Y:S01]  /*1df90*/  STL [R1+0x498], R13 ;  /* 0x0004980d01007387 */ /* 0x0003e20000100800 */
[----:B------:R-:W-:-:S03]  /*1dfa0*/  IMAD.MOV.U32 R3, RZ, RZ, R13 ;  /* 0x000000ffff037224 */ /* 0x000fc600078e000d */
        /* <DEDUP_REMOVED lines=8> */
[----:B------:R-:W4:Y:S04]  /*1e030*/  LDL.LU R8, [R1+0x594] ;  /* 0x0005940001087983 */ /* 0x000f280000300800 */
[----:B------:R1:W-:Y:S01]  /*1e040*/  LDGSTS.E [R5+0xa000], [R2.64], P1 ;  /* 0x0a00000002057fae */ /* 0x0003e20008921848 */
[----:B------:R-:W-:-:S05]  /*1e050*/  IADD3 R17, P0, R17, R16, RZ ;  /* 0x0000001011117210 */ /* 0x000fca0007f1e0ff */
[--C-:B------:R-:W-:Y:S01]  /*1e060*/  IMAD.X R19, R19, 0x1, R0.reuse, P0 ;  /* 0x0000000113137824 */ /* 0x100fe200000e0600 */
[----:B------:R-:W-:Y:S01]  /*1e070*/  STL [R1+0x50c], R17 ;  /* 0x00050c1101007387 */ /* 0x000fe20000100800 */
[----:B-1----:R-:W-:Y:S02]  /*1e080*/  MOV R2, R17 ;  /* 0x0000001100027202 */ /* 0x002fe40000000f00 */
[----:B------:R-:W-:Y:S01]  /*1e090*/  IADD3 R14, P2, R14, R16, RZ ;  /* 0x000000100e0e7210 */ /* 0x000fe20007f5e0ff */
[----:B------:R-:W-:Y:S01]  /*1e0a0*/  IMAD.MOV.U32 R3, RZ, RZ, R19 ;  /* 0x000000ffff037224 */ /* 0x000fe200078e0013 */
[----:B------:R1:W-:Y:S03]  /*1e0b0*/  STL [R1+0x508], R19 ;  /* 0x0005081301007387 */ /* 0x0003e60000100800 */
[----:B------:R-:W-:Y:S01]  /*1e0c0*/  IMAD.X R15, R15, 0x1, R0, P2 ;  /* 0x000000010f0f7824 */ /* 0x000fe200010e0600 */
        /* <DEDUP_REMOVED lines=34> */
[----:B-1----:R-:W-:Y:S01]  /*1e2f0*/  MOV R2, R12 ;  /* 0x0000000c00027202 */ /* 0x002fe20000000f00 */
[----:B------:R-:W-:Y:S02]  /*1e300*/  STL [R1+0x58c], R12 ;  /* 0x00058c0c01007387 */ /* 0x000fe40000100800 */
[----:B------:R-:W-:Y:S02]  /*1e310*/  IMAD.MOV.U32 R3, RZ, RZ, R13 ;  /* 0x000000ffff037224 */ /* 0x000fe400078e000d */
        /* <DEDUP_REMOVED lines=16> */
[----:B------:R-:W-:Y:S01]  /*1e420*/  IMAD.X R19, R19, 0x1, R0, P2 ;  /* 0x0000000113137824 */ /* 0x000fe200010e0600 */
[----:B------:R-:W-:Y:S02]  /*1e430*/  SEL R2, R2, RZ, !P5 ;  /* 0x000000ff02027207 */ /* 0x000fe40006800000 */
[----:B------:R-:W-:Y:S01]  /*1e440*/  IADD3 R14, P3, R14, R16, RZ ;  /* 0x000000100e0e7210 */ /* 0x000fe20007f7e0ff */
[----:B------:R-:W-:Y:S01]  /*1e450*/  STL [R1+0x59c], R17 ;  /* 0x00059c1101007387 */ /* 0x000fe20000100800 */
[----:B------:R-:W-:-:S03]  /*1e460*/  ISETP.NE.U32.AND P1, PT, R2, RZ, PT ;  /* 0x000000ff0200720c */ /* 0x000fc60003f25070 */
[----:B------:R-:W-:Y:S01]  /*1e470*/  IMAD.X R15, R15, 0x1, R0, P3 ;  /* 0x000000010f0f7824 */ /* 0x000fe200018e0600 */
[----:B------:R1:W-:Y:S01]  /*1e480*/  STL [R1+0x598], R19 ;  /* 0x0005981301007387 */ /* 0x0003e20000100800 */
[----:B------:R-:W-:Y:S01]  /*1e490*/  MOV R2, R17 ;  /* 0x0000001100027202 */ /* 0x000fe20000000f00 */
[----:B------:R-:W-:Y:S02]  /*1e4a0*/  IMAD.MOV.U32 R3, RZ, RZ, R19 ;  /* 0x000000ffff037224 */ /* 0x000fe400078e0013 */
[----:B------:R-:W-:Y:S04]  /*1e4b0*/  STL [R1+0x604], R14 ;  /* 0x0006040e01007387 */ /* 0x000fe80000100800 */
[----:B------:R1:W-:Y:S04]  /*1e4c0*/  STL [R1+0x600], R15 ;  /* 0x0006000f01007387 */ /* 0x0003e80000100800 */
[----:B-1----:R-:W4:Y:S04]  /*1e4d0*/  LDL.LU R19, [R1+0x688] ;  /* 0x0006880001137983 */ /* 0x002f280000300800 */
[----:B------:R-:W4:Y:S04]  /*1e4e0*/  LDL.LU R17, [R1+0x68c] ;  /* 0x00068c0001117983 */ /* 0x000f280000300800 */
[----:B------:R1:W-:Y:S02]  /*1e4f0*/  LDGSTS.E [R5+0xc600], [R2.64], P0 ;  /* 0x0c60000002057fae */ /* 0x0003e40008121848 */
[----:B-1----:R-:W-:Y:S01]  /*1e500*/  MOV R3, R15 ;  /* 0x0000000f00037202 */ /* 0x002fe20000000f00 */
[----:B------:R-:W-:Y:S01]  /*1e510*/  IMAD.MOV.U32 R2, RZ, RZ, R14 ;  /* 0x000000ffff027224 */ /* 0x000fe200078e000e */
        /* <DEDUP_REMOVED lines=44> */
[----:B------:R-:W-:Y:S01]  /*1e7e0*/  IMAD.X R19, R19, 0x1, R0, P1 ;  /* 0x0000000113137824 */ /* 0x000fe200008e0600 */
[----:B------:R-:W-:Y:S01]  /*1e7f0*/  STL [R1+0x68c], R17 ;  /* 0x00068c1101007387 */ /* 0x000fe20000100800 */
[----:B-1----:R-:W-:Y:S02]  /*1e800*/  MOV R2, R17 ;  /* 0x0000001100027202 */ /* 0x002fe40000000f00 */
[----:B------:R-:W-:Y:S01]  /*1e810*/  IMAD.MOV.U32 R3, RZ, RZ, R19 ;  /* 0x000000ffff037224 */ /* 0x000fe200078e0013 */
[----:B------:R1:W-:Y:S01]  /*1e820*/  STL [R1+0x688], R19 ;  /* 0x0006881301007387 */ /* 0x0003e20000100800 */
[----:B------:R-:W-:-:S03]  /*1e830*/  IADD3 R14, P2, R14, R16, RZ ;  /* 0x000000100e0e7210 */ /* 0x000fc60007f5e0ff */
[----:B------:R1:W-:Y:S02]  /*1e840*/  LDGSTS.E [R5+0x10200], [R2.64], P0 ;  /* 0x1020000002057fae */ /* 0x0003e40008121848 */
[----:B------:R-:W-:Y:S02]  /*1e850*/  IMAD.X R15, R15, 0x1, R0, P2 ;  /* 0x000000010f0f7824 */ /* 0x000fe400010e0600 */
[----:B------:R-:W-:Y:S01]  /*1e860*/  STL [R1+0x694], R14 ;  /* 0x0006940e01007387 */ /* 0x000fe20000100800 */
[----:B------:R-:W-:-:S03]  /*1e870*/  ISETP.GT.AND P1, PT, R4, 0x24, PT ;  /* 0x000000240400780c */ /* 0x000fc60003f24270 */
[----:B------:R1:W-:Y:S02]  /*1e880*/  STL [R1+0x690], R15 ;  /* 0x0006900f01007387 */ /* 0x0003e40000100800 */
[----:B-1----:R-:W-:Y:S01]  /*1e890*/  IMAD.MOV.U32 R2, RZ, RZ, R14 ;  /* 0x000000ffff027224 */ /* 0x002fe200078e000e */
[----:B------:R-:W-:Y:S01]  /*1e8a0*/  MOV R3, R15 ;  /* 0x0000000f00037202 */ /* 0x000fe20000000f00 */
[----:B------:R-:W4:Y:S04]  /*1e8b0*/  LDL.LU R19, [R1+0x718] ;  /* 0x0007180001137983 */ /* 0x000f280000300800 */
[----:B------:R-:W4:Y:S04]  /*1e8c0*/  LDL.LU R17, [R1+0x71c] ;  /* 0x00071c0001117983 */ /* 0x000f280000300800 */
        /* <DEDUP_REMOVED lines=42> */
[----:B------:R1:W-:Y:S02]  /*1eb70*/  LDGSTS.E [R5+0x12400], [R2.64], P1 ;  /* 0x1240000002057fae */ /* 0x0003e40008921848 */
[----:B-1----:R-:W-:-:S02]  /*1eb80*/  SEL R2, RZ, 0x4, !P0 ;  /* 0x00000004ff027807 */ /* 0x002fc40004000000 */
[----:B------:R-:W-:Y:S02]  /*1eb90*/  IADD3 R17, P2, R17, R16, RZ ;  /* 0x0000001011117210 */ /* 0x000fe40007f5e0ff */
[----:B------:R-:W-:-:S03]  /*1eba0*/  SEL R2, R2, RZ, !P5 ;  /* 0x000000ff02027207 */ /* 0x000fc60006800000 */
[----:B------:R-:W-:Y:S01]  /*1ebb0*/  IMAD.X R19, R19, 0x1, R0, P2 ;  /* 0x0000000113137824 */ /* 0x000fe200010e0600 */
        /* <DEDUP_REMOVED lines=80> */
[--C-:B------:R-:W-:Y:S01]  /*1f0c0*/  IMAD.X R10, R10, 0x1, R0.reuse, P2 ;  /* 0x000000010a0a7824 */ /* 0x100fe200010e0600 */
[-C--:B---3--:R-:W-:Y:S01]  /*1f0d0*/  IADD3 R6, P3, R6, R16.reuse, RZ ;  /* 0x0000001006067210 */ /* 0x088fe20007f7e0ff */
[----:B------:R-:W-:Y:S04]  /*1f0e0*/  STL [R1+0x81c], R9 ;  /* 0x00081c0901007387 */ /* 0x000fe80000100800 */
[----:B--2---:R-:W-:Y:S01]  /*1f0f0*/  IMAD.X R7, R7, 0x1, R0, P3 ;  /* 0x0000000107077824 */ /* 0x004fe200018e0600 */
[----:B------:R1:W-:Y:S01]  /*1f100*/  STL [R1+0x818], R10 ;  /* 0x0008180a01007387 */ /* 0x0003e20000100800 */
[----:B------:R-:W-:Y:S01]  /*1f110*/  MOV R2, R9 ;  /* 0x0000000900027202 */ /* 0x000fe20000000f00 */
[----:B------:R-:W-:Y:S02]  /*1f120*/  IMAD.MOV.U32 R3, RZ, RZ, R10 ;  /* 0x000000ffff037224 */ /* 0x000fe400078e000a */
[----:B------:R-:W-:Y:S04]  /*1f130*/  STL [R1+0x884], R6 ;  /* 0x0008840601007387 */ /* 0x000fe80000100800 */
[----:B------:R2:W-:Y:S04]  /*1f140*/  STL [R1+0x880], R7 ;  /* 0x0008800701007387 */ /* 0x0005e80000100800 */
[----:B-1----:R-:W3:Y:S04]  /*1f150*/  LDL.LU R10, [R1+0x908] ;  /* 0x00090800010a7983 */ /* 0x002ee80000300800 */
[----:B------:R-:W5:Y:S04]  /*1f160*/  LDL.LU R9, [R1+0x90c] ;  /* 0x00090c0001097983 */ /* 0x000f680000300800 */
[----:B------:R1:W-:Y:S02]  /*1f170*/  LDGSTS.E [R5+0x16600], [R2.64], P1 ;  /* 0x1660000002057fae */ /* 0x0003e40008921848 */
[----:B-1----:R-:W-:Y:S01]  /*1f180*/  MOV R3, R7 ;  /* 0x0000000700037202 */ /* 0x002fe20000000f00 */
[----:B------:R-:W-:Y:S01]  /*1f190*/  IMAD.MOV.U32 R2, RZ, RZ, R6 ;  /* 0x000000ffff027224 */ /* 0x000fe200078e0006 */
[----:B--2---:R-:W2:Y:S04]  /*1f1a0*/  LDL.LU R7, [R1+0x910] ;  /* 0x0009100001077983 */ /* 0x004ea80000300800 */
[----:B------:R-:W2:Y:S04]  /*1f1b0*/  LDL.LU R6, [R1+0x914] ;  /* 0x0009140001067983 */ /* 0x000ea80000300800 */
[----:B------:R1:W-:Y:S01]  /*1f1c0*/  LDGSTS.E [R5+0x18000], [R2.64], P0 ;  /* 0x1800000002057fae */ /* 0x0003e20008121848 */
[----:B------:R-:W-:-:S05]  /*1f1d0*/  IADD3 R12, P1, R12, R16, RZ ;  /* 0x000000100c0c7210 */ /* 0x000fca0007f3e0ff */
[----:B------:R-:W-:Y:S01]  /*1f1e0*/  IMAD.X R13, R13, 0x1, R0, P1 ;  /* 0x000000010d0d7824 */ /* 0x000fe200008e0600 */
[----:B-1----:R-:W-:-:S03]  /*1f1f0*/  MOV R2, R12 ;  /* 0x0000000c00027202 */ /* 0x002fc60000000f00 */
[----:B------:R-:W-:Y:S01]  /*1f200*/  IMAD.MOV.U32 R3, RZ, RZ, R13 ;  /* 0x000000ffff037224 */ /* 0x000fe200078e000d */
[----:B------:R-:W-:Y:S01]  /*1f210*/  STL [R1+0x88c], R12 ;  /* 0x00088c0c01007387 */ /* 0x000fe20000100800 */
[----:B----4-:R-:W-:-:S03]  /*1f220*/  IADD3 R8, P2, R8, R16, RZ ;  /* 0x0000001008087210 */ /* 0x010fc60007f5e0ff */
[----:B------:R1:W-:Y:S02]  /*1f230*/  STL [R1+0x888], R13 ;  /* 0x0008880d01007387 */ /* 0x0003e40000100800 */
[----:B------:R-:W-:Y:S02]  /*1f240*/  IMAD.X R11, R11, 0x1, R0, P2 ;  /* 0x000000010b0b7824 */ /* 0x000fe400010e0600 */
[----:B------:R4:W-:Y:S01]  /*1f250*/  LDGSTS.E [R5+0x18200], [R2.64], P0 ;  /* 0x1820000002057fae */ /* 0x0009e20008121848 */
[----:B------:R-:W-:-:S03]  /*1f260*/  ISETP.GT.AND P1, PT, R4, 0x34, PT ;  /* 0x000000340400780c */ /* 0x000fc60003f24270 */
[----:B------:R-:W-:Y:S04]  /*1f270*/  STL [R1+0x894], R8 ;  /* 0x0008940801007387 */ /* 0x000fe80000100800 */
[----:B------:R4:W-:Y:S02]  /*1f280*/  STL [R1+0x890], R11 ;  /* 0x0008900b01007387 */ /* 0x0009e40000100800 */
[----:B----4-:R-:W-:Y:S01]  /*1f290*/  IMAD.MOV.U32 R2, RZ, RZ, R8 ;  /* 0x000000ffff027224 */ /* 0x010fe200078e0008 */
[----:B------:R-:W-:Y:S01]  /*1f2a0*/  MOV R3, R11 ;  /* 0x0000000b00037202 */ /* 0x000fe20000000f00 */
[----:B-1----:R-:W4:Y:S04]  /*1f2b0*/  LDL.LU R13, [R1+0x918] ;  /* 0x00091800010d7983 */ /* 0x002f280000300800 */
[----:B------:R-:W4:Y:S04]  /*1f2c0*/  LDL.LU R12, [R1+0x91c] ;  /* 0x00091c00010c7983 */ /* 0x000f280000300800 */
[----:B------:R1:W-:Y:S04]  /*1f2d0*/  LDGSTS.E [R5+0x18400], [R2.64], P0 ;  /* 0x1840000002057fae */ /* 0x0003e80008121848 */
[----:B------:R-:W4:Y:S04]  /*1f2e0*/  LDL.LU R11, [R1+0x980] ;  /* 0x00098000010b7983 */ /* 0x000f280000300800 */
[----:B------:R-:W4:Y:S01]  /*1f2f0*/  LDL.LU R8, [R1+0x984] ;  /* 0x0009840001087983 */ /* 0x000f220000300800 */
        /* <DEDUP_REMOVED lines=12> */
[----:B------:R-:W-:Y:S04]  /*1f3c0*/  STL [R1+0x900], R15 ;  /* 0x0009000f01007387 */ /* 0x000fe80000100800 */
[----:B------:R-:W4:Y:S04]  /*1f3d0*/  LDL.LU R21, [R1+0x988] ;  /* 0x0009880001157983 */ /* 0x000f280000300800 */
[----:B------:R-:W4:Y:S04]  /*1f3e0*/  LDL.LU R20, [R1+0x98c] ;  /* 0x00098c0001147983 */ /* 0x000f280000300800 */
[----:B------:R1:W-:Y:S04]  /*1f3f0*/  LDGSTS.E [R5+0x18600], [R2.64], P0 ;  /* 0x1860000002057fae */ /* 0x0003e80008121848 */
[----:B-1----:R-:W4:Y:S04]  /*1f400*/  LDL.LU R19, [R1+0x990] ;  /* 0x0009900001137983 */ /* 0x002f280000300800 */
[----:B------:R-:W4:Y:S01]  /*1f410*/  LDL.LU R17, [R1+0x994] ;  /* 0x0009940001117983 */ /* 0x000f220000300800 */
[----:B------:R-:W-:Y:S01]  /*1f420*/  IMAD.MOV.U32 R2, RZ, RZ, R14 ;  /* 0x000000ffff027224 */ /* 0x000fe200078e000e */
[----:B------:R-:W-:-:S05]  /*1f430*/  MOV R3, R15 ;  /* 0x0000000f00037202 */ /* 0x000fca0000000f00 */
[----:B------:R1:W-:Y:S01]  /*1f440*/  LDGSTS.E [R5+0x1a000], [R2.64], P1 ;  /* 0x1a00000002057fae */ /* 0x0003e20008921848 */
[----:B-----5:R-:W-:-:S05]  /*1f450*/  IADD3 R9, P0, R9, R16, RZ ;  /* 0x0000001009097210 */ /* 0x020fca0007f1e0ff */
[----:B---3--:R-:W-:Y:S01]  /*1f460*/  IMAD.X R10, R10, 0x1, R0, P0 ;  /* 0x000000010a0a7824 */ /* 0x008fe200000e0600 */
[----:B-1----:R-:W-:-:S03]  /*1f470*/  MOV R2, R9 ;  /* 0x0000000900027202 */ /* 0x002fc60000000f00 */
[----:B------:R-:W-:Y:S01]  /*1f480*/  IMAD.MOV.U32 R3, RZ, RZ, R10 ;  /* 0x000000ffff037224 */ /* 0x000fe200078e000a */
[----:B------:R-:W-:Y:S04]  /*1f490*/  STL [R1+0x90c], R9 ;  /* 0x00090c0901007387 */ /* 0x000fe80000100800 */
[----:B------:R-:W-:Y:S04]  /*1f4a0*/  STL [R1+0x908], R10 ;  /* 0x0009080a01007387 */ /* 0x000fe80000100800 */
[----:B------:R1:W-:Y:S01]  /*1f4b0*/  LDGSTS.E [R5+0x1a200], [R2.64], P1 ;  /* 0x1a20000002057fae */ /* 0x0003e20008921848 */
[----:B--2---:R-:W-:-:S05]  /*1f4c0*/  IADD3 R6, P2, R6, R16, RZ ;  /* 0x0000001006067210 */ /* 0x004fca0007f5e0ff */
[----:B------:R-:W-:Y:S01]  /*1f4d0*/  IMAD.X R7, R7, 0x1, R0, P2 ;  /* 0x0000000107077824 */ /* 0x000fe200010e0600 */
[----:B------:R-:W-:Y:S01]  /*1f4e0*/  STL [R1+0x914], R6 ;  /* 0x0009140601007387 */ /* 0x000fe20000100800 */
[----:B-1----:R-:W-:-:S03]  /*1f4f0*/  IMAD.MOV.U32 R2, RZ, RZ, R6 ;  /* 0x000000ffff027224 */ /* 0x002fc600078e0006 */
[----:B------:R1:W-:Y:S01]  /*1f500*/  STL [R1+0x910], R7 ;  /* 0x0009100701007387 */ /* 0x0003e20000100800 */
[----:B------:R-:W-:Y:S02]  /*1f510*/  MOV R3, R7 ;  /* 0x0000000700037202 */ /* 0x000fe40000000f00 */
[----:B------:R-:W-:-:S03]  /*1f520*/  ISETP.GT.AND P0, PT, R4, 0x38, PT ;  /* 0x000000380400780c */ /* 0x000fc60003f04270 */
[----:B------:R2:W-:Y:S04]  /*1f530*/  LDGSTS.E [R5+0x1a400], [R2.64], P1 ;  /* 0x1a40000002057fae */ /* 0x0005e80008921848 */
[----:B-1----:R-:W3:Y:S04]  /*1f540*/  LDL.LU R7, [R1+0x998] ;  /* 0x0009980001077983 */ /* 0x002ee80000300800 */
[----:B------:R-:W5:Y:S04]  /*1f550*/  LDL.LU R6, [R1+0x99c] ;  /* 0x00099c0001067983 */ /* 0x000f680000300800 */
[----:B------:R-:W3:Y:S04]  /*1f560*/  LDL.LU R15, [R1+0xa00] ;  /* 0x000a0000010f7983 */ /* 0x000ee80000300800 */
[----:B------:R-:W3:Y:S04]  /*1f570*/  LDL.LU R14, [R1+0xa04] ;  /* 0x000a0400010e7983 */ /* 0x000ee80000300800 */
[----:B------:R-:W3:Y:S04]  /*1f580*/  LDL.LU R10, [R1+0xa08] ;  /* 0x000a0800010a7983 */ /* 0x000ee80000300800 */
[----:B------:R-:W3:Y:S01]  /*1f590*/  LDL.LU R9, [R1+0xa0c] ;  /* 0x000a0c0001097983 */ /* 0x000ee20000300800 */
[----:B--2---:R-:W-:-:S04]  /*1f5a0*/  SEL R2, RZ, 0x4, !P0 ;  /* 0x00000004ff027807 */ /* 0x004fc80004000000 */
[----:B------:R-:W-:-:S04]  /*1f5b0*/  SEL R2, R2, RZ, !P5 ;  /* 0x000000ff02027207 */ /* 0x000fc80006800000 */
[----:B------:R-:W-:Y:S02]  /*1f5c0*/  ISETP.NE.U32.AND P0, PT, R2, RZ, PT ;  /* 0x000000ff0200720c */ /* 0x000fe40003f05070 */
[----:B----4-:R-:W-:-:S05]  /*1f5d0*/  IADD3 R12, P2, R12, R16, RZ ;  /* 0x000000100c0c7210 */ /* 0x010fca0007f5e0ff */
[--C-:B------:R-:W-:Y:S01]  /*1f5e0*/  IMAD.X R13, R13, 0x1, R0.reuse, P2 ;  /* 0x000000010d0d7824 */ /* 0x100fe200010e0600 */
[----:B------:R-:W-:Y:S02]  /*1f5f0*/  MOV R2, R12 ;  /* 0x0000000c00027202 */ /* 0x000fe40000000f00 */
[----:B------:R-:W-:Y:S01]  /*1f600*/  IADD3 R8, P3, R8, R16, RZ ;  /* 0x0000001008087210 */ /* 0x000fe20007f7e0ff */
[----:B------:R-:W-:Y:S01]  /*1f610*/  IMAD.MOV.U32 R3, RZ, RZ, R13 ;  /* 0x000000ffff037224 */ /* 0x000fe200078e000d */
[----:B------:R-:W-:Y:S03]  /*1f620*/  STL [R1+0x91c], R12 ;  /* 0x00091c0c01007387 */ /* 0x000fe60000100800 */
[----:B------:R-:W-:Y:S01]  /*1f630*/  IMAD.X R11, R11, 0x1, R0, P3 ;  /* 0x000000010b0b7824 */ /* 0x000fe200018e0600 */
[----:B------:R1:W-:Y:S04]  /*1f640*/  STL [R1+0x918], R13 ;  /* 0x0009180d01007387 */ /* 0x0003e80000100800 */
[----:B------:R-:W-:Y:S04]  /*1f650*/  STL [R1+0x984], R8 ;  /* 0x0009840801007387 */ /* 0x000fe80000100800 */
[----:B------:R2:W-:Y:S04]  /*1f660*/  LDGSTS.E [R5+0x1a600], [R2.64], P1 ;  /* 0x1a60000002057fae */ /* 0x0005e80008921848 */
[----:B------:R4:W-:Y:S04]  /*1f670*/  STL [R1+0x980], R11 ;  /* 0x0009800b01007387 */ /* 0x0009e80000100800 */
[----:B-1----:R-:W3:Y:S01]  /*1f680*/  LDL.LU R13, [R1+0xa10] ;  /* 0x000a1000010d7983 */ /* 0x002ee20000300800 */
[----:B--2---:R-:W-:-:S03]  /*1f690*/  MOV R3, R11 ;  /* 0x0000000b00037202 */ /* 0x004fc60000000f00 */
[----:B------:R-:W2:Y:S01]  /*1f6a0*/  LDL.LU R12, [R1+0xa14] ;  /* 0x000a1400010c7983 */ /* 0x000ea20000300800 */
[----:B------:R-:W-:-:S03]  /*1f6b0*/  IMAD.MOV.U32 R2, RZ, RZ, R8 ;  /* 0x000000ffff027224 */ /* 0x000fc600078e0008 */
[----:B----4-:R-:W4:Y:S04]  /*1f6c0*/  LDL.LU R11, [R1+0xa18] ;  /* 0x000a1800010b7983 */ /* 0x010f280000300800 */
[----:B------:R-:W4:Y:S04]  /*1f6d0*/  LDL.LU R8, [R1+0xa1c] ;  /* 0x000a1c0001087983 */ /* 0x000f280000300800 */
[----:B------:R1:W-:Y:S01]  /*1f6e0*/  LDGSTS.E [R5+0x1c000], [R2.64], P0 ;  /* 0x1c00000002057fae */ /* 0x0003e20008121848 */
[----:B------:R-:W-:-:S05]  /*1f6f0*/  IADD3 R20, P1, R20, R16, RZ ;  /* 0x0000001014147210 */ /* 0x000fca0007f3e0ff */
[----:B------:R-:W-:Y:S01]  /*1f700*/  IMAD.X R21, R21, 0x1, R0, P1 ;  /* 0x0000000115157824 */ /* 0x000fe200008e0600 */
[----:B------:R-:W-:-:S03]  /*1f710*/  IADD3 R17, P2, R17, R16, RZ ;  /* 0x0000001011117210 */ /* 0x000fc60007f5e0ff */
[----:B-1----:R-:W-:Y:S01]  /*1f720*/  IMAD.MOV.U32 R3, RZ, RZ, R21 ;  /* 0x000000ffff037224 */ /* 0x002fe200078e0015 */
[----:B------:R-:W-:Y:S01]  /*1f730*/  MOV R2, R20 ;  /* 0x0000001400027202 */ /* 0x000fe20000000f00 */
[----:B------:R-:W-:-:S04]  /*1f740*/  IMAD.X R19, R19, 0x1, R0, P2 ;  /* 0x0000000113137824 */ /* 0x000fc800010e0600 */
[----:B------:R1:W-:Y:S01]  /*1f750*/  LDGSTS.E [R5+0x1c200], [R2.64], P0 ;  /* 0x1c20000002057fae */ /* 0x0003e20008121848 */
[----:B------:R-:W-:Y:S01]  /*1f760*/  ISETP.GT.AND P1, PT, R4, 0x3c, PT ;  /* 0x0000003c0400780c */ /* 0x000fe20003f24270 */
[----:B-1----:R-:W-:Y:S01]  /*1f770*/  IMAD.MOV.U32 R2, RZ, RZ, R17 ;  /* 0x000000ffff027224 */ /* 0x002fe200078e0011 */
[----:B------:R-:W-:-:S05]  /*1f780*/  MOV R3, R19 ;  /* 0x0000001300037202 */ /* 0x000fca0000000f00 */
[----:B------:R1:W-:Y:S04]  /*1f790*/  LDGSTS.E [R5+0x1c400], [R2.64], P0 ;  /* 0x1c40000002057fae */ /* 0x0003e80008121848 */
[----:B------:R-:W-:Y:S01]  /*1f7a0*/  STL [R1+0x98c], R20 ;  /* 0x00098c1401007387 */ /* 0x000fe20000100800 */
[----:B-1----:R-:W-:-:S03]  /*1f7b0*/  SEL R2, RZ, 0x4, !P1 ;  /* 0x00000004ff027807 */ /* 0x002fc60004800000 */
[----:B------:R-:W-:Y:S01]  /*1f7c0*/  STL [R1+0x988], R21 ;  /* 0x0009881501007387 */ /* 0x000fe20000100800 */
[----:B------:R-:W-:-:S03]  /*1f7d0*/  SEL R2, R2, RZ, !P5 ;  /* 0x000000ff02027207 */ /* 0x000fc60006800000 */
[----:B------:R-:W-:Y:S01]  /*1f7e0*/  STL [R1+0x994], R17 ;  /* 0x0009941101007387 */ /* 0x000fe20000100800 */
[----:B------:R-:W-:-:S03]  /*1f7f0*/  ISETP.NE.U32.AND P1, PT, R2, RZ, PT ;  /* 0x000000ff0200720c */ /* 0x000fc60003f25070 */
[----:B------:R-:W-:Y:S01]  /*1f800*/  STL [R1+0x990], R19 ;  /* 0x0009901301007387 */ /* 0x000fe20000100800 */
[----:B-----5:R-:W-:-:S05]  /*1f810*/  IADD3 R6, P2, R6, R16, RZ ;  /* 0x0000001006067210 */ /* 0x020fca0007f5e0ff */
[----:B---3--:R-:W-:Y:S01]  /*1f820*/  IMAD.X R7, R7, 0x1, R0, P2 ;  /* 0x0000000107077824 */ /* 0x008fe200010e0600 */
[----:B------:R-:W-:Y:S01]  /*1f830*/  STL [R1+0x99c], R6 ;  /* 0x00099c0601007387 */ /* 0x000fe20000100800 */
[----:B------:R-:W-:-:S03]  /*1f840*/  IMAD.MOV.U32 R2, RZ, RZ, R6 ;  /* 0x000000ffff027224 */ /* 0x000fc600078e0006 */
[----:B------:R-:W-:Y:S01]  /*1f850*/  MOV R3, R7 ;  /* 0x0000000700037202 */ /* 0x000fe20000000f00 */
[----:B------:R1:W-:Y:S04]  /*1f860*/  STL [R1+0x998], R7 ;  /* 0x0009980701007387 */ /* 0x0003e80000100800 */
[----:B------:R3:W-:Y:S01]  /*1f870*/  LDGSTS.E [R5+0x1c600], [R2.64], P0 ;  /* 0x1c60000002057fae */ /* 0x0007e20008121848 */
[----:B------:R-:W-:-:S03]  /*1f880*/  IADD3 R14, P0, R14, R16, RZ ;  /* 0x000000100e0e7210 */ /* 0x000fc60007f1e0ff */
[----:B-1----:R-:W5:Y:S04]  /*1f890*/  LDL.LU R7, [R1+0xcd8] ;  /* 0x000cd80001077983 */ /* 0x002f680000300800 */
[----:B------:R-:W5:Y:S01]  /*1f8a0*/  LDL.LU R6, [R1+0xcdc] ;  /* 0x000cdc0001067983 */ /* 0x000f620000300800 */
[----:B------:R-:W-:Y:S01]  /*1f8b0*/  IADD3 R9, P2, R9, R16, RZ ;  /* 0x0000001009097210 */ /* 0x000fe20007f5e0ff */
[--C-:B------:R-:W-:Y:S02]  /*1f8c0*/  IMAD.X R15, R15, 0x1, R0.reuse, P0 ;  /* 0x000000010f0f7824 */ /* 0x100fe400000e0600 */
[----:B------:R-:W-:Y:S02]  /*1f8d0*/  STL [R1+0xa04], R14 ;  /* 0x000a040e01007387 */ /* 0x000fe40000100800 */
[----:B------:R-:W-:Y:S01]  /*1f8e0*/  IMAD.X R10, R10, 0x1, R0, P2 ;  /* 0x000000010a0a7824 */ /* 0x000fe200010e0600 */
[----:B---3--:R-:W-:Y:S01]  /*1f8f0*/  MOV R2, R14 ;  /* 0x0000000e00027202 */ /* 0x008fe20000000f00 */
[----:B------:R-:W-:Y:S01]  /*1f900*/  STL [R1+0xa00], R15 ;  /* 0x000a000f01007387 */ /* 0x000fe20000100800 */
[----:B------:R-:W-:-:S03]  /*1f910*/  IMAD.MOV.U32 R3, RZ, RZ, R15 ;  /* 0x000000ffff037224 */ /* 0x000fc600078e000f */
[----:B------:R-:W-:Y:S04]  /*1f920*/  STL [R1+0xa0c], R9 ;  /* 0x000a0c0901007387 */ /* 0x000fe80000100800 */
[----:B------:R1:W-:Y:S04]  /*1f930*/  STL [R1+0xa08], R10 ;  /* 0x000a080a01007387 */ /* 0x0003e80000100800 */
[----:B------:R-:W3:Y:S04]  /*1f940*/  LDL.LU R21, [R1+0xce0] ;  /* 0x000ce00001157983 */ /* 0x000ee80000300800 */
[----:B------:R-:W3:Y:S04]  /*1f950*/  LDL.LU R17, [R1+0xce4] ;  /* 0x000ce40001117983 */ /* 0x000ee80000300800 */
[----:B------:R1:W-:Y:S02]  /*1f960*/  LDGSTS.E [R5+0x1e000], [R2.64], P1 ;  /* 0x1e00000002057fae */ /* 0x0003e40008921848 */
[----:B-1----:R-:W-:Y:S01]  /*1f970*/  MOV R3, R10 ;  /* 0x0000000a00037202 */ /* 0x002fe20000000f00 */
[----:B------:R-:W-:Y:S01]  /*1f980*/  IMAD.MOV.U32 R2, RZ, RZ, R9 ;  /* 0x000000ffff027224 */ /* 0x000fe200078e0009 */
[----:B------:R-:W3:Y:S04]  /*1f990*/  LDL.LU R10, [R1+0xce8] ;  /* 0x000ce800010a7983 */ /* 0x000ee80000300800 */
[----:B------:R-:W3:Y:S01]  /*1f9a0*/  LDL.LU R9, [R1+0xcec] ;  /* 0x000cec0001097983 */ /* 0x000ee20000300800 */
[----:B------:R-:W-:Y:S03]  /*1f9b0*/  HMMA.1688.F32.TF32 R24, R248, R102, R172 ;  /* 0x00000066f818723c */ /* 0x000fe600000810ac */
[----:B------:R1:W-:Y:S01]  /*1f9c0*/  LDGSTS.E [R5+0x1e200], [R2.64], P1 ;  /* 0x1e20000002057fae */ /* 0x0003e20008921848 */
[----:B--2---:R-:W-:-:S05]  /*1f9d0*/  IADD3 R12, P0, R12, R16, RZ ;  /* 0x000000100c0c7210 */ /* 0x004fca0007f1e0ff */
[--C-:B------:R-:W-:Y:S01]  /*1f9e0*/  IMAD.X R13, R13, 0x1, R0.reuse, P0 ;  /* 0x000000010d0d7824 */ /* 0x100fe200000e0600 */
[----:B----4-:R-:W-:Y:S01]  /*1f9f0*/  IADD3 R8, P2, R8, R16, RZ ;  /* 0x0000001008087210 */ /* 0x010fe20007f5e0ff */
[----:B------:R2:W-:Y:S04]  /*1fa00*/  STL [R1+0xa14], R12 ;  /* 0x000a140c01007387 */ /* 0x0005e80000100800 */
[----:B------:R-:W-:Y:S01]  /*1fa10*/  IMAD.X R11, R11, 0x1, R0, P2 ;  /* 0x000000010b0b7824 */ /* 0x000fe200010e0600 */
[----:B------:R4:W-:Y:S04]  /*1fa20*/  STL [R1+0xa10], R13 ;  /* 0x000a100d01007387 */ /* 0x0009e80000100800 */
[----:B------:R2:W-:Y:S01]  /*1fa30*/  STL [R1+0xa1c], R8 ;  /* 0x000a1c0801007387 */ /* 0x0005e20000100800 */
[----:B-1----:R-:W-:-:S03]  /*1fa40*/  MOV R2, R12 ;  /* 0x0000000c00027202 */ /* 0x002fc60000000f00 */
[----:B------:R1:W-:Y:S04]  /*1fa50*/  STL [R1+0xa18], R11 ;  /* 0x000a180b01007387 */ /* 0x0003e80000100800 */
[----:B------:R-:W3:Y:S01]  /*1fa60*/  LDL.LU R14, [R1+0xcf4] ;  /* 0x000cf400010e7983 */ /* 0x000ee20000300800 */
[----:B------:R-:W-:-:S03]  /*1fa70*/  IMAD.MOV.U32 R3, RZ, RZ, R13 ;  /* 0x000000ffff037224 */ /* 0x000fc600078e000d */
[----:B--2---:R-:W2:Y:S04]  /*1fa80*/  LDL.LU R12, [R1+0xc60] ;  /* 0x000c6000010c7983 */ /* 0x004ea80000300800 */
[----:B------:R-:W2:Y:S04]  /*1fa90*/  LDL.LU R15, [R1+0xcf0] ;  /* 0x000cf000010f7983 */ /* 0x000ea80000300800 */
[----:B----4-:R-:W2:Y:S01]  /*1faa0*/  LDL.LU R13, [R1+0xc5c] ;  /* 0x000c5c00010d7983 */ /* 0x010ea20000300800 */
[----:B------:R-:W-:-:S03]  /*1fab0*/  ISETP.GT.AND P0, PT, R4, 0x1, PT ;  /* 0x000000010400780c */ /* 0x000fc60003f04270 */
[----:B------:R1:W-:Y:S01]  /*1fac0*/  LDGSTS.E [R5+0x1e400], [R2.64], P1 ;  /* 0x1e40000002057fae */ /* 0x0003e20008921848 */
[----:B------:R-:W-:Y:S01]  /*1fad0*/  LOP3.LUT R109, R109, 0x7f, RZ, 0xc0, !PT ;  /* 0x0000007f6d6d7812 */ /* 0x000fe200078ec0ff */
[----:B-1----:R-:W-:Y:S01]  /*1fae0*/  IMAD.MOV.U32 R2, RZ, RZ, R8 ;  /* 0x000000ffff027224 */ /* 0x002fe200078e0008 */
[----:B------:R-:W-:-:S03]  /*1faf0*/  MOV R3, R11 ;  /* 0x0000000b00037202 */ /* 0x000fc60000000f00 */
[----:B------:R-:W-:Y:S02]  /*1fb00*/  IMAD.SHL.U32 R109, R109, 0x4, RZ ;  /* 0x000000046d6d7824 */ /* 0x000fe400078e00ff */
[----:B------:R1:W-:Y:S03]  /*1fb10*/  LDGSTS.E [R5+0x1e600], [R2.64], P1 ;  /* 0x1e60000002057fae */ /* 0x0003e60008921848 */
[----:B------:R-:W-:Y:S01]  /*1fb20*/  LOP3.LUT R8, R109, 0x20, RZ, 0x3c, !PT ;  /* 0x000000206d087812 */ /* 0x000fe200078e3cff */
[----:B------:R-:W-:Y:S01]  /*1fb30*/  STL.64 [R1+0x160], R24 ;  /* 0x0001601801007387 */ /* 0x000fe20000100a00 */
[----:B-1----:R-:W-:-:S03]  /*1fb40*/  SEL R2, RZ, 0x4, !P0 ;  /* 0x00000004ff027807 */ /* 0x002fc60004000000 */
[----:B------:R-:W-:Y:S01]  /*1fb50*/  STL.64 [R1+0x168], R26 ;  /* 0x0001681a01007387 */ /* 0x000fe20000100a00 */
[----:B------:R-:W-:-:S04]  /*1fb60*/  SEL R2, R2, RZ, !P5 ;  /* 0x000000ff02027207 */ /* 0x000fc80006800000 */
[----:B------:R-:W-:Y:S01]  /*1fb70*/  ISETP.NE.U32.AND P0, PT, R2, RZ, PT ;  /* 0x000000ff0200720c */ /* 0x000fe20003f05070 */
[----:B------:R-:W-:-:S04]  /*1fb80*/  IMAD.U32 R2, RZ, RZ, UR5 ;  /* 0x00000005ff027e24 */ /* 0x000fc8000f8e00ff */
[----:B------:R-:W-:Y:S01]  /*1fb90*/  IMAD R2, R2, 0x20000, R8 ;  /* 0x0002000002027824 */ /* 0x000fe200078e0208 */
[----:B-----5:R-:W-:-:S04]  /*1fba0*/  IADD3 R6, P1, R6, R16, RZ ;  /* 0x0000001006067210 */ /* 0x020fc80007f3e0ff */
[----:B------:R-:W-:Y:S01]  /*1fbb0*/  IADD3.X R7, R7, R0, RZ, P1, !PT ;  /* 0x0000000007077210 */ /* 0x000fe20000ffe4ff */
[----:B------:R1:W-:Y:S04]  /*1fbc0*/  STL [R1+0xcdc], R6 ;  /* 0x000cdc0601007387 */ /* 0x0003e80000100800 */
[----:B------:R5:W-:Y:S04]  /*1fbd0*/  STL [R1+0xcd8], R7 ;  /* 0x000cd80701007387 */ /* 0x000be80000100800 */
[----:B------:R-:W4:Y:S04]  /*1fbe0*/  LDL.LU R20, [R1+0xc64] ;  /* 0x000c640001147983 */ /* 0x000f280000300800 */
[----:B------:R-:W4:Y:S04]  /*1fbf0*/  LDL.LU R19, [R1+0xc68] ;  /* 0x000c680001137983 */ /* 0x000f280000300800 */
[----:B------:R-:W4:Y:S04]  /*1fc00*/  LDL.LU R11, [R1+0xc6c] ;  /* 0x000c6c00010b7983 */ /* 0x000f280000300800 */
[----:B------:R-:W4:Y:S01]  /*1fc10*/  LDL.LU R8, [R1+0xc70] ;  /* 0x000c700001087983 */ /* 0x000f220000300800 */
[----:B---3--:R-:W-:-:S03]  /*1fc20*/  IADD3 R17, P1, R17, R16, RZ ;  /* 0x0000001011117210 */ /* 0x008fc60007f3e0ff */
[----:B------:R1:W-:Y:S02]  /*1fc30*/  LDGSTS.E [R2+0x800], [R6.64], P0 ;  /* 0x0080000006027fae */ /* 0x0003e40008121848 */
[----:B------:R-:W-:Y:S02]  /*1fc40*/  IMAD.X R21, R21, 0x1, R0, P1 ;  /* 0x0000000115157824 */ /* 0x000fe400008e0600 */
[----:B------:R3:W-:Y:S04]  /*1fc50*/  STL [R1+0xce4], R17 ;  /* 0x000ce41101007387 */ /* 0x0007e80000100800 */
[----:B------:R-:W-:Y:S01]  /*1fc60*/  STL [R1+0xce0], R21 ;  /* 0x000ce01501007387 */ /* 0x000fe20000100800 */
[----:B-1----:R-:W-:Y:S01]  /*1fc70*/  IMAD.MOV.U32 R6, RZ, RZ, R17 ;  /* 0x000000ffff067224 */ /* 0x002fe200078e0011 */
[----:B------:R-:W-:Y:S01]  /*1fc80*/  IADD3 R9, P2, R9, R16, RZ ;  /* 0x0000001009097210 */ /* 0x000fe20007f5e0ff */
[----:B-----5:R-:W-:-:S03]  /*1fc90*/  IMAD.MOV.U32 R7, RZ, RZ, R21 ;  /* 0x000000ffff077224 */ /* 0x020fc600078e0015 */
[----:B------:R-:W-:Y:S01]  /*1fca0*/  IADD3.X R10, R10, R0, RZ, P2, !PT ;  /* 0x000000000a0a7210 */ /* 0x000fe200017fe4ff */
[----:B------:R-:W-:Y:S04]  /*1fcb0*/  STL [R1+0xcec], R9 ;  /* 0x000cec0901007387 */ /* 0x000fe80000100800 */
[----:B------:R1:W-:Y:S04]  /*1fcc0*/  LDGSTS.E [R2+0xa00], [R6.64], P0 ;  /* 0x00a0000006027fae */ /* 0x0003e80008121848 */
[----:B------:R5:W-:Y:S04]  /*1fcd0*/  STL [R1+0xce8], R10 ;  /* 0x000ce80a01007387 */ /* 0x000be80000100800 */
[----:B---3--:R-:W3:Y:S01]  /*1fce0*/  LDL.LU R17, [R1+0xc74] ;  /* 0x000c740001117983 */ /* 0x008ee20000300800 */
[----:B-1----:R-:W-:Y:S01]  /*1fcf0*/  IMAD.MOV.U32 R7, RZ, RZ, R10 ;  /* 0x000000ffff077224 */ /* 0x002fe200078e000a */
[----:B------:R-:W-:-:S02]  /*1fd00*/  MOV R6, R9 ;  /* 0x0000000900067202 */ /* 0x000fc40000000f00 */
[----:B-----5:R-:W5:Y:S04]  /*1fd10*/  LDL.LU R10, [R1+0xc78] ;  /* 0x000c7800010a7983 */ /* 0x020f680000300800 */
[----:B------:R-:W3:Y:S04]  /*1fd20*/  LDL.LU R9, [R1+0xbbc] ;  /* 0x000bbc0001097983 */ /* 0x000ee80000300800 */
[----:B------:R-:W3:Y:S04]  /*1fd30*/  LDL.LU R5, [R1+0xbc0] ;  /* 0x000bc00001057983 */ /* 0x000ee80000300800 */
[----:B------:R1:W-:Y:S01]  /*1fd40*/  LDGSTS.E [R2+0xc00], [R6.64], P0 ;  /* 0x00c0000006027fae */ /* 0x0003e20008121848 */
[----:B------:R-:W-:-:S02]  /*1fd50*/  IADD3 R14, P2, R14, R16, RZ ;  /* 0x000000100e0e7210 */ /* 0x000fc40007f5e0ff */
[----:B--2---:R-:W-:-:S03]  /*1fd60*/  IADD3 R12, P3, R12, R16, RZ ;  /* 0x000000100c0c7210 */ /* 0x004fc60007f7e0ff */
[----:B------:R-:W-:Y:S01]  /*1fd70*/  IMAD.X R15, R15, 0x1, R0, P2 ;  /* 0x000000010f0f7824 */ /* 0x000fe200010e0600 */
[----:B------:R-:W-:Y:S01]  /*1fd80*/  STL [R1+0xcf4], R14 ;  /* 0x000cf40e01007387 */ /* 0x000fe20000100800 */
[----:B-1----:R-:W-:Y:S01]  /*1fd90*/  IMAD.MOV.U32 R6, RZ, RZ, R14 ;  /* 0x000000ffff067224 */ /* 0x002fe200078e000e */
[----:B------:R-:W-:Y:S01]  /*1fda0*/  IADD3.X R13, R13, R0, RZ, P3, !PT ;  /* 0x000000000d0d7210 */ /* 0x000fe20001ffe4ff */
[----:B------:R-:W-:Y:S01]  /*1fdb0*/  IMAD.MOV.U32 R7, RZ, RZ, R15 ;  /* 0x000000ffff077224 */ /* 0x000fe200078e000f */
[----:B------:R1:W-:Y:S01]  /*1fdc0*/  STL [R1+0xcf0], R15 ;  /* 0x000cf00f01007387 */ /* 0x0003e20000100800 */
[----:B------:R-:W-:-:S03]  /*1fdd0*/  ISETP.GT.AND P1, PT, R4, 0x5, PT ;  /* 0x000000050400780c */ /* 0x000fc60003f24270 */
[----:B------:R-:W-:Y:S04]  /*1fde0*/  STL [R1+0xc60], R12 ;  /* 0x000c600c01007387 */ /* 0x000fe80000100800 */
[----:B------:R2:W-:Y:S04]  /*1fdf0*/  STL [R1+0xc5c], R13 ;  /* 0x000c5c0d01007387 */ /* 0x0005e80000100800 */
[----:B-1----:R-:W3:Y:S01]  /*1fe00*/  LDL.LU R15, [R1+0xbc4] ;  /* 0x000bc400010f7983 */ /* 0x002ee20000300800 */
[----:B------:R-:W-:-:S03]  /*1fe10*/  SEL R3, RZ, 0x4, !P1 ;  /* 0x00000004ff037807 */ /* 0x000fc60004800000 */
[----:B------:R1:W-:Y:S04]  /*1fe20*/  LDGSTS.E [R2+0xe00], [R6.64], P0 ;  /* 0x00e0000006027fae */ /* 0x0003e80008121848 */
[----:B------:R-:W3:Y:S01]  /*1fe30*/  LDL.LU R14, [R1+0xbc8] ;  /* 0x000bc800010e7983 */ /* 0x000ee20000300800 */
[----:B------:R-:W-:Y:S01]  /*1fe40*/  SEL R3, R3, RZ, !P5 ;  /* 0x000000ff03037207 */ /* 0x000fe20006800000 */
[----:B-1----:R-:W-:Y:S01]  /*1fe50*/  IMAD.MOV.U32 R7, RZ, RZ, R13 ;  /* 0x000000ffff077224 */ /* 0x002fe200078e000d */
[----:B------:R-:W-:Y:S01]  /*1fe60*/  MOV R6, R12 ;  /* 0x0000000c00067202 */ /* 0x000fe20000000f00 */
[----:B--2---:R-:W3:Y:S04]  /*1fe70*/  LDL.LU R13, [R1+0xbcc] ;  /* 0x000bcc00010d7983 */ /* 0x004ee80000300800 */
[----:B------:R-:W3:Y:S01]  /*1fe80*/  LDL.LU R12, [R1+0xbd0] ;  /* 0x000bd000010c7983 */ /* 0x000ee20000300800 */
[----:B------:R-:W-:Y:S11]  /*1fe90*/  ISETP.NE.U32.AND P1, PT, R3, RZ, PT ;  /* 0x000000ff0300720c */ /* 0x000ff60003f25070 */
[----:B------:R-:W-:Y:S02]  /*1fea0*/  @!UPT UIADD3 URZ, URZ, URZ, URZ ;  /* 0x0000003f3f3ff290 */ /* 0x000fe4000fffe03f */
[----:B------:R1:W-:Y:S01]  /*1feb0*/  LDGSTS.E [R2+0x2800], [R6.64], P1 ;  /* 0x0280000006027fae */ /* 0x0003e20008921848 */
[----:B----4-:R-:W-:-:S05]  /*1fec0*/  IADD3 R19, P0, R19, R16, RZ ;  /* 0x0000001013137210 */ /* 0x010fca0007f1e0ff */
[----:B------:R-:W-:Y:S01]  /*1fed0*/  IMAD.X R20, R20, 0x1, R0, P0 ;  /* 0x0000000114147824 */ /* 0x000fe200000e0600 */
[----:B------:R-:W-:Y:S01]  /*1fee0*/  IADD3 R8, P2, R8, R16, RZ ;  /* 0x0000001008087210 */ /* 0x000fe20007f5e0ff */
[----:B------:R-:W-:Y:S01]  /*1fef0*/  STL [R1+0xc68], R19 ;  /* 0x000c681301007387 */ /* 0x000fe20000100800 */
[----:B-1----:R-:W-:Y:S02]  /*1ff00*/  IMAD.MOV.U32 R6, RZ, RZ, R19 ;  /* 0x000000ffff067224 */ /* 0x002fe400078e0013 */
[----:B------:R-:W-:Y:S01]  /*1ff10*/  IADD3.X R11, R11, R0, RZ, P2, !PT ;  /* 0x000000000b0b7210 */ /* 0x000fe200017fe4ff */
[----:B------:R-:W-:Y:S01]  /*1ff20*/  IMAD.MOV.U32 R7, RZ, RZ, R20 ;  /* 0x000000ffff077224 */ /* 0x000fe200078e0014 */
[----:B------:R1:W-:Y:S04]  /*1ff30*/  STL [R1+0xc64], R20 ;  /* 0x000c641401007387 */ /* 0x0003e80000100800 */
[----:B------:R-:W-:Y:S04]  /*1ff40*/  STL [R1+0xc70], R8 ;  /* 0x000c700801007387 */ /* 0x000fe80000100800 */
[----:B------:R4:W-:Y:S04]  /*1ff50*/  STL [R1+0xc6c], R11 ;  /* 0x000c6c0b01007387 */ /* 0x0009e80000100800 */
[----:B-1----:R-:W2:Y:S04]  /*1ff60*/  LDL.LU R20, [R1+0xbd4] ;  /* 0x000bd40001147983 */ /* 0x002ea80000300800 */
[----:B------:R1:W-:Y:S04]  /*1ff70*/  LDGSTS.E [R2+0x2a00], [R6.64], P1 ;  /* 0x02a0000006027fae */ /* 0x0003e80008921848 */
[----:B------:R-:W2:Y:S01]  /*1ff80*/  LDL.LU R19, [R1+0xbd8] ;  /* 0x000bd80001137983 */ /* 0x000ea20000300800 */
[----:B-1----:R-:W-:Y:S01]  /*1ff90*/  IMAD.MOV.U32 R7, RZ, RZ, R11 ;  /* 0x000000ffff077224 */ /* 0x002fe200078e000b */
[----:B------:R-:W-:-:S02]  /*1ffa0*/  MOV R6, R8 ;  /* 0x0000000800067202 */ /* 0x000fc40000000f00 */
[----:B----4-:R-:W4:Y:S04]  /*1ffb0*/  LDL.LU R11, [R1+0x420] ;  /* 0x00042000010b7983 */ /* 0x010f280000300800 */
[----:B------:R-:W4:Y:S01]  /*1ffc0*/  LDL.LU R8, [R1+0x424] ;  /* 0x0004240001087983 */ /* 0x000f220000300800 */
[----:B-----5:R-:W-:-:S03]  /*1ffd0*/  IADD3 R10, P2, R10, R16, RZ ;  /* 0x000000100a0a7210 */ /* 0x020fc60007f5e0ff */
[----:B------:R1:W-:Y:S02]  /*1ffe0*/  LDGSTS.E [R2+0x2c00], [R6.64], P1 ;  /* 0x02c0000006027fae */ /* 0x0003e40008921848 */
[----:B---3--:R-:W-:Y:S01]  /*1fff0*/  IMAD.X R17, R17, 0x1, R0, P2 ;  /* 0x0000000111117824 */ /* 0x008fe200010e0600 */
[----:B------:R-:W-:Y:S01]  /*20000*/  IADD3 R5, P3, R5, R16, RZ ;  /* 0x0000001005057210 */ /* 0x000fe20007f7e0ff */
[----:B------:R-:W-:Y:S03]  /*20010*/  STL [R1+0xc78], R10 ;  /* 0x000c780a01007387 */ /* 0x000fe60000100800 */
[----:B------:R-:W-:Y:S01]  /*20020*/  IADD3.X R9, R9, R0, RZ, P3, !PT ;  /* 0x0000000009097210 */ /* 0x000fe20001ffe4ff */
[----:B-1----:R-:W-:Y:S01]  /*20030*/  IMAD.MOV.U32 R6, RZ, RZ, R10 ;  /* 0x000000ffff067224 */ /* 0x002fe200078e000a */
[----:B------:R1:W-:Y:S01]  /*20040*/  STL [R1+0xc74], R17 ;  /* 0x000c741101007387 */ /* 0x0003e20000100800 */
[----:B------:R-:W-:-:S03]  /*20050*/  IMAD.MOV.U32 R7, RZ, RZ, R17 ;  /* 0x000000ffff077224 */ /* 0x000fc600078e0011 */
[----:B------:R-:W-:Y:S04]  /*20060*/  STL [R1+0xbc0], R5 ;  /* 0x000bc00501007387 */ /* 0x000fe80000100800 */
[----:B------:R3:W-:Y:S04]  /*20070*/  STL [R1+0xbbc], R9 ;  /* 0x000bbc0901007387 */ /* 0x0007e80000100800 */
[----:B-1----:R-:W5:Y:S04]  /*20080*/  LDL.LU R17, [R1+0x428] ;  /* 0x0004280001117983 */ /* 0x002f680000300800 */
[----:B------:R1:W-:Y:S04]  /*20090*/  LDGSTS.E [R2+0x2e00], [R6.64], P1 ;  /* 0x02e0000006027fae */ /* 0x0003e80008921848 */
[----:B------:R-:W5:Y:S01]  /*200a0*/  LDL.LU R10, [R1+0x42c] ;  /* 0x00042c00010a7983 */ /* 0x000f620000300800 */
[----:B-1----:R-:W-:Y:S01]  /*200b0*/  IMAD.MOV.U32 R7, RZ, RZ, R9 ;  /* 0x000000ffff077224 */ /* 0x002fe200078e0009 */
[----:B------:R-:W-:-:S02]  /*200c0*/  MOV R6, R5 ;  /* 0x0000000500067202 */ /* 0x000fc40000000f00 */
[----:B---3--:R-:W3:Y:S04]  /*200d0*/  LDL.LU R9, [R1+0x430] ;  /* 0x0004300001097983 */ /* 0x008ee80000300800 */
[----:B------:R-:W3:Y:S01]  /*200e0*/  LDL.LU R5, [R1+0x434] ;  /* 0x0004340001057983 */ /* 0x000ee20000300800 */
[----:B------:R-:W-:-:S04]  /*200f0*/  ISETP.GT.AND P0, PT, R4, 0x9, PT ;  /* 0x000000090400780c */ /* 0x000fc80003f04270 */
[----:B------:R-:W-:-:S04]  /*20100*/  SEL R3, RZ, 0x4, !P0 ;  /* 0x00000004ff037807 */ /* 0x000fc80004000000 */
[----:B------:R-:W-:-:S04]  /*20110*/  SEL R3, R3, RZ, !P5 ;  /* 0x000000ff03037207 */ /* 0x000fc80006800000 */
[----:B------:R-:W-:Y:S02]  /*20120*/  ISETP.NE.U32.AND P0, PT, R3, RZ, PT ;  /* 0x000000ff0300720c */ /* 0x000fe40003f05070 */
[-C--:B------:R-:W-:Y:S02]  /*20130*/  IADD3 R14, P1, R14, R16.reuse, RZ ;  /* 0x000000100e0e7210 */ /* 0x080fe40007f3e0ff */
[----:B------:R-:W-:-:S03]  /*20140*/  IADD3 R12, P2, R12, R16, RZ ;  /* 0x000000100c0c7210 */ /* 0x000fc60007f5e0ff */
[----:B------:R-:W-:Y:S01]  /*20150*/  IMAD.X R15, R15, 0x1, R0, P1 ;  /* 0x000000010f0f7824 */ /* 0x000fe200008e0600 */
[----:B------:R-:W-:Y:S01]  /*20160*/  IADD3.X R13, R13, R0, RZ, P2, !PT ;  /* 0x000000000d0d7210 */ /* 0x000fe200017fe4ff */
[----:B------:R-:W-:Y:S04]  /*20170*/  STL [R1+0xbc8], R14 ;  /* 0x000bc80e01007387 */ /* 0x000fe80000100800 */
[----:B------:R1:W-:Y:S04]  /*20180*/  LDGSTS.E [R2+0x4800], [R6.64], P0 ;  /* 0x0480000006027fae */ /* 0x0003e80008121848 */
[----:B------:R1:W-:Y:S04]  /*20190*/  STL [R1+0xbc4], R15 ;  /* 0x000bc40f01007387 */ /* 0x0003e80000100800 */
[----:B------:R-:W-:Y:S01]  /*201a0*/  STL [R1+0xbd0], R12 ;  /* 0x000bd00c01007387 */ /* 0x000fe20000100800 */
[----:B-1----:R-:W-:-:S02]  /*201b0*/  IMAD.MOV.U32 R6, RZ, RZ, R14 ;  /* 0x000000ffff067224 */ /* 0x002fc400078e000e */
[----:B------:R-:W-:Y:S01]  /*201c0*/  IMAD.MOV.U32 R7, RZ, RZ, R15 ;  /* 0x000000ffff077224 */ /* 0x000fe200078e000f */
[----:B------:R1:W-:Y:S04]  /*201d0*/  STL [R1+0xbcc], R13 ;  /* 0x000bcc0d01007387 */ /* 0x0003e80000100800 */
[----:B------:R-:W3:Y:S04]  /*201e0*/  LDL.LU R15, [R1+0x438] ;  /* 0x00043800010f7983 */ /* 0x000ee80000300800 */
[----:B------:R1:W-:Y:S04]  /*201f0*/  LDGSTS.E [R2+0x4a00], [R6.64], P0 ;  /* 0x04a0000006027fae */ /* 0x0003e80008121848 */
[----:B------:R-:W3:Y:S01]  /*20200*/  LDL.LU R14, [R1+0x43c] ;  /* 0x00043c00010e7983 */ /* 0x000ee20000300800 */
[----:B-1----:R-:W-:Y:S01]  /*20210*/  IMAD.MOV.U32 R7, RZ, RZ, R13 ;  /* 0x000000ffff077224 */ /* 0x002fe200078e000d */
[----:B------:R-:W-:-:S02]  /*20220*/  MOV R6, R12 ;  /* 0x0000000c00067202 */ /* 0x000fc40000000f00 */
[----:B------:R-:W3:Y:S04]  /*20230*/  LDL.LU R13, [R1+0x4a0] ;  /* 0x0004a000010d7983 */ /* 0x000ee80000300800 */
[----:B------:R-:W3:Y:S01]  /*20240*/  LDL.LU R12, [R1+0x4a4] ;  /* 0x0004a400010c7983 */ /* 0x000ee20000300800 */
[----:B------:R-:W-:-:S03]  /*20250*/  ISETP.GT.AND P1, PT, R4, 0xd, PT ;  /* 0x0000000d0400780c */ /* 0x000fc60003f24270 */
[----:B------:R1:W-:Y:S01]  /*20260*/  LDGSTS.E [R2+0x4c00], [R6.64], P0 ;  /* 0x04c0000006027fae */ /* 0x0003e20008121848 */
[----:B------:R-:W-:-:S04]  /*20270*/  SEL R3, RZ, 0x4, !P1 ;  /* 0x00000004ff037807 */ /* 0x000fc80004800000 */
[----:B------:R-:W-:-:S04]  /*20280*/  SEL R3, R3, RZ, !P5 ;  /* 0x000000ff03037207 */ /* 0x000fc80006800000 */
[----:B------:R-:W-:Y:S02]  /*20290*/  ISETP.NE.U32.AND P1, PT, R3, RZ, PT ;  /* 0x000000ff0300720c */ /* 0x000fe40003f25070 */
[----:B--2---:R-:W-:-:S05]  /*202a0*/  IADD3 R19, P2, R19, R16, RZ ;  /* 0x0000001013137210 */ /* 0x004fca0007f5e0ff */
[----:B------:R-:W-:Y:S01]  /*202b0*/  IMAD.X R20, R20, 0x1, R0, P2 ;  /* 0x0000000114147824 */ /* 0x000fe200010e0600 */
[----:B------:R-:W-:Y:S01]  /*202c0*/  STL [R1+0xbd8], R19 ;  /* 0x000bd81301007387 */ /* 0x000fe20000100800 */
[----:B-1----:R-:W-:Y:S01]  /*202d0*/  IMAD.MOV.U32 R6, RZ, RZ, R19 ;  /* 0x000000ffff067224 */ /* 0x002fe200078e0013 */
[----:B----4-:R-:W-:Y:S01]  /*202e0*/  IADD3 R8, P3, R8, R16, RZ ;  /* 0x0000001008087210 */ /* 0x010fe20007f7e0ff */
[----:B------:R-:W-:-:S03]  /*202f0*/  IMAD.MOV.U32 R7, RZ, RZ, R20 ;  /* 0x000000ffff077224 */ /* 0x000fc600078e0014 */
[----:B------:R-:W-:Y:S01]  /*20300*/  IADD3.X R11, R11, R0, RZ, P3, !PT ;  /* 0x000000000b0b7210 */ /* 0x000fe20001ffe4ff */
[----:B------:R1:W-:Y:S04]  /*20310*/  STL [R1+0xbd4], R20 ;  /* 0x000bd41401007387 */ /* 0x0003e80000100800 */
[----:B------:R-:W-:Y:S04]  /*20320*/  STL [R1+0x424], R8 ;  /* 0x0004240801007387 */ /* 0x000fe80000100800 */
[----:B------:R2:W-:Y:S04]  /*20330*/  STL [R1+0x420], R11 ;  /* 0x0004200b01007387 */ /* 0x0005e80000100800 */
[----:B-1----:R-:W4:Y:S04]  /*20340*/  LDL.LU R20, [R1+0x4a8] ;  /* 0x0004a80001147983 */ /* 0x002f280000300800 */
[----:B------:R1:W-:Y:S04]  /*20350*/  LDGSTS.E [R2+0x4e00], [R6.64], P0 ;  /* 0x04e0000006027fae */ /* 0x0003e80008121848 */
[----:B------:R-:W4:Y:S01]  /*20360*/  LDL.LU R19, [R1+0x4ac] ;  /* 0x0004ac0001137983 */ /* 0x000f220000300800 */
[----:B-1----:R-:W-:Y:S01]  /*20370*/  IMAD.MOV.U32 R7, RZ, RZ, R11 ;  /* 0x000000ffff077224 */ /* 0x002fe200078e000b */
[----:B------:R-:W-:-:S02]  /*20380*/  MOV R6, R8 ;  /* 0x0000000800067202 */ /* 0x000fc40000000f00 */
[----:B--2---:R-:W2:Y:S04]  /*20390*/  LDL.LU R11, [R1+0x4b0] ;  /* 0x0004b000010b7983 */ /* 0x004ea80000300800 */
[----:B------:R-:W2:Y:S01]  /*203a0*/  LDL.LU R8, [R1+0x4b4] ;  /* 0x0004b40001087983 */ /* 0x000ea20000300800 */
[----:B-----5:R-:W-:-:S03]  /*203b0*/  IADD3 R10, P0, R10, R16, RZ ;  /* 0x000000100a0a7210 */ /* 0x020fc60007f1e0ff */
[----:B------:R1:W-:Y:S02]  /*203c0*/  LDGSTS.E [R2+0x6800], [R6.64], P1 ;  /* 0x0680000006027fae */ /* 0x0003e40008921848 */
[----:B------:R-:W-:Y:S01]  /*203d0*/  IMAD.X R17, R17, 0x1, R0, P0 ;  /* 0x0000000111117824 */ /* 0x000fe200000e0600 */
[----:B---3--:R-:W-:Y:S01]  /*203e0*/  IADD3 R5, P2, R5, R16, RZ ;  /* 0x0000001005057210 */ /* 0x008fe20007f5e0ff */
        /* <DEDUP_REMOVED lines=13> */
[----:B------:R-:W3:Y:S04]  /*204c0*/  LDL.LU R5, [R1+0x524] ;  /* 0x0005240001057983 */ /* 0x000ee80000300800 */
[----:B------:R1:W-:Y:S01]  /*204d0*/  LDGSTS.E [R2+0x6c00], [R6.64], P1 ;  /* 0x06c0000006027fae */ /* 0x0003e20008921848 */
[----:B------:R-:W-:-:S05]  /*204e0*/  IADD3 R14, P2, R14, R16, RZ ;  /* 0x000000100e0e7210 */ /* 0x000fca0007f5e0ff */
[----:B------:R-:W-:Y:S01]  /*204f0*/  IMAD.X R15, R15, 0x1, R0, P2 ;  /* 0x000000010f0f7824 */ /* 0x000fe200010e0600 */
[----:B------:R-:W-:Y:S01]  /*20500*/  STL [R1+0x43c], R14 ;  /* 0x00043c0e01007387 */ /* 0x000fe20000100800 */
[----:B-1----:R-:W-:Y:S01]  /*20510*/  IMAD.MOV.U32 R6, RZ, RZ, R14 ;  /* 0x000000ffff067224 */ /* 0x002fe200078e000e */
[----:B------:R-:W-:Y:S01]  /*20520*/  IADD3 R12, P3, R12, R16, RZ ;  /* 0x000000100c0c7210 */ /* 0x000fe20007f7e0ff */
[----:B------:R-:W-:-:S03]  /*20530*/  IMAD.MOV.U32 R7, RZ, RZ, R15 ;  /* 0x000000ffff077224 */ /* 0x000fc600078e000f */
[----:B------:R-:W-:Y:S01]  /*20540*/  IADD3.X R13, R13, R0, RZ, P3, !PT ;  /* 0x000000000d0d7210 */ /* 0x000fe20001ffe4ff */
        /* <DEDUP_REMOVED lines=11> */
[----:B------:R-:W3:Y:S04]  /*20600*/  LDL.LU R13, [R1+0x530] ;  /* 0x00053000010d7983 */ /* 0x000ee80000300800 */
[----:B------:R-:W3:Y:S01]  /*20610*/  LDL.LU R12, [R1+0x534] ;  /* 0x00053400010c7983 */ /* 0x000ee20000300800 */
[----:B------:R-:W-:Y:S11]  /*20620*/  ISETP.NE.U32.AND P0, PT, R3, RZ, PT ;  /* 0x000000ff0300720c */ /* 0x000ff60003f05070 */
[----:B------:R-:W-:Y:S02]  /*20630*/  @!UPT UIADD3 URZ, URZ, URZ, URZ ;  /* 0x0000003f3f3ff290 */ /* 0x000fe4000fffe03f */
[----:B------:R1:W-:Y:S01]  /*20640*/  LDGSTS.E [R2+0x8800], [R6.64], P0 ;  /* 0x0880000006027fae */ /* 0x0003e20008121848 */
[----:B----4-:R-:W-:-:S05]  /*20650*/  IADD3 R19, P1, R19, R16, RZ ;  /* 0x0000001013137210 */ /* 0x010fca0007f3e0ff */
[----:B------:R-:W-:Y:S01]  /*20660*/  IMAD.X R20, R20, 0x1, R0, P1 ;  /* 0x0000000114147824 */ /* 0x000fe200008e0600 */
[----:B------:R-:W-:Y:S01]  /*20670*/  STL [R1+0x4ac], R19 ;  /* 0x0004ac1301007387 */ /* 0x000fe20000100800 */
[----:B-1----:R-:W-:Y:S01]  /*20680*/  IMAD.MOV.U32 R6, RZ, RZ, R19 ;  /* 0x000000ffff067224 */ /* 0x002fe200078e0013 */
[----:B--2---:R-:W-:Y:S01]  /*20690*/  IADD3 R8, P2, R8, R16, RZ ;  /* 0x0000001008087210 */ /* 0x004fe20007f5e0ff */
        /* <DEDUP_REMOVED lines=14> */
[----:B------:R-:W-:Y:S02]  /*20780*/  IMAD.X R17, R17, 0x1, R0, P2 ;  /* 0x0000000111117824 */ /* 0x000fe400010e0600 */
[----:B------:R-:W-:Y:S01]  /*20790*/  STL [R1+0x4bc], R10 ;  /* 0x0004bc0a01007387 */ /* 0x000fe20000100800 */
[----:B---3--:R-:W-:-:S03]  /*207a0*/  IADD3 R5, P3, R5, R16, RZ ;  /* 0x0000001005057210 */ /* 0x008fc60007f7e0ff */
[----:B------:R3:W-:Y:S01]  /*207b0*/  STL [R1+0x4b8], R17 ;  /* 0x0004b81101007387 */ /* 0x0007e20000100800 */
[----:B-1----:R-:W-:Y:S01]  /*207c0*/  IMAD.MOV.U32 R6, RZ, RZ, R10 ;  /* 0x000000ffff067224 */ /* 0x002fe200078e000a */
[----:B------:R-:W-:Y:S01]  /*207d0*/  IADD3.X R9, R9, R0, RZ, P3, !PT ;  /* 0x0000000009097210 */ /* 0x000fe20001ffe4ff */
[----:B------:R-:W-:Y:S01]  /*207e0*/  IMAD.MOV.U32 R7, RZ, RZ, R17 ;  /* 0x000000ffff077224 */ /* 0x000fe200078e0011 */
[----:B------:R-:W-:Y:S04]  /*207f0*/  STL [R1+0x524], R5 ;  /* 0x0005240501007387 */ /* 0x000fe80000100800 */
[----:B------:R1:W-:Y:S04]  /*20800*/  STL [R1+0x520], R9 ;  /* 0x0005200901007387 */ /* 0x0003e80000100800 */
[----:B---3--:R-:W3:Y:S04]  /*20810*/  LDL.LU R17, [R1+0x5a8] ;  /* 0x0005a80001117983 */ /* 0x008ee80000300800 */
[----:B------:R5:W-:Y:S04]  /*20820*/  LDGSTS.E [R2+0x8e00], [R6.64], P0 ;  /* 0x08e0000006027fae */ /* 0x000be80008121848 */
[----:B------:R-:W3:Y:S01]  /*20830*/  LDL.LU R10, [R1+0x5ac] ;  /* 0x0005ac00010a7983 */ /* 0x000ee20000300800 */
[----:B-----5:R-:W-:Y:S01]  /*20840*/  IMAD.MOV.U32 R7, RZ, RZ, R9 ;  /* 0x000000ffff077224 */ /* 0x020fe200078e0009 */
[----:B------:R-:W-:-:S02]  /*20850*/  MOV R6, R5 ;  /* 0x0000000500067202 */ /* 0x000fc40000000f00 */
[----:B-1----:R-:W5:Y:S04]  /*20860*/  LDL.LU R9, [R1+0x5b0] ;  /* 0x0005b00001097983 */ /* 0x002f680000300800 */
[----:B------:R-:W5:Y:S01]  /*20870*/  LDL.LU R5, [R1+0x5b4] ;  /* 0x0005b40001057983 */ /* 0x000f620000300800 */
[----:B------:R-:W-:-:S04]  /*20880*/  ISETP.GT.AND P1, PT, R4, 0x15, PT ;  /* 0x000000150400780c */ /* 0x000fc80003f24270 */
[----:B------:R-:W-:-:S04]  /*20890*/  SEL R3, RZ, 0x4, !P1 ;  /* 0x00000004ff037807 */ /* 0x000fc80004800000 */
[----:B------:R-:W-:-:S04]  /*208a0*/  SEL R3, R3, RZ, !P5 ;  /* 0x000000ff03037207 */ /* 0x000fc80006800000 */
[----:B------:R-:W-:Y:S02]  /*208b0*/  ISETP.NE.U32.AND P1, PT, R3, RZ, PT ;  /* 0x000000ff0300720c */ /* 0x000fe40003f25070 */
[----:B------:R-:W-:-:S05]  /*208c0*/  IADD3 R14, P0, R14, R16, RZ ;  /* 0x000000100e0e7210 */ /* 0x000fca0007f1e0ff */
[----:B------:R-:W-:Y:S01]  /*208d0*/  IMAD.X R15, R15, 0x1, R0, P0 ;  /* 0x000000010f0f7824 */ /* 0x000fe200000e0600 */
[----:B------:R-:W-:Y:S05]  /*208e0*/  STL [R1+0x52c], R14 ;  /* 0x00052c0e01007387 */ /* 0x000fea0000100800 */
[----:B------:R1:W-:Y:S01]  /*208f0*/  LDGSTS.E [R2+0xa800], [R6.64], P1 ;  /* 0x0a80000006027fae */ /* 0x0003e20008921848 */
[----:B------:R-:W-:-:S03]  /*20900*/  IADD3 R12, P2, R12, R16, RZ ;  /* 0x000000100c0c7210 */ /* 0x000fc60007f5e0ff */
[----:B------:R1:W-:Y:S01]  /*20910*/  STL [R1+0x528], R15 ;  /* 0x0005280f01007387 */ /* 0x0003e20000100800 */
[----:B------:R-:W-:-:S03]  /*20920*/  IADD3.X R13, R13, R0, RZ, P2, !PT ;  /* 0x000000000d0d7210 */ /* 0x000fc600017fe4ff */
[----:B------:R-:W-:Y:S01]  /*20930*/  STL [R1+0x534], R12 ;  /* 0x0005340c01007387 */ /* 0x000fe20000100800 */
[----:B-1----:R-:W-:Y:S02]  /*20940*/  IMAD.MOV.U32 R6, RZ, RZ, R14 ;  /* 0x000000ffff067224 */ /* 0x002fe400078e000e */
[----:B------:R-:W-:Y:S01]  /*20950*/  IMAD.MOV.U32 R7, RZ, RZ, R15 ;  /* 0x000000ffff077224 */ /* 0x000fe200078e000f */
[----:B------:R1:W-:Y:S04]  /*20960*/  STL [R1+0x530], R13 ;  /* 0x0005300d01007387 */ /* 0x0003e80000100800 */
[----:B------:R-:W5:Y:S04]  /*20970*/  LDL.LU R15, [R1+0x5b8] ;  /* 0x0005b800010f7983 */ /* 0x000f680000300800 */
[----:B------:R1:W-:Y:S04]  /*20980*/  LDGSTS.E [R2+0xaa00], [R6.64], P1 ;  /* 0x0aa0000006027fae */ /* 0x0003e80008921848 */
[----:B------:R-:W5:Y:S01]  /*20990*/  LDL.LU R14, [R1+0x5bc] ;  /* 0x0005bc00010e7983 */ /* 0x000f620000300800 */
[----:B-1----:R-:W-:Y:S01]  /*209a0*/  IMAD.MOV.U32 R7, RZ, RZ, R13 ;  /* 0x000000ffff077224 */ /* 0x002fe200078e000d */
[----:B------:R-:W-:-:S02]  /*209b0*/  MOV R6, R12 ;  /* 0x0000000c00067202 */ /* 0x000fc40000000f00 */
[----:B------:R-:W5:Y:S04]  /*209c0*/  LDL.LU R13, [R1+0x620] ;  /* 0x00062000010d7983 */ /* 0x000f680000300800 */
[----:B------:R-:W5:Y:S01]  /*209d0*/  LDL.LU R12, [R1+0x624] ;  /* 0x00062400010c7983 */ /* 0x000f620000300800 */
[----:B------:R-:W-:-:S03]  /*209e0*/  ISETP.GT.AND P0, PT, R4, 0x19, PT ;  /* 0x000000190400780c */ /* 0x000fc60003f04270 */
[----:B------:R1:W-:Y:S01]  /*209f0*/  LDGSTS.E [R2+0xac00], [R6.64], P1 ;  /* 0x0ac0000006027fae */ /* 0x0003e20008921848 */
[----:B------:R-:W-:-:S04]  /*20a00*/  SEL R3, RZ, 0x4, !P0 ;  /* 0x00000004ff037807 */ /* 0x000fc80004000000 */
[----:B------:R-:W-:-:S04]  /*20a10*/  SEL R3, R3, RZ, !P5 ;  /* 0x000000ff03037207 */ /* 0x000fc80006800000 */
[----:B------:R-:W-:Y:S02]  /*20a20*/  ISETP.NE.U32.AND P0, PT, R3, RZ, PT ;  /* 0x000000ff0300720c */ /* 0x000fe40003f05070 */
        /* <DEDUP_REMOVED lines=17> */
[----:B---3--:R-:W-:-:S03]  /*20b40*/  IADD3 R10, P1, R10, R16, RZ ;  /* 0x000000100a0a7210 */ /* 0x008fc60007f3e0ff */
[----:B------:R1:W-:Y:S02]  /*20b50*/  LDGSTS.E [R2+0xc800], [R6.64], P0 ;  /* 0x0c80000006027fae */ /* 0x0003e40008121848 */
[----:B------:R-:W-:Y:S01]  /*20b60*/  IMAD.X R17, R17, 0x1, R0, P1 ;  /* 0x0000000111117824 */ /* 0x000fe200008e0600 */
[----:B-----5:R-:W-:Y:S01]  /*20b70*/  IADD3 R5, P2, R5, R16, RZ ;  /* 0x0000001005057210 */ /* 0x020fe20007f5e0ff */
        /* <DEDUP_REMOVED lines=77> */
[----:B------:R-:W-:-:S05]  /*21050*/  IADD3 R14, P1, R14, R16, RZ ;  /* 0x000000100e0e7210 */ /* 0x000fca0007f3e0ff */
[----:B------:R-:W-:Y:S01]  /*21060*/  IMAD.X R15, R15, 0x1, R0, P1 ;  /* 0x000000010f0f7824 */ /* 0x000fe200008e0600 */
[----:B------:R-:W-:-:S05]  /*21070*/  IADD3 R12, P2, R12, R16, RZ ;  /* 0x000000100c0c7210 */ /* 0x000fca0007f5e0ff */
[----:B------:R1:W-:Y:S01]  /*21080*/  LDGSTS.E [R2+0x10800], [R6.64], P0 ;  /* 0x1080000006027fae */ /* 0x0003e20008121848 */
[----:B------:R-:W-:-:S03]  /*21090*/  IADD3.X R13, R13, R0, RZ, P2, !PT ;  /* 0x000000000d0d7210 */ /* 0x000fc600017fe4ff */
[----:B------:R-:W-:Y:S04]  /*210a0*/  STL [R1+0x6ac], R14 ;  /* 0x0006ac0e01007387 */ /* 0x000fe80000100800 */
[----:B------:R1:W-:Y:S02]  /*210b0*/  STL [R1+0x6a8], R15 ;  /* 0x0006a80f01007387 */ /* 0x0003e40000100800 */
[----:B-1----:R-:W-:Y:S02]  /*210c0*/  IMAD.MOV.U32 R6, RZ, RZ, R14 ;  /* 0x000000ffff067224 */ /* 0x002fe400078e000e */
[----:B------:R-:W-:Y:S01]  /*210d0*/  IMAD.MOV.U32 R7, RZ, RZ, R15 ;  /* 0x000000ffff077224 */ /* 0x000fe200078e000f */
[----:B------:R-:W-:Y:S04]  /*210e0*/  STL [R1+0x6b4], R12 ;  /* 0x0006b40c01007387 */ /* 0x000fe80000100800 */
        /* <DEDUP_REMOVED lines=48> */
[----:B------:R-:W-:-:S03]  /*213f0*/  ISETP.GT.AND P0, PT, R4, 0x29, PT ;  /* 0x000000290400780c */ /* 0x000fc60003f04270 */
[----:B------:R1:W-:Y:S01]  /*21400*/  LDGSTS.E [R2+0x12c00], [R6.64], P1 ;  /* 0x12c0000006027fae */ /* 0x0003e20008921848 */
[----:B------:R-:W-:-:S05]  /*21410*/  IADD3 R14, P2, R14, R16, RZ ;  /* 0x000000100e0e7210 */ /* 0x000fca0007f5e0ff */
[----:B------:R-:W-:Y:S01]  /*21420*/  IMAD.X R15, R15, 0x1, R0, P2 ;  /* 0x000000010f0f7824 */ /* 0x000fe200010e0600 */
[----:B------:R-:W-:Y:S01]  /*21430*/  STL [R1+0x73c], R14 ;  /* 0x00073c0e01007387 */ /* 0x000fe20000100800 */
[----:B------:R-:W-:-:S03]  /*21440*/  IADD3 R12, P3, R12, R16, RZ ;  /* 0x000000100c0c7210 */ /* 0x000fc60007f7e0ff */
[----:B------:R1:W-:Y:S01]  /*21450*/  STL [R1+0x738], R15 ;  /* 0x0007380f01007387 */ /* 0x0003e20000100800 */
[----:B------:R-:W-:-:S03]  /*21460*/  IADD3.X R13, R13, R0, RZ, P3, !PT ;  /* 0x000000000d0d7210 */ /* 0x000fc60001ffe4ff */
[----:B------:R-:W-:Y:S01]  /*21470*/  STL [R1+0x7a4], R12 ;  /* 0x0007a40c01007387 */ /* 0x000fe20000100800 */
[----:B-1----:R-:W-:Y:S02]  /*21480*/  IMAD.MOV.U32 R6, RZ, RZ, R14 ;  /* 0x000000ffff067224 */ /* 0x002fe400078e000e */
[----:B------:R-:W-:Y:S01]  /*21490*/  IMAD.MOV.U32 R7, RZ, RZ, R15 ;  /* 0x000000ffff077224 */ /* 0x000fe200078e000f */
[----:B------:R1:W-:Y:S04]  /*214a0*/  STL [R1+0x7a0], R13 ;  /* 0x0007a00d01007387 */ /* 0x0003e80000100800 */
[----:B------:R-:W3:Y:S01]  /*214b0*/  LDL.LU R15, [R1+0x828] ;  /* 0x00082800010f7983 */ /* 0x000ee20000300800 */
[----:B------:R-:W-:-:S03]  /*214c0*/  SEL R3, RZ, 0x4, !P0 ;  /* 0x00000004ff037807 */ /* 0x000fc60004000000 */
[----:B------:R-:W3:Y:S04]  /*214d0*/  LDL.LU R14, [R1+0x82c] ;  /* 0x00082c00010e7983 */ /* 0x000ee80000300800 */
[----:B------:R1:W-:Y:S01]  /*214e0*/  LDGSTS.E [R2+0x12e00], [R6.64], P1 ;  /* 0x12e0000006027fae */ /* 0x0003e20008921848 */
[----:B------:R-:W-:-:S04]  /*214f0*/  SEL R3, R3, RZ, !P5 ;  /* 0x000000ff03037207 */ /* 0x000fc80006800000 */
[----:B------:R-:W-:Y:S01]  /*21500*/  ISETP.NE.U32.AND P0, PT, R3, RZ, PT ;  /* 0x000000ff0300720c */ /* 0x000fe20003f05070 */
[----:B-1----:R-:W-:Y:S01]  /*21510*/  IMAD.MOV.U32 R7, RZ, RZ, R13 ;  /* 0x000000ffff077224 */ /* 0x002fe200078e000d */
[----:B------:R-:W-:Y:S01]  /*21520*/  MOV R6, R12 ;  /* 0x0000000c00067202 */ /* 0x000fe20000000f00 */
[----:B------:R-:W3:Y:S04]  /*21530*/  LDL.LU R13, [R1+0x830] ;  /* 0x00083000010d7983 */ /* 0x000ee80000300800 */
[----:B------:R-:W3:Y:S06]  /*21540*/  LDL.LU R12, [R1+0x834] ;  /* 0x00083400010c7983 */ /* 0x000eec0000300800 */
        /* <DEDUP_REMOVED lines=24> */
[----:B------:R-:W-:Y:S01]  /*216d0*/  IADD3.X R9, R9, R0, RZ, P3, !PT ;  /* 0x0000000009097210 */ /* 0x000fe20001ffe4ff */
[----:B-1----:R-:W-:Y:S02]  /*216e0*/  IMAD.MOV.U32 R6, RZ, RZ, R10 ;  /* 0x000000ffff067224 */ /* 0x002fe400078e000a */
[----:B------:R-:W-:Y:S01]  /*216f0*/  STL [R1+0x824], R5 ;  /* 0x0008240501007387 */ /* 0x000fe20000100800 */
[----:B------:R-:W-:-:S03]  /*21700*/  IMAD.MOV.U32 R7, RZ, RZ, R17 ;  /* 0x000000ffff077224 */ /* 0x000fc600078e0011 */
[----:B------:R1:W-:Y:S04]  /*21710*/  STL [R1+0x820], R9 ;  /* 0x0008200901007387 */ /* 0x0003e80000100800 */
[----:B---3--:R-:W3:Y:S04]  /*21720*/  LDL.LU R17, [R1+0x8a8] ;  /* 0x0008a80001117983 */ /* 0x008ee80000300800 */
[----:B------:R-:W5:Y:S04]  /*21730*/  LDL.LU R10, [R1+0x8ac] ;  /* 0x0008ac00010a7983 */ /* 0x000f680000300800 */
[----:B------:R1:W-:Y:S02]  /*21740*/  LDGSTS.E [R2+0x14e00], [R6.64], P0 ;  /* 0x14e0000006027fae */ /* 0x0003e40008121848 */
[----:B-1----:R-:W-:Y:S01]  /*21750*/  IMAD.MOV.U32 R7, RZ, RZ, R9 ;  /* 0x000000ffff077224 */ /* 0x002fe200078e0009 */
[----:B------:R-:W-:Y:S01]  /*21760*/  MOV R6, R5 ;  /* 0x0000000500067202 */ /* 0x000fe20000000f00 */
[----:B------:R-:W3:Y:S04]  /*21770*/  LDL.LU R9, [R1+0x8b0] ;  /* 0x0008b00001097983 */ /* 0x000ee80000300800 */
[----:B------:R-:W3:Y:S01]  /*21780*/  LDL.LU R5, [R1+0x8b4] ;  /* 0x0008b40001057983 */ /* 0x000ee20000300800 */
        /* <DEDUP_REMOVED lines=9> */
[----:B------:R-:W-:Y:S01]  /*21820*/  STL [R1+0x828], R15 ;  /* 0x0008280f01007387 */ /* 0x000fe20000100800 */
[----:B------:R-:W-:Y:S01]  /*21830*/  IADD3.X R13, R13, R0, RZ, P2, !PT ;  /* 0x000000000d0d7210 */ /* 0x000fe200017fe4ff */
[----:B-1----:R-:W-:Y:S02]  /*21840*/  IMAD.MOV.U32 R6, RZ, RZ, R14 ;  /* 0x000000ffff067224 */ /* 0x002fe400078e000e */
[----:B------:R-:W-:Y:S01]  /*21850*/  IMAD.MOV.U32 R7, RZ, RZ, R15 ;  /* 0x000000ffff077224 */ /* 0x000fe200078e000f */
[----:B------:R-:W-:Y:S04]  /*21860*/  STL [R1+0x834], R12 ;  /* 0x0008340c01007387 */ /* 0x000fe80000100800 */
[----:B------:R1:W-:Y:S04]  /*21870*/  LDGSTS.E [R2+0x16a00], [R6.64], P1 ;  /* 0x16a0000006027fae */ /* 0x0003e80008921848 */
[----:B------:R1:W-:Y:S02]  /*21880*/  STL [R1+0x830], R13 ;  /* 0x0008300d01007387 */ /* 0x0003e40000100800 */
[----:B-1----:R-:W-:Y:S01]  /*21890*/  IMAD.MOV.U32 R7, RZ, RZ, R13 ;  /* 0x000000ffff077224 */ /* 0x002fe200078e000d */
[----:B------:R-:W-:Y:S01]  /*218a0*/  MOV R6, R12 ;  /* 0x0000000c00067202 */ /* 0x000fe20000000f00 */
[----:B------:R-:W3:Y:S04]  /*218b0*/  LDL.LU R13, [R1+0x8b8] ;  /* 0x0008b800010d7983 */ /* 0x000ee80000300800 */
[----:B------:R-:W3:Y:S04]  /*218c0*/  LDL.LU R12, [R1+0x8bc] ;  /* 0x0008bc00010c7983 */ /* 0x000ee80000300800 */
        /* <DEDUP_REMOVED lines=10> */
[----:B--2---:R-:W-:-:S03]  /*21970*/  IADD3 R8, P3, R8, R16, RZ ;  /* 0x0000001008087210 */ /* 0x004fc60007f7e0ff */
[----:B------:R2:W-:Y:S01]  /*21980*/  STL [R1+0x838], R20 ;  /* 0x0008381401007387 */ /* 0x0005e20000100800 */
[----:B------:R-:W-:-:S03]  /*21990*/  IADD3.X R11, R11, R0, RZ, P3, !PT ;  /* 0x000000000b0b7210 */ /* 0x000fc60001ffe4ff */
[----:B------:R-:W-:Y:S01]  /*219a0*/  STL [R1+0x8a4], R8 ;  /* 0x0008a40801007387 */ /* 0x000fe20000100800 */
[----:B-1----:R-:W-:Y:S02]  /*219b0*/  IMAD.MOV.U32 R6, RZ, RZ, R19 ;  /* 0x000000ffff067224 */ /* 0x002fe400078e0013 */
[----:B------:R-:W-:Y:S01]  /*219c0*/  IMAD.MOV.U32 R7, RZ, RZ, R20 ;  /* 0x000000ffff077224 */ /* 0x000fe200078e0014 */
[----:B------:R1:W-:Y:S04]  /*219d0*/  STL [R1+0x8a0], R11 ;  /* 0x0008a00b01007387 */ /* 0x0003e80000100800 */
[----:B--2---:R-:W2:Y:S04]  /*219e0*/  LDL.LU R20, [R1+0x928] ;  /* 0x0009280001147983 */ /* 0x004ea80000300800 */
[----:B------:R-:W4:Y:S04]  /*219f0*/  LDL.LU R19, [R1+0x92c] ;  /* 0x00092c0001137983 */ /* 0x000f280000300800 */
[----:B------:R1:W-:Y:S02]  /*21a00*/  LDGSTS.E [R2+0x16e00], [R6.64], P1 ;  /* 0x16e0000006027fae */ /* 0x0003e40008921848 */
[----:B-1----:R-:W-:Y:S01]  /*21a10*/  IMAD.MOV.U32 R7, RZ, RZ, R11 ;  /* 0x000000ffff077224 */ /* 0x002fe200078e000b */
[----:B------:R-:W-:Y:S01]  /*21a20*/  MOV R6, R8 ;  /* 0x0000000800067202 */ /* 0x000fe20000000f00 */
[----:B------:R-:W2:Y:S01]  /*21a30*/  LDL.LU R11, [R1+0x930] ;  /* 0x00093000010b7983 */ /* 0x000ea20000300800 */
[----:B-----5:R-:W-:-:S03]  /*21a40*/  IADD3 R10, P1, R10, R16, RZ ;  /* 0x000000100a0a7210 */ /* 0x020fc60007f3e0ff */
[----:B------:R-:W5:Y:S02]  /*21a50*/  LDL.LU R8, [R1+0x934] ;  /* 0x0009340001087983 */ /* 0x000f640000300800 */
[----:B---3--:R-:W-:Y:S02]  /*21a60*/  IMAD.X R17, R17, 0x1, R0, P1 ;  /* 0x0000000111117824 */ /* 0x008fe400008e0600 */
[----:B------:R1:W-:Y:S04]  /*21a70*/  LDGSTS.E [R2+0x18800], [R6.64], P0 ;  /* 0x1880000006027fae */ /* 0x0003e80008121848 */
[----:B------:R3:W-:Y:S01]  /*21a80*/  STL [R1+0x8ac], R10 ;  /* 0x0008ac0a01007387 */ /* 0x0007e20000100800 */
[----:B------:R-:W-:Y:S01]  /*21a90*/  IADD3 R5, P2, R5, R16, RZ ;  /* 0x0000001005057210 */ /* 0x000fe20007f5e0ff */
[----:B-1----:R-:W-:-:S02]  /*21aa0*/  IMAD.MOV.U32 R6, RZ, RZ, R10 ;  /* 0x000000ffff067224 */ /* 0x002fc400078e000a */
[----:B------:R-:W-:Y:S01]  /*21ab0*/  IMAD.MOV.U32 R7, RZ, RZ, R17 ;  /* 0x000000ffff077224 */ /* 0x000fe200078e0011 */
[----:B------:R-:W-:Y:S01]  /*21ac0*/  IADD3.X R9, R9, R0, RZ, P2, !PT ;  /* 0x0000000009097210 */ /* 0x000fe200017fe4ff */
[----:B------:R-:W-:Y:S04]  /*21ad0*/  STL [R1+0x8a8], R17 ;  /* 0x0008a81101007387 */ /* 0x000fe80000100800 */
[----:B------:R1:W-:Y:S04]  /*21ae0*/  STL [R1+0x8b4], R5 ;  /* 0x0008b40501007387 */ /* 0x0003e80000100800 */
[----:B------:R1:W-:Y:S04]  /*21af0*/  LDGSTS.E [R2+0x18a00], [R6.64], P0 ;  /* 0x18a0000006027fae */ /* 0x0003e80008121848 */
[----:B------:R3:W-:Y:S04]  /*21b00*/  STL [R1+0x8b0], R9 ;  /* 0x0008b00901007387 */ /* 0x0007e80000100800 */
[----:B---3--:R-:W3:Y:S01]  /*21b10*/  LDL.LU R10, [R1+0x938] ;  /* 0x00093800010a7983 */ /* 0x008ee20000300800 */
[----:B-1----:R-:W-:-:S03]  /*21b20*/  MOV R6, R5 ;  /* 0x0000000500067202 */ /* 0x002fc60000000f00 */
[----:B------:R-:W3:Y:S01]  /*21b30*/  LDL.LU R5, [R1+0x93c] ;  /* 0x00093c0001057983 */ /* 0x000ee20000300800 */
[----:B------:R-:W-:-:S03]  /*21b40*/  IMAD.MOV.U32 R7, RZ, RZ, R9 ;  /* 0x000000ffff077224 */ /* 0x000fc600078e0009 */
[----:B------:R-:W3:Y:S04]  /*21b50*/  LDL.LU R17, [R1+0x9a0] ;  /* 0x0009a00001117983 */ /* 0x000ee80000300800 */
[----:B------:R-:W3:Y:S01]  /*21b60*/  LDL.LU R9, [R1+0x9a4] ;  /* 0x0009a40001097983 */ /* 0x000ee20000300800 */
[----:B------:R-:W-:-:S03]  /*21b70*/  ISETP.GT.AND P1, PT, R4, 0x35, PT ;  /* 0x000000350400780c */ /* 0x000fc60003f24270 */
[----:B------:R1:W-:Y:S01]  /*21b80*/  LDGSTS.E [R2+0x18c00], [R6.64], P0 ;  /* 0x18c0000006027fae */ /* 0x0003e20008121848 */
[----:B------:R-:W-:-:S04]  /*21b90*/  SEL R3, RZ, 0x4, !P1 ;  /* 0x00000004ff037807 */ /* 0x000fc80004800000 */
[----:B------:R-:W-:Y:S02]  /*21ba0*/  SEL R3, R3, RZ, !P5 ;  /* 0x000000ff03037207 */ /* 0x000fe40006800000 */
[----:B------:R-:W-:-:S05]  /*21bb0*/  IADD3 R12, P2, R12, R16, RZ ;  /* 0x000000100c0c7210 */ /* 0x000fca0007f5e0ff */
[----:B------:R-:W-:Y:S01]  /*21bc0*/  IMAD.X R13, R13, 0x1, R0, P2 ;  /* 0x000000010d0d7824 */ /* 0x000fe200010e0600 */
[----:B------:R-:W-:Y:S01]  /*21bd0*/  IADD3 R14, P3, R14, R16, RZ ;  /* 0x000000100e0e7210 */ /* 0x000fe20007f7e0ff */
[----:B------:R1:W-:Y:S02]  /*21be0*/  STL [R1+0x8bc], R12 ;  /* 0x0008bc0c01007387 */ /* 0x0003e40000100800 */
[----:B-1----:R-:W-:Y:S01]  /*21bf0*/  IMAD.MOV.U32 R6, RZ, RZ, R12 ;  /* 0x000000ffff067224 */ /* 0x002fe200078e000c */
[----:B------:R-:W-:Y:S01]  /*21c00*/  IADD3.X R15, R15, R0, RZ, P3, !PT ;  /* 0x000000000f0f7210 */ /* 0x000fe20001ffe4ff */
[----:B------:R1:W-:Y:S01]  /*21c10*/  STL [R1+0x8b8], R13 ;  /* 0x0008b80d01007387 */ /* 0x0003e20000100800 */
[----:B------:R-:W-:-:S03]  /*21c20*/  IMAD.MOV.U32 R7, RZ, RZ, R13 ;  /* 0x000000ffff077224 */ /* 0x000fc600078e000d */
[----:B------:R1:W-:Y:S04]  /*21c30*/  STL [R1+0x924], R14 ;  /* 0x0009240e01007387 */ /* 0x0003e80000100800 */
[----:B------:R-:W3:Y:S04]  /*21c40*/  LDL.LU R12, [R1+0x9ac] ;  /* 0x0009ac00010c7983 */ /* 0x000ee80000300800 */
[----:B------:R1:W-:Y:S04]  /*21c50*/  STL [R1+0x920], R15 ;  /* 0x0009200f01007387 */ /* 0x0003e80000100800 */
[----:B------:R1:W-:Y:S04]  /*21c60*/  LDGSTS.E [R2+0x18e00], [R6.64], P0 ;  /* 0x18e0000006027fae */ /* 0x0003e80008121848 */
[----:B-1----:R-:W3:Y:S01]  /*21c70*/  LDL.LU R13, [R1+0x9b4] ;  /* 0x0009b400010d7983 */ /* 0x002ee20000300800 */
[----:B------:R-:W-:-:S02]  /*21c80*/  ISETP.NE.U32.AND P1, PT, R3, RZ, PT ;  /* 0x000000ff0300720c */ /* 0x000fc40003f25070 */
[----:B------:R-:W-:Y:S02]  /*21c90*/  MOV R6, R14 ;  /* 0x0000000e00067202 */ /* 0x000fe40000000f00 */
[----:B------:R-:W3:Y:S01]  /*21ca0*/  LDL.LU R14, [R1+0x9a8] ;  /* 0x0009a800010e7983 */ /* 0x000ee20000300800 */
[----:B------:R-:W-:-:S03]  /*21cb0*/  IMAD.MOV.U32 R7, RZ, RZ, R15 ;  /* 0x000000ffff077224 */ /* 0x000fc600078e000f */
[----:B------:R-:W3:Y:S05]  /*21cc0*/  LDL.LU R15, [R1+0x9b0] ;  /* 0x0009b000010f7983 */ /* 0x000eea0000300800 */
[----:B------:R1:W-:Y:S01]  /*21cd0*/  LDGSTS.E [R2+0x1a800], [R6.64], P1 ;  /* 0x1a80000006027fae */ /* 0x0003e20008921848 */
[----:B----4-:R-:W-:-:S05]  /*21ce0*/  IADD3 R19, P0, R19, R16, RZ ;  /* 0x0000001013137210 */ /* 0x010fca0007f1e0ff */
[----:B--2---:R-:W-:Y:S02]  /*21cf0*/  IMAD.X R20, R20, 0x1, R0, P0 ;  /* 0x0000000114147824 */ /* 0x004fe400000e0600 */
[----:B-1----:R-:W-:Y:S02]  /*21d00*/  IMAD.MOV.U32 R6, RZ, RZ, R19 ;  /* 0x000000ffff067224 */ /* 0x002fe400078e0013 */
[----:B------:R-:W-:Y:S01]  /*21d10*/  IMAD.MOV.U32 R7, RZ, RZ, R20 ;  /* 0x000000ffff077224 */ /* 0x000fe200078e0014 */
[----:B------:R-:W-:Y:S04]  /*21d20*/  STL [R1+0x92c], R19 ;  /* 0x00092c1301007387 */ /* 0x000fe80000100800 */
[----:B------:R-:W-:Y:S04]  /*21d30*/  STL [R1+0x928], R20 ;  /* 0x0009281401007387 */ /* 0x000fe80000100800 */
[----:B------:R1:W-:Y:S01]  /*21d40*/  LDGSTS.E [R2+0x1aa00], [R6.64], P1 ;  /* 0x1aa0000006027fae */ /* 0x0003e20008921848 */
[----:B-----5:R-:W-:-:S04]  /*21d50*/  IADD3 R8, P2, R8, R16, RZ ;  /* 0x0000001008087210 */ /* 0x020fc80007f5e0ff */
[----:B------:R-:W-:Y:S01]  /*21d60*/  IADD3.X R11, R11, R0, RZ, P2, !PT ;  /* 0x000000000b0b7210 */ /* 0x000fe200017fe4ff */
[----:B------:R-:W-:Y:S01]  /*21d70*/  STL [R1+0x934], R8 ;  /* 0x0009340801007387 */ /* 0x000fe20000100800 */
[----:B-1----:R-:W-:-:S03]  /*21d80*/  MOV R6, R8 ;  /* 0x0000000800067202 */ /* 0x002fc60000000f00 */
[----:B------:R1:W-:Y:S01]  /*21d90*/  STL [R1+0x930], R11 ;  /* 0x0009300b01007387 */ /* 0x0003e20000100800 */
[----:B------:R-:W-:-:S05]  /*21da0*/  IMAD.MOV.U32 R7, RZ, RZ, R11 ;  /* 0x000000ffff077224 */ /* 0x000fca00078e000b */
[----:B------:R2:W-:Y:S04]  /*21db0*/  LDGSTS.E [R2+0x1ac00], [R6.64], P1 ;  /* 0x1ac0000006027fae */ /* 0x0005e80008921848 */
[----:B-1----:R-:W4:Y:S04]  /*21dc0*/  LDL.LU R11, [R1+0x9b8] ;  /* 0x0009b800010b7983 */ /* 0x002f280000300800 */
[----:B------:R-:W5:Y:S01]  /*21dd0*/  LDL.LU R8, [R1+0x9bc] ;  /* 0x0009bc0001087983 */ /* 0x000f620000300800 */
[----:B---3--:R-:W-:-:S05]  /*21de0*/  IADD3 R5, P2, R5, R16, RZ ;  /* 0x0000001005057210 */ /* 0x008fca0007f5e0ff */
[----:B------:R-:W-:Y:S01]  /*21df0*/  IMAD.X R10, R10, 0x1, R0, P2 ;  /* 0x000000010a0a7824 */ /* 0x000fe200010e0600 */
[----:B------:R-:W-:Y:S01]  /*21e00*/  IADD3 R9, P3, R9, R16, RZ ;  /* 0x0000001009097210 */ /* 0x000fe20007f7e0ff */
[----:B------:R-:W-:Y:S01]  /*21e10*/  STL [R1+0x93c], R5 ;  /* 0x00093c0501007387 */ /* 0x000fe20000100800 */
[----:B--2---:R-:W-:Y:S02]  /*21e20*/  IMAD.MOV.U32 R6, RZ, RZ, R5 ;  /* 0x000000ffff067224 */ /* 0x004fe400078e0005 */
[----:B------:R-:W-:Y:S01]  /*21e30*/  IADD3.X R17, R17, R0, RZ, P3, !PT ;  /* 0x0000000011117210 */ /* 0x000fe20001ffe4ff */
[----:B------:R1:W-:Y:S01]  /*21e40*/  STL [R1+0x938], R10 ;  /* 0x0009380a01007387 */ /* 0x0003e20000100800 */
[----:B------:R-:W-:-:S03]  /*21e50*/  IMAD.MOV.U32 R7, RZ, RZ, R10 ;  /* 0x000000ffff077224 */ /* 0x000fc600078e000a */
[----:B------:R-:W-:Y:S04]  /*21e60*/  STL [R1+0x9a4], R9 ;  /* 0x0009a40901007387 */ /* 0x000fe80000100800 */
[----:B------:R2:W-:Y:S04]  /*21e70*/  LDGSTS.E [R2+0x1ae00], [R6.64], P1 ;  /* 0x1ae0000006027fae */ /* 0x0005e80008921848 */
[----:B-1----:R-:W3:Y:S04]  /*21e80*/  LDL.LU R10, [R1+0xa24] ;  /* 0x000a2400010a7983 */ /* 0x002ee80000300800 */
[----:B------:R1:W-:Y:S04]  /*21e90*/  STL [R1+0x9a0], R17 ;  /* 0x0009a01101007387 */ /* 0x0003e80000100800 */
[----:B------:R-:W3:Y:S01]  /*21ea0*/  LDL.LU R5, [R1+0xa2c] ;  /* 0x000a2c0001057983 */ /* 0x000ee20000300800 */
[----:B--2---:R-:W-:Y:S01]  /*21eb0*/  IMAD.MOV.U32 R7, RZ, RZ, R17 ;  /* 0x000000ffff077224 */ /* 0x004fe200078e0011 */
[----:B------:R-:W-:-:S02]  /*21ec0*/  MOV R6, R9 ;  /* 0x0000000900067202 */ /* 0x000fc40000000f00 */
[----:B-1----:R-:W2:Y:S04]  /*21ed0*/  LDL.LU R17, [R1+0xa20] ;  /* 0x000a200001117983 */ /* 0x002ea80000300800 */
[----:B------:R-:W2:Y:S01]  /*21ee0*/  LDL.LU R9, [R1+0xa28] ;  /* 0x000a280001097983 */ /* 0x000ea20000300800 */
[----:B------:R-:W-:-:S04]  /*21ef0*/  ISETP.GT.AND P0, PT, R4, 0x39, PT ;  /* 0x000000390400780c */ /* 0x000fc80003f04270 */
[----:B------:R-:W-:-:S04]  /*21f00*/  SEL R3, RZ, 0x4, !P0 ;  /* 0x00000004ff037807 */ /* 0x000fc80004000000 */
[----:B------:R-:W-:-:S04]  /*21f10*/  SEL R3, R3, RZ, !P5 ;  /* 0x000000ff03037207 */ /* 0x000fc80006800000 */
[----:B------:R-:W-:Y:S02]  /*21f20*/  ISETP.NE.U32.AND P0, PT, R3, RZ, PT ;  /* 0x000000ff0300720c */ /* 0x000fe40003f05070 */
[----:B------:R-:W-:-:S05]  /*21f30*/  IADD3 R12, P1, R12, R16, RZ ;  /* 0x000000100c0c7210 */ /* 0x000fca0007f3e0ff */
[----:B------:R-:W-:Y:S01]  /*21f40*/  STL [R1+0x9ac], R12 ;  /* 0x0009ac0c01007387 */ /* 0x000fe20000100800 */
[----:B------:R-:W-:-:S05]  /*21f50*/  IADD3 R13, P2, R13, R16, RZ ;  /* 0x000000100d0d7210 */ /* 0x000fca0007f5e0ff */
[----:B------:R1:W-:Y:S01]  /*21f60*/  LDGSTS.E [R2+0x1c800], [R6.64], P0 ;  /* 0x1c80000006027fae */ /* 0x0003e20008121848 */
[----:B------:R-:W-:Y:S02]  /*21f70*/  IMAD.X R14, R14, 0x1, R0, P1 ;  /* 0x000000010e0e7824 */ /* 0x000fe400008e0600 */
[----:B-1----:R-:W-:Y:S01]  /*21f80*/  IMAD.MOV.U32 R6, RZ, RZ, R12 ;  /* 0x000000ffff067224 */ /* 0x002fe200078e000c */
[----:B------:R-:W-:Y:S01]  /*21f90*/  IADD3.X R15, R15, R0, RZ, P2, !PT ;  /* 0x000000000f0f7210 */ /* 0x000fe200017fe4ff */
[----:B------:R-:W-:Y:S01]  /*21fa0*/  IMAD.MOV.U32 R7, RZ, RZ, R14 ;  /* 0x000000ffff077224 */ /* 0x000fe200078e000e */
[----:B------:R1:W-:Y:S04]  /*21fb0*/  STL [R1+0x9a8], R14 ;  /* 0x0009a80e01007387 */ /* 0x0003e80000100800 */
[----:B------:R-:W-:Y:S04]  /*21fc0*/  STL [R1+0x9b4], R13 ;  /* 0x0009b40d01007387 */ /* 0x000fe80000100800 */
[----:B------:R1:W-:Y:S04]  /*21fd0*/  LDGSTS.E [R2+0x1ca00], [R6.64], P0 ;  /* 0x1ca0000006027fae */ /* 0x0003e80008121848 */
[----:B-1----:R-:W2:Y:S04]  /*21fe0*/  LDL.LU R14, [R1+0xa34] ;  /* 0x000a3400010e7983 */ /* 0x002ea80000300800 */
[----:B------:R1:W-:Y:S04]  /*21ff0*/  STL [R1+0x9b0], R15 ;  /* 0x0009b00f01007387 */ /* 0x0003e80000100800 */
[----:B------:R-:W2:Y:S01]  /*22000*/  LDL.LU R12, [R1+0xa3c] ;  /* 0x000a3c00010c7983 */ /* 0x000ea20000300800 */
[----:B------:R-:W-:Y:S01]  /*22010*/  IMAD.MOV.U32 R7, RZ, RZ, R15 ;  /* 0x000000ffff077224 */ /* 0x000fe200078e000f */
[----:B------:R-:W-:-:S02]  /*22020*/  MOV R6, R13 ;  /* 0x0000000d00067202 */ /* 0x000fc40000000f00 */
[----:B-1----:R-:W2:Y:S04]  /*22030*/  LDL.LU R15, [R1+0xa30] ;  /* 0x000a3000010f7983 */ /* 0x002ea80000300800 */
[----:B------:R-:W2:Y:S04]  /*22040*/  LDL.LU R13, [R1+0xa38] ;  /* 0x000a3800010d7983 */ /* 0x000ea80000300800 */
[----:B------:R-:W2:Y:S04]  /*22050*/  LDL.LU R48, [R1+0x1f0] ;  /* 0x0001f00001307983 */ /* 0x000ea80000300800 */
[----:B------:R-:W2:Y:S04]  /*22060*/  LDL.LU R49, [R1+0x1f4] ;  /* 0x0001f40001317983 */ /* 0x000ea80000300800 */
[----:B------:R-:W2:Y:S04]  /*22070*/  LDL.LU R50, [R1+0x1f8] ;  /* 0x0001f80001327983 */ /* 0x000ea80000300800 */
[----:B------:R-:W2:Y:S01]  /*22080*/  LDL.LU R51, [R1+0x1fc] ;  /* 0x0001fc0001337983 */ /* 0x000ea20000300800 */
[----:B------:R-:W-:-:S03]  /*22090*/  ISETP.GT.AND P1, PT, R4, 0x3d, PT ;  /* 0x0000003d0400780c */ /* 0x000fc60003f24270 */
[----:B------:R1:W-:Y:S01]  /*220a0*/  LDGSTS.E [R2+0x1cc00], [R6.64], P0 ;  /* 0x1cc0000006027fae */ /* 0x0003e20008121848 */
[----:B------:R-:W-:-:S04]  /*220b0*/  SEL R3, RZ, 0x4, !P1 ;  /* 0x00000004ff037807 */ /* 0x000fc80004800000 */
[----:B------:R-:W-:-:S04]  /*220c0*/  SEL R3, R3, RZ, !P5 ;  /* 0x000000ff03037207 */ /* 0x000fc80006800000 */
[----:B------:R-:W-:Y:S02]  /*220d0*/  ISETP.NE.U32.AND P1, PT, R3, RZ, PT ;  /* 0x000000ff0300720c */ /* 0x000fe40003f25070 */
[----:B-----5:R-:W-:-:S05]  /*220e0*/  IADD3 R8, P2, R8, R16, RZ ;  /* 0x0000001008087210 */ /* 0x020fca0007f5e0ff */
[----:B----4-:R-:W-:Y:S01]  /*220f0*/  IMAD.X R11, R11, 0x1, R0, P2 ;  /* 0x000000010b0b7824 */ /* 0x010fe200010e0600 */
[----:B------:R-:W-:Y:S01]  /*22100*/  STL [R1+0x9bc], R8 ;  /* 0x0009bc0801007387 */ /* 0x000fe20000100800 */
[----:B-1----:R-:W-:Y:S02]  /*22110*/  MOV R6, R8 ;  /* 0x0000000800067202 */ /* 0x002fe40000000f00 */
[----:B------:R-:W-:Y:S01]  /*22120*/  IMAD.MOV.U32 R7, RZ, RZ, R11 ;  /* 0x000000ffff077224 */ /* 0x000fe200078e000b */
[----:B------:R1:W-:Y:S04]  /*22130*/  STL [R1+0x9b8], R11 ;  /* 0x0009b80b01007387 */ /* 0x0003e80000100800 */
[----:B------:R4:W-:Y:S04]  /*22140*/  LDGSTS.E [R2+0x1ce00], [R6.64], P0 ;  /* 0x1ce0000006027fae */ /* 0x0009e80008121848 */
[----:B-1----:R-:W5:Y:S04]  /*22150*/  LDL.LU R11, [R1+0xcb0] ;  /* 0x000cb000010b7983 */ /* 0x002f680000300800 */
[----:B------:R-:W5:Y:S01]  /*22160*/  LDL.LU R8, [R1+0xcf8] ;  /* 0x000cf80001087983 */ /* 0x000f620000300800 */
[----:B---3--:R-:W-:-:S02]  /*22170*/  IADD3 R10, P0, R10, R16, RZ ;  /* 0x000000100a0a7210 */ /* 0x008fc40007f1e0ff */
[----:B------:R-:W-:-:S03]  /*22180*/  IADD3 R5, P2, R5, R16, RZ ;  /* 0x0000001005057210 */ /* 0x000fc60007f5e0ff */
[----:B----4-:R-:W-:Y:S02]  /*22190*/  IMAD.MOV.U32 R6, RZ, RZ, R10 ;  /* 0x000000ffff067224 */ /* 0x010fe400078e000a */
[----:B--2---:R-:W-:Y:S01]  /*221a0*/  IMAD.X R17, R17, 0x1, R0, P0 ;  /* 0x0000000111117824 */ /* 0x004fe200000e0600 */
[----:B------:R1:W-:Y:S01]  /*221b0*/  STL [R1+0xa24], R10 ;  /* 0x000a240a01007387 */ /* 0x0003e20000100800 */
[----:B------:R-:W-:Y:S02]  /*221c0*/  IADD3.X R9, R9, R0, RZ, P2, !PT ;  /* 0x0000000009097210 */ /* 0x000fe400017fe4ff */
[----:B------:R-:W-:Y:S01]  /*221d0*/  IMAD.MOV.U32 R7, RZ, RZ, R17 ;  /* 0x000000ffff077224 */ /* 0x000fe200078e0011 */
[----:B------:R-:W-:Y:S04]  /*221e0*/  STL [R1+0xa20], R17 ;  /* 0x000a201101007387 */ /* 0x000fe80000100800 */
[----:B------:R-:W-:Y:S04]  /*221f0*/  STL [R1+0xa2c], R5 ;  /* 0x000a2c0501007387 */ /* 0x000fe80000100800 */
[----:B------:R2:W-:Y:S04]  /*22200*/  LDGSTS.E [R2+0x1e800], [R6.64], P1 ;  /* 0x1e80000006027fae */ /* 0x0005e80008921848 */
[----:B------:R3:W-:Y:S04]  /*22210*/  STL [R1+0xa28], R9 ;  /* 0x000a280901007387 */ /* 0x0007e80000100800 */
[----:B-1----:R-:W4:Y:S01]  /*22220*/  LDL.LU R10, [R1+0xca8] ;  /* 0x000ca800010a7983 */ /* 0x002f220000300800 */
[----:B--2---:R-:W-:Y:S01]  /*22230*/  IMAD.MOV.U32 R7, RZ, RZ, R9 ;  /* 0x000000ffff077224 */ /* 0x004fe200078e0009 */
[----:B------:R-:W-:-:S02]  /*22240*/  MOV R6, R5 ;  /* 0x0000000500067202 */ /* 0x000fc40000000f00 */
[----:B---3--:R-:W2:Y:S04]  /*22250*/  LDL.LU R9, [R1+0xcb4] ;  /* 0x000cb40001097983 */ /* 0x008ea80000300800 */
[----:B------:R-:W5:Y:S04]  /*22260*/  LDL.LU R5, [R1+0xca0] ;  /* 0x000ca00001057983 */ /* 0x000f680000300800 */
[----:B------:R-:W5:Y:S01]  /*22270*/  LDL.LU R3, [R1+0xcac] ;  /* 0x000cac0001037983 */ /* 0x000f620000300800 */
[----:B------:R-:W-:Y:S03]  /*22280*/  HMMA.1688.F32.TF32 R24, R248, R110, R56 ;  /* 0x0000006ef818723c */ /* 0x000fe60000081038 */
[----:B------:R1:W-:Y:S01]  /*22290*/  LDGSTS.E [R2+0x1ea00], [R6.64], P1 ;  /* 0x1ea0000006027fae */ /* 0x0003e20008921848 */
[----:B------:R-:W-:-:S05]  /*222a0*/  IADD3 R14, P0, R14, R16, RZ ;  /* 0x000000100e0e7210 */ /* 0x000fca0007f1e0ff */
[----:B-1----:R-:W-:Y:S01]  /*222b0*/  IMAD.MOV.U32 R6, RZ, RZ, R14 ;  /* 0x000000ffff067224 */ /* 0x002fe200078e000e */
[----:B------:R-:W-:Y:S01]  /*222c0*/  IADD3 R12, P2, R12, R16, RZ ;  /* 0x000000100c0c7210 */ /* 0x000fe20007f5e0ff */
[----:B------:R-:W-:-:S04]  /*222d0*/  IMAD.X R15, R15, 0x1, R0, P0 ;  /* 0x000000010f0f7824 */ /* 0x000fc800000e0600 */
[----:B------:R-:W-:Y:S01]  /*222e0*/  IMAD.MOV.U32 R7, RZ, RZ, R15 ;  /* 0x000000ffff077224 */ /* 0x000fe200078e000f */
[----:B------:R-:W-:Y:S01]  /*222f0*/  IADD3.X R13, R13, R0, RZ, P2, !PT ;  /* 0x000000000d0d7210 */ /* 0x000fe200017fe4ff */
[----:B------:R-:W-:Y:S03]  /*22300*/  HMMA.1688.F32.TF32 R20, R248, R98, R48 ;  /* 0x00000062f814723c */ /* 0x000fe60000081030 */
[----:B------:R1:W-:Y:S01]  /*22310*/  LDGSTS.E [R2+0x1ec00], [R6.64], P1 ;  /* 0x1ec0000006027fae */ /* 0x0003e20008921848 */
[----:B------:R-:W-:-:S03]  /*22320*/  ISETP.GT.AND P0, PT, R4, 0x2, PT ;  /* 0x000000020400780c */ /* 0x000fc60003f04270 */
[----:B------:R-:W-:Y:S04]  /*22330*/  STL [R1+0xa34], R14 ;  /* 0x000a340e01007387 */ /* 0x000fe80000100800 */
[----:B------:R1:W-:Y:S02]  /*22340*/  STL [R1+0xa30], R15 ;  /* 0x000a300f01007387 */ /* 0x0003e40000100800 */
[----:B-1----:R-:W-:Y:S01]  /*22350*/  MOV R6, R12 ;  /* 0x0000000c00067202 */ /* 0x002fe20000000f00 */
[----:B------:R-:W-:Y:S01]  /*22360*/  IMAD.MOV.U32 R7, RZ, RZ, R13 ;  /* 0x000000ffff077224 */ /* 0x000fe200078e000d */
[----:B------:R-:W-:Y:S04]  /*22370*/  STL [R1+0xa3c], R12 ;  /* 0x000a3c0c01007387 */ /* 0x000fe80000100800 */
[----:B------:R-:W-:Y:S04]  /*22380*/  STL [R1+0xa38], R13 ;  /* 0x000a380d01007387 */ /* 0x000fe80000100800 */
[----:B------:R-:W5:Y:S04]  /*22390*/  LDL.LU R19, [R1+0xca4] ;  /* 0x000ca40001137983 */ /* 0x000f680000300800 */
[----:B------:R1:W-:Y:S04]  /*223a0*/  LDGSTS.E [R2+0x1ee00], [R6.64], P1 ;  /* 0x1ee0000006027fae */ /* 0x0003e80008921848 */
[----:B------:R-:W5:Y:S01]  /*223b0*/  LDL.LU R15, [R1+0xc7c] ;  /* 0x000c7c00010f7983 */ /* 0x000f620000300800 */
[----:B------:R-:W-:-:S03]  /*223c0*/  IMAD.SHL.U32 R252, R252, 0x4, RZ ;  /* 0x00000004fcfc7824 */ /* 0x000fc600078e00ff */
[----:B------:R1:W-:Y:S02]  /*223d0*/  STL.64 [R1+0xe0], R20 ;  /* 0x0000e01401007387 */ /* 0x0003e40000100a00 */
[----:B-1----:R-:W-:Y:S02]  /*223e0*/  SEL R2, RZ, 0x4, !P0 ;  /* 0x00000004ff027807 */ /* 0x002fe40004000000 */
[----:B------:R-:W-:Y:S02]  /*223f0*/  STL.64 [R1+0xe8], R22 ;  /* 0x0000e81601007387 */ /* 0x000fe40000100a00 */
[----:B------:R-:W-:Y:S02]  /*22400*/  SEL R2, R2, RZ, !P5 ;  /* 0x000000ff02027207 */ /* 0x000fe40006800000 */
[----:B------:R-:W5:Y:S02]  /*22410*/  LDL.LU R20, [R1+0xc98] ;  /* 0x000c980001147983 */ /* 0x000f640000300800 */
[----:B------:R-:W-:-:S02]  /*22420*/  ISETP.NE.U32.AND P0, PT, R2, RZ, PT ;  /* 0x000000ff0200720c */ /* 0x000fc40003f05070 */
[----:B------:R-:W5:Y:S01]  /*22430*/  LDL.LU R17, [R1+0xc30] ;  /* 0x000c300001117983 */ /* 0x000f620000300800 */
[----:B------:R-:W-:Y:S02]  /*22440*/  LOP3.LUT R12, R252, 0x40, RZ, 0x3c, !PT ;  /* 0x00000040fc0c7812 */ /* 0x000fe400078e3cff */
[----:B------:R-:W-:Y:S01]  /*22450*/  MOV R2, UR5 ;  /* 0x0000000500027c02 */ /* 0x000fe20008000f00 */
[----:B------:R-:W-:Y:S04]  /*22460*/  STL.64 [R1+0x70], R24 ;  /* 0x0000701801007387 */ /* 0x000fe80000100a00 */
[----:B------:R-:W-:Y:S01]  /*22470*/  STL.64 [R1+0x78], R26 ;  /* 0x0000781a01007387 */ /* 0x000fe20000100a00 */
[----:B------:R-:W-:Y:S01]  /*22480*/  IMAD R2, R2, 0x20000, R12 ;  /* 0x0002000002027824 */ /* 0x000fe200078e020c */
[----:B-----5:R-:W-:-:S05]  /*22490*/  IADD3 R8, P1, R8, R16, RZ ;  /* 0x0000001008087210 */ /* 0x020fca0007f3e0ff */
[----:B------:R-:W-:Y:S01]  /*224a0*/  IMAD.X R11, R11, 0x1, R0, P1 ;  /* 0x000000010b0b7824 */ /* 0x000fe200008e0600 */
[----:B------:R1:W-:Y:S04]  /*224b0*/  STL [R1+0xcf8], R8 ;  /* 0x000cf80801007387 */ /* 0x0003e80000100800 */
[----:B------:R5:W-:Y:S01]  /*224c0*/  STL [R1+0xcb0], R11 ;  /* 0x000cb00b01007387 */ /* 0x000be20000100800 */
[----:B------:R-:W-:-:S03]  /*224d0*/  MOV R6, R8 ;  /* 0x0000000800067202 */ /* 0x000fc60000000f00 */
[----:B------:R-:W3:Y:S04]  /*224e0*/  LDL.LU R14, [R1+0xc28] ;  /* 0x000c2800010e7983 */ /* 0x000ee80000300800 */
[----:B------:R-:W3:Y:S04]  /*224f0*/  LDL.LU R13, [R1+0xc34] ;  /* 0x000c3400010d7983 */ /* 0x000ee80000300800 */
[----:B------:R-:W3:Y:S04]  /*22500*/  LDL.LU R12, [R1+0xc20] ;  /* 0x000c2000010c7983 */ /* 0x000ee80000300800 */
[----:B-1----:R-:W3:Y:S01]  /*22510*/  LDL.LU R8, [R1+0xc2c] ;  /* 0x000c2c0001087983 */ /* 0x002ee20000300800 */
[----:B------:R-:W-:-:S05]  /*22520*/  IMAD.MOV.U32 R7, RZ, RZ, R11 ;  /* 0x000000ffff077224 */ /* 0x000fca00078e000b */
[----:B------:R1:W-:Y:S01]  /*22530*/  LDGSTS.E [R2+0x1000], [R6.64], P0 ;  /* 0x0100000006027fae */ /* 0x0003e20008121848 */
[----:B--2---:R-:W-:-:S05]  /*22540*/  IADD3 R9, P1, R9, R16, RZ ;  /* 0x0000001009097210 */ /* 0x004fca0007f3e0ff */
[----:B----4-:R-:W-:Y:S01]  /*22550*/  IMAD.X R10, R10, 0x1, R0, P1 ;  /* 0x000000010a0a7824 */ /* 0x010fe200008e0600 */
[----:B-----5:R-:W-:Y:S01]  /*22560*/  IADD3 R3, P2, R3, R16, RZ ;  /* 0x0000001003037210 */ /* 0x020fe20007f5e0ff */
[----:B------:R-:W-:Y:S03]  /*22570*/  STL [R1+0xcb4], R9 ;  /* 0x000cb40901007387 */ /* 0x000fe60000100800 */
[----:B------:R-:W-:Y:S01]  /*22580*/  IADD3.X R5, R5, R0, RZ, P2, !PT ;  /* 0x0000000005057210 */ /* 0x000fe200017fe4ff */
[----:B------:R2:W-:Y:S01]  /*22590*/  STL [R1+0xca8], R10 ;  /* 0x000ca80a01007387 */ /* 0x0005e20000100800 */
[----:B-1----:R-:W-:Y:S02]  /*225a0*/  IMAD.MOV.U32 R6, RZ, RZ, R9 ;  /* 0x000000ffff067224 */ /* 0x002fe400078e0009 */
[----:B------:R-:W-:Y:S01]  /*225b0*/  IMAD.MOV.U32 R7, RZ, RZ, R10 ;  /* 0x000000ffff077224 */ /* 0x000fe200078e000a */
[----:B------:R-:W-:Y:S04]  /*225c0*/  STL [R1+0xcac], R3 ;  /* 0x000cac0301007387 */ /* 0x000fe80000100800 */
[----:B------:R1:W-:Y:S04]  /*225d0*/  STL [R1+0xca0], R5 ;  /* 0x000ca00501007387 */ /* 0x0003e80000100800 */
[----:B------:R-:W4:Y:S04]  /*225e0*/  LDL.LU R11, [R1+0xc18] ;  /* 0x000c1800010b7983 */ /* 0x000f280000300800 */
[----:B--2---:R-:W2:Y:S04]  /*225f0*/  LDL.LU R10, [R1+0xc24] ;  /* 0x000c2400010a7983 */ /* 0x004ea80000300800 */
[----:B------:R5:W-:Y:S04]  /*22600*/  LDGSTS.E [R2+0x1200], [R6.64], P0 ;  /* 0x0120000006027fae */ /* 0x000be80008121848 */
[----:B------:R-:W4:Y:S01]  /*22610*/  LDL.LU R9, [R1+0xbdc] ;  /* 0x000bdc0001097983 */ /* 0x000f220000300800 */
[----:B-----5:R-:W-:-:S03]  /*22620*/  IMAD.MOV.U32 R7, RZ, RZ, R5 ;  /* 0x000000ffff077224 */ /* 0x020fc600078e0005 */
[----:B-1----:R-:W4:Y:S01]  /*22630*/  LDL.LU R5, [R1+0xbe0] ;  /* 0x000be00001057983 */ /* 0x002f220000300800 */
[----:B------:R-:W-:Y:S02]  /*22640*/  ISETP.GT.AND P1, PT, R4, 0x6, PT ;  /* 0x000000060400780c */ /* 0x000fe40003f24270 */
[----:B------:R-:W-:Y:S02]  /*22650*/  MOV R6, R3 ;  /* 0x0000000300067202 */ /* 0x000fe40000000f00 */
[----:B------:R-:W-:-:S03]  /*22660*/  SEL R3, RZ, 0x4, !P1 ;  /* 0x00000004ff037807 */ /* 0x000fc60004800000 */
[----:B------:R1:W-:Y:S01]  /*22670*/  LDGSTS.E [R2+0x1400], [R6.64], P0 ;  /* 0x0140000006027fae */ /* 0x0003e20008121848 */
[----:B------:R-:W-:-:S04]  /*22680*/  SEL R3, R3, RZ, !P5 ;  /* 0x000000ff03037207 */ /* 0x000fc80006800000 */
[----:B------:R-:W-:Y:S02]  /*22690*/  ISETP.NE.U32.AND P1, PT, R3, RZ, PT ;  /* 0x000000ff0300720c */ /* 0x000fe40003f25070 */
[-C--:B------:R-:W-:Y:S02]  /*226a0*/  IADD3 R19, P2, R19, R16.reuse, RZ ;  /* 0x0000001013137210 */ /* 0x080fe40007f5e0ff */
[----:B------:R-:W-:-:S03]  /*226b0*/  IADD3 R15, P3, R15, R16, RZ ;  /* 0x000000100f0f7210 */ /* 0x000fc60007f7e0ff */
[----:B------:R-:W-:Y:S01]  /*226c0*/  STL [R1+0xca4], R19 ;  /* 0x000ca41301007387 */ /* 0x000fe20000100800 */
[----:B-1----:R-:W-:Y:S02]  /*226d0*/  IMAD.MOV.U32 R6, RZ, RZ, R19 ;  /* 0x000000ffff067224 */ /* 0x002fe400078e0013 */
[----:B------:R-:W-:Y:S01]  /*226e0*/  IMAD.X R20, R20, 0x1, R0, P2 ;  /* 0x0000000114147824 */ /* 0x000fe200010e0600 */
[----:B------:R-:W-:-:S03]  /*226f0*/  IADD3.X R17, R17, R0, RZ, P3, !PT ;  /* 0x0000000011117210 */ /* 0x000fc60001ffe4ff */
[----:B------:R-:W-:Y:S01]  /*22700*/  IMAD.MOV.U32 R7, RZ, RZ, R20 ;  /* 0x000000ffff077224 */ /* 0x000fe200078e0014 */
        /* <DEDUP_REMOVED lines=8> */
[----:B------:R-:W4:Y:S04]  /*22790*/  LDL.LU R17, [R1+0xbec] ;  /* 0x000bec0001117983 */ /* 0x000f280000300800 */
[----:B------:R-:W4:Y:S04]  /*227a0*/  LDL.LU R15, [R1+0xbf0] ;  /* 0x000bf000010f7983 */ /* 0x000f280000300800 */
[----:B------:R1:W-:Y:S01]  /*227b0*/  LDGSTS.E [R2+0x3000], [R6.64], P1 ;  /* 0x0300000006027fae */ /* 0x0003e20008921848 */
[----:B---3--:R-:W-:-:S05]  /*227c0*/  IADD3 R13, P0, R13, R16, RZ ;  /* 0x000000100d0d7210 */ /* 0x008fca0007f1e0ff */
        /* <DEDUP_REMOVED lines=17> */
[----:B--2---:R-:W-:-:S05]  /*228e0*/  IADD3 R10, P2, R10, R16, RZ ;  /* 0x000000100a0a7210 */ /* 0x004fca0007f5e0ff */
[----:B----4-:R-:W-:Y:S01]  /*228f0*/  IMAD.X R11, R11, 0x1, R0, P2 ;  /* 0x000000010b0b7824 */ /* 0x010fe200010e0600 */
[----:B------:R-:W-:Y:S01]  /*22900*/  STL [R1+0xc24], R10 ;  /* 0x000c240a01007387 */ /* 0x000fe20000100800 */
[----:B-1----:R-:W-:Y:S02]  /*22910*/  IMAD.MOV.U32 R6, RZ, RZ, R10 ;  /* 0x000000ffff067224 */ /* 0x002fe400078e000a */
[----:B------:R-:W-:Y:S01]  /*22920*/  IMAD.MOV.U32 R7, RZ, RZ, R11 ;  /* 0x000000ffff077224 */ /* 0x000fe200078e000b */
[----:B------:R1:W-:Y:S04]  /*22930*/  STL [R1+0xc18], R11 ;  /* 0x000c180b01007387 */ /* 0x0003e80000100800 */
[----:B------:R2:W-:Y:S01]  /*22940*/  LDGSTS.E [R2+0x3600], [R6.64], P1 ;  /* 0x0360000006027fae */ /* 0x0005e20008921848 */
[----:B------:R-:W-:-:S04]  /*22950*/  IADD3 R5, P3, R5, R16, RZ ;  /* 0x0000001005057210 */ /* 0x000fc80007f7e0ff */
[----:B------:R-:W-:Y:S01]  /*22960*/  IADD3.X R9, R9, R0, RZ, P3, !PT ;  /* 0x0000000009097210 */ /* 0x000fe20001ffe4ff */
[----:B------:R-:W-:Y:S04]  /*22970*/  STL [R1+0xbe0], R5 ;  /* 0x000be00501007387 */ /* 0x000fe80000100800 */
[----:B------:R4:W-:Y:S01]  /*22980*/  STL [R1+0xbdc], R9 ;  /* 0x000bdc0901007387 */ /* 0x0009e20000100800 */
[----:B--2---:R-:W-:-:S03]  /*22990*/  IMAD.MOV.U32 R7, RZ, RZ, R9 ;  /* 0x000000ffff077224 */ /* 0x004fc600078e0009 */
[----:B-1----:R-:W2:Y:S01]  /*229a0*/  LDL.LU R11, [R1+0x448] ;  /* 0x00044800010b7983 */ /* 0x002ea20000300800 */
[----:B------:R-:W-:-:S03]  /*229b0*/  MOV R6, R5 ;  /* 0x0000000500067202 */ /* 0x000fc60000000f00 */
[----:B------:R-:W2:Y:S04]  /*229c0*/  LDL.LU R10, [R1+0x44c] ;  /* 0x00044c00010a7983 */ /* 0x000ea80000300800 */
[----:B----4-:R-:W4:Y:S04]  /*229d0*/  LDL.LU R9, [R1+0x450] ;  /* 0x0004500001097983 */ /* 0x010f280000300800 */
[----:B------:R-:W4:Y:S01]  /*229e0*/  LDL.LU R5, [R1+0x454] ;  /* 0x0004540001057983 */ /* 0x000f220000300800 */
[----:B------:R-:W-:-:S04]  /*229f0*/  ISETP.GT.AND P0, PT, R4, 0xa, PT ;  /* 0x0000000a0400780c */ /* 0x000fc80003f04270 */
[----:B------:R-:W-:-:S04]  /*22a00*/  SEL R3, RZ, 0x4, !P0 ;  /* 0x00000004ff037807 */ /* 0x000fc80004000000 */
[----:B------:R-:W-:-:S04]  /*22a10*/  SEL R3, R3, RZ, !P5 ;  /* 0x000000ff03037207 */ /* 0x000fc80006800000 */
[----:B------:R-:W-:Y:S11]  /*22a20*/  ISETP.NE.U32.AND P0, PT, R3, RZ, PT ;  /* 0x000000ff0300720c */ /* 0x000ff60003f05070 */
[----:B------:R-:W-:Y:S02]  /*22a30*/  @!UPT UIADD3 URZ, URZ, URZ, URZ ;  /* 0x0000003f3f3ff290 */ /* 0x000fe4000fffe03f */
        /* <DEDUP_REMOVED lines=17> */
[----:B------:R-:W4:Y:S01]  /*22b50*/  LDL.LU R15, [R1+0x4c4] ;  /* 0x0004c400010f7983 */ /* 0x000f220000300800 */
[----:B------:R-:W-:-:S03]  /*22b60*/  ISETP.GT.AND P1, PT, R4, 0xe, PT ;  /* 0x0000000e0400780c */ /* 0x000fc60003f24270 */
[----:B------:R1:W-:Y:S01]  /*22b70*/  LDGSTS.E [R2+0x5400], [R6.64], P0 ;  /* 0x0540000006027fae */ /* 0x0003e20008121848 */
[----:B------:R-:W-:-:S04]  /*22b80*/  SEL R3, RZ, 0x4, !P1 ;  /* 0x00000004ff037807 */ /* 0x000fc80004800000 */
[----:B------:R-:W-:-:S04]  /*22b90*/  SEL R3, R3, RZ, !P5 ;  /* 0x000000ff03037207 */ /* 0x000fc80006800000 */
[----:B------:R-:W-:Y:S02]  /*22ba0*/  ISETP.NE.U32.AND P1, PT, R3, RZ, PT ;  /* 0x000000ff0300720c */ /* 0x000fe40003f25070 */
[----:B-----5:R-:W-:-:S05]  /*22bb0*/  IADD3 R13, P2, R13, R16, RZ ;  /* 0x000000100d0d7210 */ /* 0x020fca0007f5e0ff */
[----:B------:R-:W-:Y:S01]  /*22bc0*/  IMAD.X R14, R14, 0x1, R0, P2 ;  /* 0x000000010e0e7824 */ /* 0x000fe200010e0600 */
[----:B------:R-:W-:Y:S01]  /*22bd0*/  STL [R1+0xbf8], R13 ;  /* 0x000bf80d01007387 */ /* 0x000fe20000100800 */
[----:B-1----:R-:W-:Y:S01]  /*22be0*/  IMAD.MOV.U32 R6, RZ, RZ, R13 ;  /* 0x000000ffff067224 */ /* 0x002fe200078e000d */
[----:B---3--:R-:W-:Y:S01]  /*22bf0*/  IADD3 R8, P3, R8, R16, RZ ;  /* 0x0000001008087210 */ /* 0x008fe20007f7e0ff */
[----:B------:R-:W-:-:S03]  /*22c00*/  IMAD.MOV.U32 R7, RZ, RZ, R14 ;  /* 0x000000ffff077224 */ /* 0x000fc600078e000e */
[----:B------:R-:W-:Y:S01]  /*22c10*/  IADD3.X R12, R12, R0, RZ, P3, !PT ;  /* 0x000000000c0c7210 */ /* 0x000fe20001ffe4ff */
        /* <DEDUP_REMOVED lines=12> */
[----:B------:R-:W-:Y:S01]  /*22ce0*/  IMAD.X R11, R11, 0x1, R0, P0 ;  /* 0x000000010b0b7824 */ /* 0x000fe200000e0600 */
[----:B----4-:R-:W-:Y:S01]  /*22cf0*/  IADD3 R5, P2, R5, R16, RZ ;  /* 0x0000001005057210 */ /* 0x010fe20007f5e0ff */
[----:B------:R-:W-:Y:S01]  /*22d00*/  STL [R1+0x44c], R10 ;  /* 0x00044c0a01007387 */ /* 0x000fe20000100800 */
[----:B-1----:R-:W-:Y:S02]  /*22d10*/  IMAD.MOV.U32 R6, RZ, RZ, R10 ;  /* 0x000000ffff067224 */ /* 0x002fe400078e000a */
[----:B------:R-:W-:Y:S01]  /*22d20*/  IADD3.X R9, R9, R0, RZ, P2, !PT ;  /* 0x0000000009097210 */ /* 0x000fe200017fe4ff */
        /* <DEDUP_REMOVED lines=11> */
[----:B------:R-:W-:-:S03]  /*22de0*/  ISETP.GT.AND P0, PT, R4, 0x12, PT ;  /* 0x000000120400780c */ /* 0x000fc60003f04270 */
[----:B------:R1:W-:Y:S01]  /*22df0*/  LDGSTS.E [R2+0x7400], [R6.64], P1 ;  /* 0x0740000006027fae */ /* 0x0003e20008921848 */
[----:B------:R-:W-:-:S04]  /*22e00*/  SEL R3, RZ, 0x4, !P0 ;  /* 0x00000004ff037807 */ /* 0x000fc80004000000 */
[----:B------:R-:W-:-:S04]  /*22e10*/  SEL R3, R3, RZ, !P5 ;  /* 0x000000ff03037207 */ /* 0x000fc80006800000 */
[----:B------:R-:W-:Y:S02]  /*22e20*/  ISETP.NE.U32.AND P0, PT, R3, RZ, PT ;  /* 0x000000ff0300720c */ /* 0x000fe40003f05070 */
        /* <DEDUP_REMOVED lines=15> */
[----:B------:R-:W2:Y:S04]  /*22f20*/  LDL.LU R17, [R1+0x550] ;  /* 0x0005500001117983 */ /* 0x000ea80000300800 */
[----:B------:R-:W2:Y:S04]  /*22f30*/  LDL.LU R15, [R1+0x554] ;  /* 0x00055400010f7983 */ /* 0x000ea80000300800 */
[----:B------:R1:W-:Y:S01]  /*22f40*/  LDGSTS.E [R2+0x9000], [R6.64], P0 ;  /* 0x0900000006027fae */ /* 0x0003e20008121848 */
        /* <DEDUP_REMOVED lines=293> */
[----:B------:R-:W2:Y:S04]  /*241a0*/  LDL.LU R20, [R1+0x8d8] ;  /* 0x0008d80001147983 */ /* 0x000ea80000300800 */
[----:B------:R-:W2:Y:S04]  /*241b0*/  LDL.LU R19, [R1+0x8dc] ;  /* 0x0008dc0001137983 */ /* 0x000ea80000300800 */
[----:B------:R1:W-:Y:S01]  /*241c0*/  LDGSTS.E [R2+0x17200], [R6.64], P1 ;  /* 0x1720000006027fae */ /* 0x0003e20008921848 */
[----:B------:R-:W-:-:S02]  /*241d0*/  ISETP.GT.AND P0, PT, R4, 0x32, PT ;  /* 0x000000320400780c */ /* 0x000fc40003f04270 */
[----:B-1----:R-:W-:Y:S01]  /*241e0*/  MOV R6, R15 ;  /* 0x0000000f00067202 */ /* 0x002fe20000000f00 */
[----:B------:R-:W-:Y:S02]  /*241f0*/  IMAD.MOV.U32 R7, RZ, RZ, R17 ;  /* 0x000000ffff077224 */ /* 0x000fe400078e0011 */
[----:B------:R-:W2:Y:S04]  /*24200*/  LDL.LU R17, [R1+0x940] ;  /* 0x0009400001117983 */ /* 0x000ea80000300800 */
[----:B------:R-:W2:Y:S04]  /*24210*/  LDL.LU R15, [R1+0x944] ;  /* 0x00094400010f7983 */ /* 0x000ea80000300800 */
[----:B------:R1:W-:Y:S01]  /*24220*/  LDGSTS.E [R2+0x17400], [R6.64], P1 ;  /* 0x1740000006027fae */ /* 0x0003e20008921848 */
[----:B------:R-:W-:-:S04]  /*24230*/  SEL R3, RZ, 0x4, !P0 ;  /* 0x00000004ff037807 */ /* 0x000fc80004000000 */
[----:B------:R-:W-:-:S04]  /*24240*/  SEL R3, R3, RZ, !P5 ;  /* 0x000000ff03037207 */ /* 0x000fc80006800000 */
[----:B------:R-:W-:Y:S02]  /*24250*/  ISETP.NE.U32.AND P0, PT, R3, RZ, PT ;  /* 0x000000ff0300720c */ /* 0x000fe40003f05070 */
[----:B-----5:R-:W-:-:S05]  /*24260*/  IADD3 R13, P2, R13, R16, RZ ;  /* 0x000000100d0d7210 */ /* 0x020fca0007f5e0ff */
[----:B------:R-:W-:Y:S01]  /*24270*/  IMAD.X R14, R14, 0x1, R0, P2 ;  /* 0x000000010e0e7824 */ /* 0x000fe200010e0600 */
[----:B------:R-:W-:Y:S01]  /*24280*/  STL [R1+0x85c], R13 ;  /* 0x00085c0d01007387 */ /* 0x000fe20000100800 */
[----:B---3--:R-:W-:-:S03]  /*24290*/  IADD3 R8, P3, R8, R16, RZ ;  /* 0x0000001008087210 */ /* 0x008fc60007f7e0ff */
[----:B------:R3:W-:Y:S01]  /*242a0*/  STL [R1+0x858], R14 ;  /* 0x0008580e01007387 */ /* 0x0007e20000100800 */
[----:B------:R-:W-:-:S03]  /*242b0*/  IADD3.X R12, R12, R0, RZ, P3, !PT ;  /* 0x000000000c0c7210 */ /* 0x000fc60001ffe4ff */
[----:B------:R-:W-:Y:S01]  /*242c0*/  STL [R1+0x8c4], R8 ;  /* 0x0008c40801007387 */ /* 0x000fe20000100800 */
[----:B-1----:R-:W-:Y:S02]  /*242d0*/  IMAD.MOV.U32 R6, RZ, RZ, R13 ;  /* 0x000000ffff067224 */ /* 0x002fe400078e000d */
[----:B------:R-:W-:Y:S01]  /*242e0*/  IMAD.MOV.U32 R7, RZ, RZ, R14 ;  /* 0x000000ffff077224 */ /* 0x000fe200078e000e */
[----:B------:R1:W-:Y:S04]  /*242f0*/  STL [R1+0x8c0], R12 ;  /* 0x0008c00c01007387 */ /* 0x0003e80000100800 */
[----:B---3--:R-:W3:Y:S04]  /*24300*/  LDL.LU R14, [R1+0x948] ;  /* 0x00094800010e7983 */ /* 0x008ee80000300800 */
[----:B------:R-:W5:Y:S04]  /*24310*/  LDL.LU R13, [R1+0x94c] ;  /* 0x00094c00010d7983 */ /* 0x000f680000300800 */
[----:B------:R1:W-:Y:S02]  /*24320*/  LDGSTS.E [R2+0x17600], [R6.64], P1 ;  /* 0x1760000006027fae */ /* 0x0003e40008921848 */
[----:B-1----:R-:W-:Y:S01]  /*24330*/  IMAD.MOV.U32 R7, RZ, RZ, R12 ;  /* 0x000000ffff077224 */ /* 0x002fe200078e000c */
[----:B------:R-:W-:Y:S01]  /*24340*/  MOV R6, R8 ;  /* 0x0000000800067202 */ /* 0x000fe20000000f00 */
[----:B------:R-:W3:Y:S04]  /*24350*/  LDL.LU R12, [R1+0x950] ;  /* 0x00095000010c7983 */ /* 0x000ee80000300800 */
[----:B------:R-:W3:Y:S04]  /*24360*/  LDL.LU R8, [R1+0x954] ;  /* 0x0009540001087983 */ /* 0x000ee80000300800 */
[----:B------:R1:W-:Y:S01]  /*24370*/  LDGSTS.E [R2+0x19000], [R6.64], P0 ;  /* 0x1900000006027fae */ /* 0x0003e20008121848 */
        /* <DEDUP_REMOVED lines=15> */
[----:B------:R-:W2:Y:S04]  /*24470*/  LDL.LU R9, [R1+0x9c0] ;  /* 0x0009c00001097983 */ /* 0x000ea80000300800 */
[----:B------:R-:W2:Y:S01]  /*24480*/  LDL.LU R5, [R1+0x9c4] ;  /* 0x0009c40001057983 */ /* 0x000ea20000300800 */
[----:B------:R-:W-:-:S03]  /*24490*/  ISETP.GT.AND P1, PT, R4, 0x36, PT ;  /* 0x000000360400780c */ /* 0x000fc60003f24270 */
[----:B------:R1:W-:Y:S01]  /*244a0*/  LDGSTS.E [R2+0x19400], [R6.64], P0 ;  /* 0x1940000006027fae */ /* 0x0003e20008121848 */
[----:B------:R-:W-:-:S04]  /*244b0*/  SEL R3, RZ, 0x4, !P1 ;  /* 0x00000004ff037807 */ /* 0x000fc80004800000 */
[----:B------:R-:W-:-:S04]  /*244c0*/  SEL R3, R3, RZ, !P5 ;  /* 0x000000ff03037207 */ /* 0x000fc80006800000 */
[----:B------:R-:W-:Y:S02]  /*244d0*/  ISETP.NE.U32.AND P1, PT, R3, RZ, PT ;  /* 0x000000ff0300720c */ /* 0x000fe40003f25070 */
[----:B------:R-:W-:-:S05]  /*244e0*/  IADD3 R19, P2, R19, R16, RZ ;  /* 0x0000001013137210 */ /* 0x000fca0007f5e0ff */
[----:B------:R-:W-:Y:S02]  /*244f0*/  IMAD.X R20, R20, 0x1, R0, P2 ;  /* 0x0000000114147824 */ /* 0x000fe400010e0600 */
[----:B-1----:R-:W-:Y:S02]  /*24500*/  IMAD.MOV.U32 R6, RZ, RZ, R19 ;  /* 0x000000ffff067224 */ /* 0x002fe400078e0013 */
[----:B------:R-:W-:Y:S01]  /*24510*/  IMAD.MOV.U32 R7, RZ, RZ, R20 ;  /* 0x000000ffff077224 */ /* 0x000fe200078e0014 */
[----:B------:R-:W-:Y:S04]  /*24520*/  STL [R1+0x8dc], R19 ;  /* 0x0008dc1301007387 */ /* 0x000fe80000100800 */
[----:B------:R1:W-:Y:S01]  /*24530*/  LDGSTS.E [R2+0x19600], [R6.64], P0 ;  /* 0x1960000006027fae */ /* 0x0003e20008121848 */
[----:B------:R-:W-:-:S03]  /*24540*/  IADD3 R15, P3, R15, R16, RZ ;  /* 0x000000100f0f7210 */ /* 0x000fc60007f7e0ff */
[----:B------:R1:W-:Y:S01]  /*24550*/  STL [R1+0x8d8], R20 ;  /* 0x0008d81401007387 */ /* 0x0003e20000100800 */
[----:B------:R-:W-:-:S03]  /*24560*/  IADD3.X R17, R17, R0, RZ, P3, !PT ;  /* 0x0000000011117210 */ /* 0x000fc60001ffe4ff */
[----:B------:R1:W-:Y:S02]  /*24570*/  STL [R1+0x944], R15 ;  /* 0x0009440f01007387 */ /* 0x0003e40000100800 */
[----:B-1----:R-:W-:Y:S02]  /*24580*/  MOV R6, R15 ;  /* 0x0000000f00067202 */ /* 0x002fe40000000f00 */
[----:B------:R-:W-:Y:S01]  /*24590*/  STL [R1+0x940], R17 ;  /* 0x0009401101007387 */ /* 0x000fe20000100800 */
[----:B------:R-:W-:-:S03]  /*245a0*/  IMAD.MOV.U32 R7, RZ, RZ, R17 ;  /* 0x000000ffff077224 */ /* 0x000fc600078e0011 */
[----:B------:R-:W2:Y:S04]  /*245b0*/  LDL.LU R22, [R1+0x9c8] ;  /* 0x0009c80001167983 */ /* 0x000ea80000300800 */
[----:B------:R-:W2:Y:S04]  /*245c0*/  LDL.LU R21, [R1+0x9cc] ;  /* 0x0009cc0001157983 */ /* 0x000ea80000300800 */
[----:B------:R1:W-:Y:S04]  /*245d0*/  LDGSTS.E [R2+0x1b000], [R6.64], P1 ;  /* 0x1b00000006027fae */ /* 0x0003e80008921848 */
[----:B------:R-:W2:Y:S04]  /*245e0*/  LDL.LU R20, [R1+0x9d0] ;  /* 0x0009d00001147983 */ /* 0x000ea80000300800 */
[----:B------:R-:W2:Y:S01]  /*245f0*/  LDL.LU R15, [R1+0x9d4] ;  /* 0x0009d400010f7983 */ /* 0x000ea20000300800 */
[----:B-----5:R-:W-:-:S05]  /*24600*/  IADD3 R13, P0, R13, R16, RZ ;  /* 0x000000100d0d7210 */ /* 0x020fca0007f1e0ff */
[----:B---3--:R-:W-:Y:S02]  /*24610*/  IMAD.X R14, R14, 0x1, R0, P0 ;  /* 0x000000010e0e7824 */ /* 0x008fe400000e0600 */
[----:B-1----:R-:W-:Y:S02]  /*24620*/  IMAD.MOV.U32 R6, RZ, RZ, R13 ;  /* 0x000000ffff067224 */ /* 0x002fe400078e000d */
[----:B------:R-:W-:Y:S01]  /*24630*/  IMAD.MOV.U32 R7, RZ, RZ, R14 ;  /* 0x000000ffff077224 */ /* 0x000fe200078e000e */
[----:B------:R-:W-:Y:S04]  /*24640*/  STL [R1+0x94c], R13 ;  /* 0x00094c0d01007387 */ /* 0x000fe80000100800 */
[----:B------:R-:W-:Y:S04]  /*24650*/  STL [R1+0x948], R14 ;  /* 0x0009480e01007387 */ /* 0x000fe80000100800 */
[----:B------:R1:W-:Y:S01]  /*24660*/  LDGSTS.E [R2+0x1b200], [R6.64], P1 ;  /* 0x1b20000006027fae */ /* 0x0003e20008921848 */
[----:B------:R-:W-:-:S04]  /*24670*/  IADD3 R8, P2, R8, R16, RZ ;  /* 0x0000001008087210 */ /* 0x000fc80007f5e0ff */
[----:B------:R-:W-:Y:S01]  /*24680*/  IADD3.X R12, R12, R0, RZ, P2, !PT ;  /* 0x000000000c0c7210 */ /* 0x000fe200017fe4ff */
[----:B------:R-:W-:Y:S01]  /*24690*/  STL [R1+0x954], R8 ;  /* 0x0009540801007387 */ /* 0x000fe20000100800 */
[----:B-1----:R-:W-:-:S03]  /*246a0*/  MOV R6, R8 ;  /* 0x0000000800067202 */ /* 0x002fc60000000f00 */
[----:B------:R1:W-:Y:S01]  /*246b0*/  STL [R1+0x950], R12 ;  /* 0x0009500c01007387 */ /* 0x0003e20000100800 */
[----:B------:R-:W-:-:S05]  /*246c0*/  IMAD.MOV.U32 R7, RZ, RZ, R12 ;  /* 0x000000ffff077224 */ /* 0x000fca00078e000c */
[----:B------:R3:W-:Y:S04]  /*246d0*/  LDGSTS.E [R2+0x1b400], [R6.64], P1 ;  /* 0x1b40000006027fae */ /* 0x0007e80008921848 */
[----:B-1----:R-:W5:Y:S04]  /*246e0*/  LDL.LU R12, [R1+0x9d8] ;  /* 0x0009d800010c7983 */ /* 0x002f680000300800 */
[----:B------:R-:W5:Y:S04]  /*246f0*/  LDL.LU R8, [R1+0x9dc] ;  /* 0x0009dc0001087983 */ /* 0x000f680000300800 */
[----:B------:R-:W5:Y:S04]  /*24700*/  LDL.LU R17, [R1+0xa44] ;  /* 0x000a440001117983 */ /* 0x000f680000300800 */
[----:B------:R-:W5:Y:S01]  /*24710*/  LDL.LU R13, [R1+0xa4c] ;  /* 0x000a4c00010d7983 */ /* 0x000f620000300800 */
[----:B----4-:R-:W-:-:S05]  /*24720*/  IADD3 R10, P2, R10, R16, RZ ;  /* 0x000000100a0a7210 */ /* 0x010fca0007f5e0ff */
[----:B--2---:R-:W-:Y:S01]  /*24730*/  IMAD.X R11, R11, 0x1, R0, P2 ;  /* 0x000000010b0b7824 */ /* 0x004fe200010e0600 */
[----:B------:R-:W-:Y:S04]  /*24740*/  STL [R1+0x95c], R10 ;  /* 0x00095c0a01007387 */ /* 0x000fe80000100800 */
[----:B------:R1:W-:Y:S01]  /*24750*/  STL [R1+0x958], R11 ;  /* 0x0009580b01007387 */ /* 0x0003e20000100800 */
[----:B------:R-:W-:-:S04]  /*24760*/  IADD3 R5, P3, R5, R16, RZ ;  /* 0x0000001005057210 */ /* 0x000fc80007f7e0ff */
[----:B------:R-:W-:Y:S01]  /*24770*/  IADD3.X R9, R9, R0, RZ, P3, !PT ;  /* 0x0000000009097210 */ /* 0x000fe20001ffe4ff */
[----:B------:R-:W-:Y:S04]  /*24780*/  STL [R1+0x9c4], R5 ;  /* 0x0009c40501007387 */ /* 0x000fe80000100800 */
[----:B------:R-:W2:Y:S04]  /*24790*/  LDL.LU R19, [R1+0xa40] ;  /* 0x000a400001137983 */ /* 0x000ea80000300800 */
[----:B------:R4:W-:Y:S04]  /*247a0*/  STL [R1+0x9c0], R9 ;  /* 0x0009c00901007387 */ /* 0x0009e80000100800 */
[----:B------:R-:W2:Y:S01]  /*247b0*/  LDL.LU R14, [R1+0xa48] ;  /* 0x000a4800010e7983 */ /* 0x000ea20000300800 */
[----:B---3--:R-:W-:-:S02]  /*247c0*/  IMAD.MOV.U32 R6, RZ, RZ, R10 ;  /* 0x000000ffff067224 */ /* 0x008fc400078e000a */
[----:B------:R-:W-:Y:S02]  /*247d0*/  IMAD.MOV.U32 R7, RZ, RZ, R11 ;  /* 0x000000ffff077224 */ /* 0x000fe400078e000b */
[----:B-1----:R-:W4:Y:S04]  /*247e0*/  LDL.LU R11, [R1+0xa50] ;  /* 0x000a5000010b7983 */ /* 0x002f280000300800 */
[----:B------:R1:W-:Y:S02]  /*247f0*/  LDGSTS.E [R2+0x1b600], [R6.64], P1 ;  /* 0x1b60000006027fae */ /* 0x0003e40008921848 */
[----:B-1----:R-:W-:Y:S02]  /*24800*/  IMAD.MOV.U32 R7, RZ, RZ, R9 ;  /* 0x000000ffff077224 */ /* 0x002fe400078e0009 */
[----:B----4-:R-:W4:Y:S01]  /*24810*/  LDL.LU R9, [R1+0xa54] ;  /* 0x000a540001097983 */ /* 0x010f220000300800 */
[----:B------:R-:W-:-:S03]  /*24820*/  MOV R6, R5 ;  /* 0x0000000500067202 */ /* 0x000fc60000000f00 */
[----:B------:R-:W4:Y:S04]  /*24830*/  LDL.LU R10, [R1+0xa58] ;  /* 0x000a5800010a7983 */ /* 0x000f280000300800 */
        /* <DEDUP_REMOVED lines=8> */
[----:B------:R-:W-:Y:S02]  /*248c0*/  IMAD.X R22, R22, 0x1, R0, P1 ;  /* 0x0000000116167824 */ /* 0x000fe400008e0600 */
[----:B-1----:R-:W-:Y:S02]  /*248d0*/  IMAD.MOV.U32 R6, RZ, RZ, R21 ;  /* 0x000000ffff067224 */ /* 0x002fe400078e0015 */
[----:B------:R-:W-:Y:S01]  /*248e0*/  IMAD.MOV.U32 R7, RZ, RZ, R22 ;  /* 0x000000ffff077224 */ /* 0x000fe200078e0016 */
[----:B------:R-:W-:-:S04]  /*248f0*/  IADD3 R15, P2, R15, R16, RZ ;  /* 0x000000100f0f7210 */ /* 0x000fc80007f5e0ff */
[----:B------:R1:W-:Y:S01]  /*24900*/  LDGSTS.E [R2+0x1d200], [R6.64], P0 ;  /* 0x1d20000006027fae */ /* 0x0003e20008121848 */
[----:B------:R-:W-:Y:S02]  /*24910*/  IADD3.X R20, R20, R0, RZ, P2, !PT ;  /* 0x0000000014147210 */ /* 0x000fe400017fe4ff */
[----:B------:R-:W-:Y:S02]  /*24920*/  ISETP.GT.AND P1, PT, R4, 0x3e, PT ;  /* 0x0000003e0400780c */ /* 0x000fe40003f24270 */
[----:B-1----:R-:W-:Y:S01]  /*24930*/  MOV R6, R15 ;  /* 0x0000000f00067202 */ /* 0x002fe20000000f00 */
[----:B------:R-:W-:Y:S01]  /*24940*/  IMAD.MOV.U32 R7, RZ, RZ, R20 ;  /* 0x000000ffff077224 */ /* 0x000fe200078e0014 */
[----:B------:R-:W-:-:S04]  /*24950*/  SEL R3, RZ, 0x4, !P1 ;  /* 0x00000004ff037807 */ /* 0x000fc80004800000 */
[----:B------:R1:W-:Y:S01]  /*24960*/  LDGSTS.E [R2+0x1d400], [R6.64], P0 ;  /* 0x1d40000006027fae */ /* 0x0003e20008121848 */
[----:B------:R-:W-:-:S03]  /*24970*/  SEL R3, R3, RZ, !P5 ;  /* 0x000000ff03037207 */ /* 0x000fc60006800000 */
[----:B------:R-:W-:Y:S01]  /*24980*/  STL [R1+0x9cc], R21 ;  /* 0x0009cc1501007387 */ /* 0x000fe20000100800 */
[----:B------:R-:W-:-:S03]  /*24990*/  ISETP.NE.U32.AND P1, PT, R3, RZ, PT ;  /* 0x000000ff0300720c */ /* 0x000fc60003f25070 */
[----:B------:R-:W-:Y:S04]  /*249a0*/  STL [R1+0x9c8], R22 ;  /* 0x0009c81601007387 */ /* 0x000fe80000100800 */
[----:B------:R1:W-:Y:S04]  /*249b0*/  STL [R1+0x9d4], R15 ;  /* 0x0009d40f01007387 */ /* 0x0003e80000100800 */
[----:B------:R-:W-:Y:S01]  /*249c0*/  STL [R1+0x9d0], R20 ;  /* 0x0009d01401007387 */ /* 0x000fe20000100800 */
[----:B-----5:R-:W-:-:S05]  /*249d0*/  IADD3 R8, P2, R8, R16, RZ ;  /* 0x0000001008087210 */ /* 0x020fca0007f5e0ff */
[----:B------:R-:W-:Y:S01]  /*249e0*/  IMAD.X R12, R12, 0x1, R0, P2 ;  /* 0x000000010c0c7824 */ /* 0x000fe200010e0600 */
[----:B-1----:R-:W-:-:S03]  /*249f0*/  MOV R6, R8 ;  /* 0x0000000800067202 */ /* 0x002fc60000000f00 */
[----:B------:R-:W-:Y:S01]  /*24a00*/  IMAD.MOV.U32 R7, RZ, RZ, R12 ;  /* 0x000000ffff077224 */ /* 0x000fe200078e000c */
[----:B------:R1:W-:Y:S04]  /*24a10*/  STL [R1+0x9dc], R8 ;  /* 0x0009dc0801007387 */ /* 0x0003e80000100800 */
[----:B------:R5:W-:Y:S01]  /*24a20*/  LDGSTS.E [R2+0x1d600], [R6.64], P0 ;  /* 0x1d60000006027fae */ /* 0x000be20008121848 */
[----:B------:R-:W-:-:S03]  /*24a30*/  IADD3 R17, P0, R17, R16, RZ ;  /* 0x0000001011117210 */ /* 0x000fc60007f1e0ff */
[----:B------:R5:W-:Y:S01]  /*24a40*/  STL [R1+0x9d8], R12 ;  /* 0x0009d80c01007387 */ /* 0x000be20000100800 */
[----:B------:R-:W-:-:S03]  /*24a50*/  IADD3 R13, P2, R13, R16, RZ ;  /* 0x000000100d0d7210 */ /* 0x000fc60007f5e0ff */
[----:B------:R-:W3:Y:S04]  /*24a60*/  LDL.LU R15, [R1+0xc90] ;  /* 0x000c9000010f7983 */ /* 0x000ee80000300800 */
[----:B-1----:R-:W3:Y:S01]  /*24a70*/  LDL.LU R8, [R1+0xc9c] ;  /* 0x000c9c0001087983 */ /* 0x002ee20000300800 */
[----:B-----5:R-:W-:-:S03]  /*24a80*/  IMAD.MOV.U32 R6, RZ, RZ, R17 ;  /* 0x000000ffff067224 */ /* 0x020fc600078e0011 */
[----:B------:R-:W5:Y:S04]  /*24a90*/  LDL.LU R12, [R1+0xc94] ;  /* 0x000c9400010c7983 */ /* 0x000f680000300800 */
[----:B------:R-:W-:Y:S01]  /*24aa0*/  STL [R1+0xa44], R17 ;  /* 0x000a441101007387 */ /* 0x000fe20000100800 */
[----:B--2---:R-:W-:-:S04]  /*24ab0*/  IMAD.X R19, R19, 0x1, R0, P0 ;  /* 0x0000000113137824 */ /* 0x004fc800000e0600 */
[----:B------:R-:W-:Y:S01]  /*24ac0*/  IMAD.MOV.U32 R7, RZ, RZ, R19 ;  /* 0x000000ffff077224 */ /* 0x000fe200078e0013 */
[----:B------:R-:W-:Y:S01]  /*24ad0*/  STL [R1+0xa40], R19 ;  /* 0x000a401301007387 */ /* 0x000fe20000100800 */
[----:B------:R-:W-:-:S03]  /*24ae0*/  IADD3.X R14, R14, R0, RZ, P2, !PT ;  /* 0x000000000e0e7210 */ /* 0x000fc600017fe4ff */
[----:B------:R-:W-:Y:S04]  /*24af0*/  STL [R1+0xa4c], R13 ;  /* 0x000a4c0d01007387 */ /* 0x000fe80000100800 */
[----:B------:R1:W-:Y:S04]  /*24b00*/  LDGSTS.E [R2+0x1f000], [R6.64], P1 ;  /* 0x1f00000006027fae */ /* 0x0003e80008921848 */
[----:B------:R2:W-:Y:S01]  /*24b10*/  STL [R1+0xa48], R14 ;  /* 0x000a480e01007387 */ /* 0x0005e20000100800 */
[----:B-1----:R-:W-:-:S03]  /*24b20*/  IMAD.MOV.U32 R7, RZ, RZ, R14 ;  /* 0x000000ffff077224 */ /* 0x002fc600078e000e */
[----:B--2---:R-:W2:Y:S01]  /*24b30*/  LDL.LU R14, [R1+0xc88] ;  /* 0x000c8800010e7983 */ /* 0x004ea20000300800 */
[----:B----4-:R-:W-:-:S03]  /*24b40*/  IADD3 R9, P0, R9, R16, RZ ;  /* 0x0000001009097210 */ /* 0x010fc60007f1e0ff */
[----:B------:R-:W4:Y:S01]  /*24b50*/  LDL.LU R3, [R1+0xc8c] ;  /* 0x000c8c0001037983 */ /* 0x000f220000300800 */
[----:B------:R-:W-:Y:S01]  /*24b60*/  MOV R6, R13 ;  /* 0x0000000d00067202 */ /* 0x000fe20000000f00 */
[----:B------:R-:W-:Y:S01]  /*24b70*/  IMAD.X R11, R11, 0x1, R0, P0 ;  /* 0x000000010b0b7824 */ /* 0x000fe200000e0600 */
[----:B------:R-:W-:Y:S01]  /*24b80*/  IADD3 R5, P2, R5, R16, RZ ;  /* 0x0000001005057210 */ /* 0x000fe20007f5e0ff */
[----:B------:R1:W-:Y:S04]  /*24b90*/  STL [R1+0xa54], R9 ;  /* 0x000a540901007387 */ /* 0x0003e80000100800 */
[----:B------:R1:W-:Y:S04]  /*24ba0*/  LDGSTS.E [R2+0x1f200], [R6.64], P1 ;  /* 0x1f20000006027fae */ /* 0x0003e80008921848 */
[----:B------:R-:W-:Y:S04]  /*24bb0*/  STL [R1+0xa50], R11 ;  /* 0x000a500b01007387 */ /* 0x000fe80000100800 */
[----:B------:R-:W-:Y:S01]  /*24bc0*/  STL [R1+0xa5c], R5 ;  /* 0x000a5c0501007387 */ /* 0x000fe20000100800 */
[----:B-1----:R-:W-:-:S03]  /*24bd0*/  IMAD.MOV.U32 R6, RZ, RZ, R9 ;  /* 0x000000ffff067224 */ /* 0x002fc600078e0009 */
[----:B------:R-:W4:Y:S01]  /*24be0*/  LDL.LU R9, [R1+0xc80] ;  /* 0x000c800001097983 */ /* 0x000f220000300800 */
[----:B------:R-:W-:Y:S01]  /*24bf0*/  HMMA.1688.F32.TF32 R20, R248, R106, R52 ;  /* 0x0000006af814723c */ /* 0x000fe20000081034 */
[----:B------:R-:W-:Y:S01]  /*24c00*/  IADD3.X R10, R10, R0, RZ, P2, !PT ;  /* 0x000000000a0a7210 */ /* 0x000fe200017fe4ff */
[----:B------:R-:W-:-:S04]  /*24c10*/  IMAD.MOV.U32 R7, RZ, RZ, R11 ;  /* 0x000000ffff077224 */ /* 0x000fc800078e000b */
[----:B------:R1:W-:Y:S04]  /*24c20*/  STL [R1+0xa58], R10 ;  /* 0x000a580a01007387 */ /* 0x0003e80000100800 */
[----:B------:R1:W-:Y:S04]  /*24c30*/  LDGSTS.E [R2+0x1f400], [R6.64], P1 ;  /* 0x1f40000006027fae */ /* 0x0003e80008921848 */
[----:B------:R-:W4:Y:S01]  /*24c40*/  LDL.LU R13, [R1+0xc38] ;  /* 0x000c3800010d7983 */ /* 0x000f220000300800 */
[----:B-1----:R-:W-:-:S03]  /*24c50*/  IMAD.MOV.U32 R7, RZ, RZ, R10 ;  /* 0x000000ffff077224 */ /* 0x002fc600078e000a */
[----:B------:R-:W4:Y:S05]  /*24c60*/  LDL.LU R10, [R1+0xc84] ;  /* 0x000c8400010a7983 */ /* 0x000f2a0000300800 */
[----:B------:R-:W-:Y:S04]  /*24c70*/  STL.64 [R1+0x50], R20 ;  /* 0x0000501401007387 */ /* 0x000fe80000100a00 */
[----:B------:R1:W-:Y:S01]  /*24c80*/  STL.64 [R1+0x58], R22 ;  /* 0x0000581601007387 */ /* 0x0003e20000100a00 */
[----:B------:R-:W-:-:S02]  /*24c90*/  MOV R6, R5 ;  /* 0x0000000500067202 */ /* 0x000fc40000000f00 */
[----:B------:R-:W-:Y:S01]  /*24ca0*/  ISETP.GT.AND P0, PT, R4, 0x3, PT ;  /* 0x000000030400780c */ /* 0x000fe20003f04270 */
[----:B------:R-:W4:Y:S04]  /*24cb0*/  LDL.LU R5, [R1+0xc1c] ;  /* 0x000c1c0001057983 */ /* 0x000f280000300800 */
[----:B------:R1:W-:Y:S02]  /*24cc0*/  LDGSTS.E [R2+0x1f600], [R6.64], P1 ;  /* 0x1f60000006027fae */ /* 0x0003e40008921848 */
[----:B-1----:R-:W-:Y:S02]  /*24cd0*/  HMMA.1688.F32.TF32 R20, R248, R118, R64 ;  /* 0x00000076f814723c */ /* 0x002fe40000081040 */
[----:B------:R-:W4:Y:S01]  /*24ce0*/  LDL.LU R17, [R1+0xc10] ;  /* 0x000c100001117983 */ /* 0x000f220000300800 */
[----:B------:R-:W-:-:S03]  /*24cf0*/  LOP3.LUT R18, R18, 0x60, RZ, 0x3c, !PT ;  /* 0x0000006012127812 */ /* 0x000fc600078e3cff */
[----:B------:R-:W4:Y:S01]  /*24d00*/  LDL.LU R11, [R1+0xc14] ;  /* 0x000c1400010b7983 */ /* 0x000f220000300800 */
[----:B------:R-:W-:-:S04]  /*24d10*/  SEL R2, RZ, 0x4, !P0 ;  /* 0x00000004ff027807 */ /* 0x000fc80004000000 */
[----:B------:R-:W-:-:S04]  /*24d20*/  SEL R2, R2, RZ, !P5 ;  /* 0x000000ff02027207 */ /* 0x000fc80006800000 */
[----:B------:R-:W-:Y:S01]  /*24d30*/  ISETP.NE.U32.AND P0, PT, R2, RZ, PT ;  /* 0x000000ff0200720c */ /* 0x000fe20003f05070 */
[----:B------:R-:W-:-:S07]  /*24d40*/  IMAD.U32 R2, RZ, RZ, UR5 ;  /* 0x00000005ff027e24 */ /* 0x000fce000f8e00ff */
[----:B------:R-:W-:Y:S01]  /*24d50*/  STL.64 [R1+0x40], R20 ;  /* 0x0000401401007387 */ /* 0x000fe20000100a00 */
[----:B------:R-:W-:-:S03]  /*24d60*/  IMAD R2, R2, 0x20000, R18 ;  /* 0x0002000002027824 */ /* 0x000fc600078e0212 */
[----:B------:R-:W-:Y:S01]  /*24d70*/  STL.64 [R1+0x48], R22 ;  /* 0x0000481601007387 */ /* 0x000fe20000100a00 */
[----:B---3--:R-:W-:-:S04]  /*24d80*/  IADD3 R8, P1, R8, R16, RZ ;  /* 0x0000001008087210 */ /* 0x008fc80007f3e0ff */
[----:B------:R-:W-:Y:S02]  /*24d90*/  IADD3.X R15, R15, R0, RZ, P1, !PT ;  /* 0x000000000f0f7210 */ /* 0x000fe40000ffe4ff */
[----:B-----5:R-:W-:Y:S01]  /*24da0*/  IADD3 R12, P1, R12, R16, RZ ;  /* 0x000000100c0c7210 */ /* 0x020fe20007f3e0ff */
[----:B------:R1:W-:Y:S01]  /*24db0*/  STL [R1+0xc9c], R8 ;  /* 0x000c9c0801007387 */ /* 0x0003e20000100800 */
[----:B------:R-:W-:Y:S01]  /*24dc0*/  IMAD.MOV.U32 R6, RZ, RZ, R8 ;  /* 0x000000ffff067224 */ /* 0x000fe200078e0008 */
[----:B------:R-:W-:Y:S02]  /*24dd0*/  MOV R7, R15 ;  /* 0x0000000f00077202 */ /* 0x000fe40000000f00 */
[----:B------:R-:W-:Y:S04]  /*24de0*/  STL [R1+0xc90], R15 ;  /* 0x000c900f01007387 */ /* 0x000fe80000100800 */
[----:B------:R-:W3:Y:S04]  /*24df0*/  LDL.LU R18, [R1+0xc08] ;  /* 0x000c080001127983 */ /* 0x000ee80000300800 */
[----:B-1----:R-:W5:Y:S04]  /*24e00*/  LDL.LU R8, [R1+0xc0c] ;  /* 0x000c0c0001087983 */ /* 0x002f680000300800 */
[----:B------:R-:W-:Y:S04]  /*24e10*/  STL [R1+0xc94], R12 ;  /* 0x000c940c01007387 */ /* 0x000fe80000100800 */
[----:B------:R1:W-:Y:S01]  /*24e20*/  LDGSTS.E [R2+0x1800], [R6.64], P0 ;  /* 0x0180000006027fae */ /* 0x0003e20008121848 */
[----:B--2---:R-:W-:-:S05]  /*24e30*/  IMAD.X R14, R14, 0x1, R0, P1 ;  /* 0x000000010e0e7824 */ /* 0x004fca00008e0600 */
[----:B------:R2:W-:Y:S01]  /*24e40*/  STL [R1+0xc88], R14 ;  /* 0x000c880e01007387 */ /* 0x0005e20000100800 */
[----:B-1----:R-:W-:Y:S02]  /*24e50*/  MOV R7, R14 ;  /* 0x0000000e00077202 */ /* 0x002fe40000000f00 */
[----:B----4-:R-:W-:Y:S01]  /*24e60*/  IADD3 R3, P1, R3, R16, RZ ;  /* 0x0000001003037210 */ /* 0x010fe20007f3e0ff */
[----:B--2---:R-:W2:Y:S01]  /*24e70*/  LDL.LU R14, [R1+0xc00] ;  /* 0x000c0000010e7983 */ /* 0x004ea20000300800 */
[----:B------:R-:W-:-:S03]  /*24e80*/  IMAD.MOV.U32 R6, RZ, RZ, R12 ;  /* 0x000000ffff067224 */ /* 0x000fc600078e000c */
[----:B------:R-:W-:Y:S04]  /*24e90*/  STL [R1+0xc8c], R3 ;  /* 0x000c8c0301007387 */ /* 0x000fe80000100800 */
[----:B------:R1:W-:Y:S01]  /*24ea0*/  LDGSTS.E [R2+0x1a00], [R6.64], P0 ;  /* 0x01a0000006027fae */ /* 0x0003e20008121848 */
[----:B------:R-:W-:-:S05]  /*24eb0*/  IMAD.X R9, R9, 0x1, R0, P1 ;  /* 0x0000000109097824 */ /* 0x000fca00008e0600 */
[----:B------:R4:W-:Y:S04]  /*24ec0*/  STL [R1+0xc80], R9 ;  /* 0x000c800901007387 */ /* 0x0009e80000100800 */
[----:B------:R-:W2:Y:S04]  /*24ed0*/  LDL.LU R15, [R1+0xb98] ;  /* 0x000b9800010f7983 */ /* 0x000ea80000300800 */
[----:B------:R-:W2:Y:S01]  /*24ee0*/  LDL.LU R12, [R1+0xc04] ;  /* 0x000c0400010c7983 */ /* 0x000ea20000300800 */
[----:B-1----:R-:W-:Y:S01]  /*24ef0*/  IMAD.MOV.U32 R6, RZ, RZ, R3 ;  /* 0x000000ffff067224 */ /* 0x002fe200078e0003 */
[----:B------:R-:W-:-:S02]  /*24f00*/  MOV R7, R9 ;  /* 0x0000000900077202 */ /* 0x000fc40000000f00 */
[----:B------:R-:W-:Y:S01]  /*24f10*/  ISETP.GT.AND P1, PT, R4, 0x7, PT ;  /* 0x000000070400780c */ /* 0x000fe20003f24270 */
[----:B----4-:R-:W4:Y:S01]  /*24f20*/  LDL.LU R9, [R1+0xbfc] ;  /* 0x000bfc0001097983 */ /* 0x010f220000300800 */
[----:B------:R-:W-:-:S03]  /*24f30*/  IADD3 R10, P2, R10, R16, RZ ;  /* 0x000000100a0a7210 */ /* 0x000fc60007f5e0ff */
[----:B------:R1:W-:Y:S02]  /*24f40*/  LDGSTS.E [R2+0x1c00], [R6.64], P0 ;  /* 0x01c0000006027fae */ /* 0x0003e40008121848 */
[----:B------:R-:W-:Y:S02]  /*24f50*/  IMAD.X R13, R13, 0x1, R0, P2 ;  /* 0x000000010d0d7824 */ /* 0x000fe400010e0600 */
[----:B------:R-:W-:Y:S01]  /*24f60*/  STL [R1+0xc84], R10 ;  /* 0x000c840a01007387 */ /* 0x000fe20000100800 */
[----:B------:R-:W-:Y:S02]  /*24f70*/  SEL R3, RZ, 0x4, !P1 ;  /* 0x00000004ff037807 */ /* 0x000fe40004800000 */
[----:B------:R-:W-:Y:S01]  /*24f80*/  IADD3 R5, P2, R5, R16, RZ ;  /* 0x0000001005057210 */ /* 0x000fe20007f5e0ff */
[----:B------:R1:W-:Y:S02]  /*24f90*/  STL [R1+0xc38], R13 ;  /* 0x000c380d01007387 */ /* 0x0003e40000100800 */
[----:B-1----:R-:W-:Y:S01]  /*24fa0*/  IMAD.MOV.U32 R6, RZ, RZ, R10 ;  /* 0x000000ffff067224 */ /* 0x002fe200078e000a */
[----:B------:R-:W-:-:S02]  /*24fb0*/  MOV R7, R13 ;  /* 0x0000000d00077202 */ /* 0x000fc40000000f00 */
[----:B------:R-:W-:-:S03]  /*24fc0*/  SEL R3, R3, RZ, !P5 ;  /* 0x000000ff03037207 */ /* 0x000fc60006800000 */
[----:B------:R1:W-:Y:S01]  /*24fd0*/  LDGSTS.E [R2+0x1e00], [R6.64], P0 ;  /* 0x01e0000006027fae */ /* 0x0003e20008121848 */
[----:B------:R-:W-:-:S03]  /*24fe0*/  IMAD.X R17, R17, 0x1, R0, P2 ;  /* 0x0000000111117824 */ /* 0x000fc600010e0600 */
[----:B------:R-:W4:Y:S04]  /*24ff0*/  LDL.LU R13, [R1+0xb90] ;  /* 0x000b9000010d7983 */ /* 0x000f280000300800 */
[----:B------:R-:W4:Y:S01]  /*25000*/  LDL.LU R10, [R1+0xb94] ;  /* 0x000b9400010a7983 */ /* 0x000f220000300800 */
[----:B------:R-:W-:-:S03]  /*25010*/  ISETP.NE.U32.AND P1, PT, R3, RZ, PT ;  /* 0x000000ff0300720c */ /* 0x000fc60003f25070 */
[----:B------:R-:W-:Y:S01]  /*25020*/  STL [R1+0xc1c], R5 ;  /* 0x000c1c0501007387 */ /* 0x000fe20000100800 */
[----:B-1----:R-:W-:-:S03]  /*25030*/  MOV R7, R17 ;  /* 0x0000001100077202 */ /* 0x002fc60000000f00 */
[----:B------:R1:W-:Y:S01]  /*25040*/  STL [R1+0xc10], R17 ;  /* 0x000c101101007387 */ /* 0x0003e20000100800 */
[----:B------:R-:W-:-:S03]  /*25050*/  IADD3 R11, P0, R11, R16, RZ ;  /* 0x000000100b0b7210 */ /* 0x000fc60007f1e0ff */
[----:B-1----:R-:W4:Y:S01]  /*25060*/  LDL.LU R17, [R1+0xb88] ;  /* 0x000b880001117983 */ /* 0x002f220000300800 */
[----:B------:R-:W-:-:S03]  /*25070*/  IMAD.MOV.U32 R6, RZ, RZ, R5 ;  /* 0x000000ffff067224 */ /* 0x000fc600078e0005 */
[----:B------:R-:W4:Y:S04]  /*25080*/  LDL.LU R5, [R1+0xb8c] ;  /* 0x000b8c0001057983 */ /* 0x000f280000300800 */
[----:B------:R1:W-:Y:S04]  /*25090*/  STL [R1+0xc14], R11 ;  /* 0x000c140b01007387 */ /* 0x0003e80000100800 */
[----:B------:R1:W-:Y:S02]  /*250a0*/  LDGSTS.E [R2+0x3800], [R6.64], P1 ;  /* 0x0380000006027fae */ /* 0x0003e40008921848 */
[----:B-1----:R-:W-:-:S02]  /*250b0*/  IMAD.MOV.U32 R6, RZ, RZ, R11 ;  /* 0x000000ffff067224 */ /* 0x002fc400078e000b */
[----:B---3--:R-:W-:Y:S01]  /*250c0*/  IMAD.X R18, R18, 0x1, R0, P0 ;  /* 0x0000000112127824 */ /* 0x008fe200000e0600 */
[----:B-----5:R-:W-:-:S04]  /*250d0*/  IADD3 R8, P0, R8, R16, RZ ;  /* 0x0000001008087210 */ /* 0x020fc80007f1e0ff */
[----:B------:R1:W-:Y:S01]  /*250e0*/  STL [R1+0xc08], R18 ;  /* 0x000c081201007387 */ /* 0x0003e20000100800 */
[----:B------:R-:W-:-:S03]  /*250f0*/  MOV R7, R18 ;  /* 0x0000001200077202 */ /* 0x000fc60000000f00 */
[----:B------:R-:W3:Y:S04]  /*25100*/  LDL.LU R11, [R1+0xb80] ;  /* 0x000b8000010b7983 */ /* 0x000ee80000300800 */
[----:B------:R-:W-:Y:S04]  /*25110*/  STL [R1+0xc0c], R8 ;  /* 0x000c0c0801007387 */ /* 0x000fe80000100800 */
[----:B------:R5:W-:Y:S02]  /*25120*/  LDGSTS.E [R2+0x3a00], [R6.64], P1 ;  /* 0x03a0000006027fae */ /* 0x000be40008921848 */
[----:B-----5:R-:W-:-:S02]  /*25130*/  IMAD.MOV.U32 R6, RZ, RZ, R8 ;  /* 0x000000ffff067224 */ /* 0x020fc400078e0008 */
[----:B--2---:R-:W-:-:S05]  /*25140*/  IMAD.X R14, R14, 0x1, R0, P0 ;  /* 0x000000010e0e7824 */ /* 0x004fca00000e0600 */
[----:B------:R2:W-:Y:S01]  /*25150*/  STL [R1+0xc00], R14 ;  /* 0x000c000e01007387 */ /* 0x0005e20000100800 */
[----:B------:R-:W-:-:S03]  /*25160*/  MOV R7, R14 ;  /* 0x0000000e00077202 */ /* 0x000fc60000000f00 */
[----:B-1----:R-:W5:Y:S04]  /*25170*/  LDL.LU R18, [R1+0x3fc] ;  /* 0x0003fc0001127983 */ /* 0x002f680000300800 */
[----:B------:R1:W-:Y:S04]  /*25180*/  LDGSTS.E [R2+0x3c00], [R6.64], P1 ;  /* 0x03c0000006027fae */ /* 0x0003e80008921848 */
[----:B--2---:R-:W2:Y:S04]  /*25190*/  LDL.LU R14, [R1+0xb84] ;  /* 0x000b8400010e7983 */ /* 0x004ea80000300800 */
[----:B------:R-:W5:Y:S01]  /*251a0*/  LDL.LU R8, [R1+0x464] ;  /* 0x0004640001087983 */ /* 0x000f620000300800 */
[----:B------:R-:W-:-:S05]  /*251b0*/  IADD3 R12, P2, R12, R16, RZ ;  /* 0x000000100c0c7210 */ /* 0x000fca0007f5e0ff */
[----:B------:R-:W-:Y:S01]  /*251c0*/  IMAD.X R15, R15, 0x1, R0, P2 ;  /* 0x000000010f0f7824 */ /* 0x000fe200010e0600 */
[----:B------:R-:W-:Y:S04]  /*251d0*/  STL [R1+0xc04], R12 ;  /* 0x000c040c01007387 */ /* 0x000fe80000100800 */
[----:B------:R4:W-:Y:S01]  /*251e0*/  STL [R1+0xb98], R15 ;  /* 0x000b980f01007387 */ /* 0x0009e20000100800 */
[----:B-1----:R-:W-:-:S03]  /*251f0*/  MOV R7, R15 ;  /* 0x0000000f00077202 */ /* 0x002fc60000000f00 */
[----:B----4-:R-:W4:Y:S01]  /*25200*/  LDL.LU R15, [R1+0x460] ;  /* 0x00046000010f7983 */ /* 0x010f220000300800 */
[----:B------:R-:W-:-:S04]  /*25210*/  ISETP.GT.AND P0, PT, R4, 0xb, PT ;  /* 0x0000000b0400780c */ /* 0x000fc80003f04270 */
[----:B------:R-:W-:Y:S01]  /*25220*/  SEL R3, RZ, 0x4, !P0 ;  /* 0x00000004ff037807 */ /* 0x000fe20004000000 */
[----:B------:R-:W-:Y:S01]  /*25230*/  IMAD.MOV.U32 R6, RZ, RZ, R12 ;  /* 0x000000ffff067224 */ /* 0x000fe200078e000c */
[----:B------:R-:W-:Y:S01]  /*25240*/  IADD3 R9, P2, R9, R16, RZ ;  /* 0x0000001009097210 */ /* 0x000fe20007f5e0ff */
[----:B------:R-:W4:Y:S01]  /*25250*/  LDL.LU R12, [R1+0x46c] ;  /* 0x00046c00010c7983 */ /* 0x000f220000300800 */
[----:B------:R-:W-:-:S03]  /*25260*/  SEL R3, R3, RZ, !P5 ;  /* 0x000000ff03037207 */ /* 0x000fc60006800000 */
[----:B------:R1:W-:Y:S01]  /*25270*/  LDGSTS.E [R2+0x3e00], [R6.64], P1 ;  /* 0x03e0000006027fae */ /* 0x0003e20008921848 */
[----:B------:R-:W-:Y:S01]  /*25280*/  ISETP.NE.U32.AND P0, PT, R3, RZ, PT ;  /* 0x000000ff0300720c */ /* 0x000fe20003f05070 */
[----:B------:R-:W-:Y:S02]  /*25290*/  IMAD.X R13, R13, 0x1, R0, P2 ;  /* 0x000000010d0d7824 */ /* 0x000fe400010e0600 */
[----:B------:R-:W-:Y:S01]  /*252a0*/  STL [R1+0xbfc], R9 ;  /* 0x000bfc0901007387 */ /* 0x000fe20000100800 */
[----:B------:R-:W-:-:S03]  /*252b0*/  IADD3 R10, P1, R10, R16, RZ ;  /* 0x000000100a0a7210 */ /* 0x000fc60007f3e0ff */
[----:B------:R1:W-:Y:S02]  /*252c0*/  STL [R1+0xb90], R13 ;  /* 0x000b900d01007387 */ /* 0x0003e40000100800 */
[----:B-1----:R-:W-:Y:S01]  /*252d0*/  IMAD.MOV.U32 R6, RZ, RZ, R9 ;  /* 0x000000ffff067224 */ /* 0x002fe200078e0009 */
[----:B------:R-:W-:-:S05]  /*252e0*/  MOV R7, R13 ;  /* 0x0000000d00077202 */ /* 0x000fca0000000f00 */
[----:B------:R1:W-:Y:S04]  /*252f0*/  LDGSTS.E [R2+0x5800], [R6.64], P0 ;  /* 0x0580000006027fae */ /* 0x0003e80008121848 */
[----:B------:R-:W4:Y:S01]  /*25300*/  LDL.LU R13, [R1+0x468] ;  /* 0x00046800010d7983 */ /* 0x000f220000300800 */
[----:B------:R-:W-:-:S03]  /*25310*/  IMAD.X R17, R17, 0x1, R0, P1 ;  /* 0x0000000111117824 */ /* 0x000fc600008e0600 */
[----:B------:R-:W4:Y:S01]  /*25320*/  LDL.LU R9, [R1+0x474] ;  /* 0x0004740001097983 */ /* 0x000f220000300800 */
[----:B-1----:R-:W-:-:S03]  /*25330*/  IMAD.MOV.U32 R6, RZ, RZ, R10 ;  /* 0x000000ffff067224 */ /* 0x002fc600078e000a */
[----:B------:R1:W-:Y:S04]  /*25340*/  STL [R1+0xb94], R10 ;  /* 0x000b940a01007387 */ /* 0x0003e80000100800 */
[----:B------:R3:W-:Y:S01]  /*25350*/  STL [R1+0xb88], R17 ;  /* 0x000b881101007387 */ /* 0x0007e20000100800 */
[----:B------:R-:W-:-:S03]  /*25360*/  IADD3 R5, P1, R5, R16, RZ ;  /* 0x0000001005057210 */ /* 0x000fc60007f3e0ff */
[----:B-1----:R-:W4:Y:S01]  /*25370*/  LDL.LU R10, [R1+0x470] ;  /* 0x00047000010a7983 */ /* 0x002f220000300800 */
[----:B------:R-:W-:-:S03]  /*25380*/  MOV R7, R17 ;  /* 0x0000001100077202 */ /* 0x000fc60000000f00 */
[----:B------:R-:W-:Y:S04]  /*25390*/  STL [R1+0xb8c], R5 ;  /* 0x000b8c0501007387 */ /* 0x000fe80000100800 */
[----:B------:R1:W-:Y:S02]  /*253a0*/  LDGSTS.E [R2+0x5a00], [R6.64], P0 ;  /* 0x05a0000006027fae */ /* 0x0003e40008121848 */
[----:B-1----:R-:W-:Y:S02]  /*253b0*/  IMAD.MOV.U32 R6, RZ, RZ, R5 ;  /* 0x000000ffff067224 */ /* 0x002fe400078e0005 */
[----:B---3--:R-:W-:-:S05]  /*253c0*/  IMAD.X R11, R11, 0x1, R0, P1 ;  /* 0x000000010b0b7824 */ /* 0x008fca00008e0600 */
[----:B------:R1:W-:Y:S01]  /*253d0*/  STL [R1+0xb80], R11 ;  /* 0x000b800b01007387 */ /* 0x0003e20000100800 */
[----:B------:R-:W-:-:S03]  /*253e0*/  MOV R7, R11 ;  /* 0x0000000b00077202 */ /* 0x000fc60000000f00 */
[----:B------:R-:W3:Y:S04]  /*253f0*/  LDL.LU R17, [R1+0x478] ;  /* 0x0004780001117983 */ /* 0x000ee80000300800 */
[----:B------:R2:W-:Y:S04]  /*25400*/  LDGSTS.E [R2+0x5c00], [R6.64], P0 ;  /* 0x05c0000006027fae */ /* 0x0005e80008121848 */
[----:B-1----:R-:W3:Y:S04]  /*25410*/  LDL.LU R11, [R1+0x47c] ;  /* 0x00047c00010b7983 */ /* 0x002ee80000300800 */
[----:B------:R-:W3:Y:S01]  /*25420*/  LDL.LU R5, [R1+0x4e4] ;  /* 0x0004e40001057983 */ /* 0x000ee20000300800 */
[----:B--2---:R-:W-:-:S05]  /*25430*/  IADD3 R14, P2, R14, R16, RZ ;  /* 0x000000100e0e7210 */ /* 0x004fca0007f5e0ff */
[----:B-----5:R-:W-:Y:S01]  /*25440*/  IMAD.X R18, R18, 0x1, R0, P2 ;  /* 0x0000000112127824 */ /* 0x020fe200010e0600 */
[----:B------:R-:W-:Y:S04]  /*25450*/  STL [R1+0xb84], R14 ;  /* 0x000b840e01007387 */ /* 0x000fe80000100800 */
[----:B------:R1:W-:Y:S01]  /*25460*/  STL [R1+0x3fc], R18 ;  /* 0x0003fc1201007387 */ /* 0x0003e20000100800 */
[----:B------:R-:W-:Y:S02]  /*25470*/  MOV R7, R18 ;  /* 0x0000001200077202 */ /* 0x000fe40000000f00 */
[----:B------:R-:W-:Y:S01]  /*25480*/  IADD3 R8, P2, R8, R16, RZ ;  /* 0x0000001008087210 */ /* 0x000fe20007f5e0ff */
[----:B-1----:R-:W2:Y:S01]  /*25490*/  LDL.LU R18, [R1+0x4e0] ;  /* 0x0004e00001127983 */ /* 0x002ea20000300800 */
[----:B------:R-:W-:-:S03]  /*254a0*/  IMAD.MOV.U32 R6, RZ, RZ, R14 ;  /* 0x000000ffff067224 */ /* 0x000fc600078e000e */
[----:B------:R-:W5:Y:S04]  /*254b0*/  LDL.LU R14, [R1+0x4ec] ;  /* 0x0004ec00010e7983 */ /* 0x000f680000300800 */
[----:B------:R-:W-:Y:S01]  /*254c0*/  STL [R1+0x464], R8 ;  /* 0x0004640801007387 */ /* 0x000fe20000100800 */
[----:B----4-:R-:W-:-:S03]  /*254d0*/  IMAD.X R15, R15, 0x1, R0, P2 ;  /* 0x000000010f0f7824 */ /* 0x010fc600010e0600 */
[----:B------:R1:W-:Y:S04]  /*254e0*/  LDGSTS.E [R2+0x5e00], [R6.64], P0 ;  /* 0x05e0000006027fae */ /* 0x0003e80008121848 */
[----:B------:R4:W-:Y:S01]  /*254f0*/  STL [R1+0x460], R15 ;  /* 0x0004600f01007387 */ /* 0x0009e20000100800 */
[----:B-1----:R-:W-:-:S03]  /*25500*/  MOV R7, R15 ;  /* 0x0000000f00077202 */ /* 0x002fc60000000f00 */
[----:B----4-:R-:W5:Y:S01]  /*25510*/  LDL.LU R15, [R1+0x4e8] ;  /* 0x0004e800010f7983 */ /* 0x010f620000300800 */
[----:B------:R-:W-:-:S04]  /*25520*/  ISETP.GT.AND P1, PT, R4, 0xf, PT ;  /* 0x0000000f0400780c */ /* 0x000fc80003f24270 */
[----:B------:R-:W-:-:S04]  /*25530*/  SEL R3, RZ, 0x4, !P1 ;  /* 0x00000004ff037807 */ /* 0x000fc80004800000 */
[----:B------:R-:W-:-:S04]  /*25540*/  SEL R3, R3, RZ, !P5 ;  /* 0x000000ff03037207 */ /* 0x000fc80006800000 */
[----:B------:R-:W-:Y:S02]  /*25550*/  ISETP.NE.U32.AND P1, PT, R3, RZ, PT ;  /* 0x000000ff0300720c */ /* 0x000fe40003f25070 */
[-C--:B------:R-:W-:Y:S01]  /*25560*/  IADD3 R12, P0, R12, R16.reuse, RZ ;  /* 0x000000100c0c7210 */ /* 0x080fe20007f1e0ff */
[----:B------:R-:W-:Y:S02]  /*25570*/  IMAD.MOV.U32 R6, RZ, RZ, R8 ;  /* 0x000000ffff067224 */ /* 0x000fe400078e0008 */
[----:B------:R-:W5:Y:S02]  /*25580*/  LDL.LU R8, [R1+0x4f4] ;  /* 0x0004f40001087983 */ /* 0x000f640000300800 */
[--C-:B------:R-:W-:Y:S01]  /*25590*/  IMAD.X R13, R13, 0x1, R0.reuse, P0 ;  /* 0x000000010d0d7824 */ /* 0x100fe200000e0600 */
[----:B------:R-:W-:Y:S01]  /*255a0*/  IADD3 R9, P0, R9, R16, RZ ;  /* 0x0000001009097210 */ /* 0x000fe20007f1e0ff */
[----:B------:R1:W-:Y:S04]  /*255b0*/  STL [R1+0x46c], R12 ;  /* 0x00046c0c01007387 */ /* 0x0003e80000100800 */
[----:B------:R1:W-:Y:S04]  /*255c0*/  LDGSTS.E [R2+0x7800], [R6.64], P1 ;  /* 0x0780000006027fae */ /* 0x0003e80008921848 */
[----:B------:R1:W-:Y:S01]  /*255d0*/  STL [R1+0x468], R13 ;  /* 0x0004680d01007387 */ /* 0x0003e20000100800 */
[----:B------:R-:W-:-:S02]  /*255e0*/  IMAD.X R10, R10, 0x1, R0, P0 ;  /* 0x000000010a0a7824 */ /* 0x000fc400000e0600 */
[----:B-1----:R-:W-:Y:S01]  /*255f0*/  IMAD.MOV.U32 R6, RZ, RZ, R12 ;  /* 0x000000ffff067224 */ /* 0x002fe200078e000c */
[----:B------:R-:W-:Y:S01]  /*25600*/  MOV R7, R13 ;  /* 0x0000000d00077202 */ /* 0x000fe20000000f00 */
[----:B------:R-:W5:Y:S04]  /*25610*/  LDL.LU R12, [R1+0x4f0] ;  /* 0x0004f000010c7983 */ /* 0x000f680000300800 */
[----:B------:R-:W-:Y:S04]  /*25620*/  STL [R1+0x474], R9 ;  /* 0x0004740901007387 */ /* 0x000fe80000100800 */
[----:B------:R1:W-:Y:S04]  /*25630*/  LDGSTS.E [R2+0x7a00], [R6.64], P1 ;  /* 0x07a0000006027fae */ /* 0x0003e80008921848 */
[----:B------:R1:W-:Y:S04]  /*25640*/  STL [R1+0x470], R10 ;  /* 0x0004700a01007387 */ /* 0x0003e80000100800 */
[----:B------:R-:W5:Y:S01]  /*25650*/  LDL.LU R13, [R1+0x4f8] ;  /* 0x0004f800010d7983 */ /* 0x000f620000300800 */
[----:B-1----:R-:W-:-:S03]  /*25660*/  MOV R7, R10 ;  /* 0x0000000a00077202 */ /* 0x002fc60000000f00 */
[----:B------:R-:W5:Y:S01]  /*25670*/  LDL.LU R10, [R1+0x4fc] ;  /* 0x0004fc00010a7983 */ /* 0x000f620000300800 */
[----:B------:R-:W-:Y:S01]  /*25680*/  IMAD.MOV.U32 R6, RZ, RZ, R9 ;  /* 0x000000ffff067224 */ /* 0x000fe200078e0009 */
[----:B------:R-:W-:Y:S02]  /*25690*/  ISETP.GT.AND P0, PT, R4, 0x13, PT ;  /* 0x000000130400780c */ /* 0x000fe40003f04270 */
[----:B------:R-:W5:Y:S04]  /*256a0*/  LDL.LU R9, [R1+0x564] ;  /* 0x0005640001097983 */ /* 0x000f680000300800 */
[----:B------:R1:W-:Y:S01]  /*256b0*/  LDGSTS.E [R2+0x7c00], [R6.64], P1 ;  /* 0x07c0000006027fae */ /* 0x0003e20008921848 */
[----:B------:R-:W-:-:S04]  /*256c0*/  SEL R3, RZ, 0x4, !P0 ;  /* 0x00000004ff037807 */ /* 0x000fc80004000000 */
[----:B------:R-:W-:-:S04]  /*256d0*/  SEL R3, R3, RZ, !P5 ;  /* 0x000000ff03037207 */ /* 0x000fc80006800000 */
[----:B------:R-:W-:Y:S02]  /*256e0*/  ISETP.NE.U32.AND P0, PT, R3, RZ, PT ;  /* 0x000000ff0300720c */ /* 0x000fe40003f05070 */
[----:B---3--:R-:W-:-:S05]  /*256f0*/  IADD3 R11, P2, R11, R16, RZ ;  /* 0x000000100b0b7210 */ /* 0x008fca0007f5e0ff */
[----:B------:R-:W-:Y:S01]  /*25700*/  IMAD.X R17, R17, 0x1, R0, P2 ;  /* 0x0000000111117824 */ /* 0x000fe200010e0600 */
[----:B------:R-:W-:Y:S01]  /*25710*/  IADD3 R5, P2, R5, R16, RZ ;  /* 0x0000001005057210 */ /* 0x000fe20007f5e0ff */
[----:B------:R-:W-:Y:S01]  /*25720*/  STL [R1+0x47c], R11 ;  /* 0x00047c0b01007387 */ /* 0x000fe20000100800 */
[----:B-1----:R-:W-:Y:S02]  /*25730*/  IMAD.MOV.U32 R6, RZ, RZ, R11 ;  /* 0x000000ffff067224 */ /* 0x002fe400078e000b */
[----:B------:R-:W-:Y:S01]  /*25740*/  MOV R7, R17 ;  /* 0x0000001100077202 */ /* 0x000fe20000000f00 */
[----:B------:R1:W-:Y:S04]  /*25750*/  STL [R1+0x478], R17 ;  /* 0x0004781101007387 */ /* 0x0003e80000100800 */
[----:B------:R3:W-:Y:S04]  /*25760*/  LDGSTS.E [R2+0x7e00], [R6.64], P1 ;  /* 0x07e0000006027fae */ /* 0x0007e80008921848 */
[----:B-1----:R-:W4:Y:S04]  /*25770*/  LDL.LU R17, [R1+0x560] ;  /* 0x0005600001117983 */ /* 0x002f280000300800 */
[----:B------:R-:W4:Y:S04]  /*25780*/  LDL.LU R11, [R1+0x56c] ;  /* 0x00056c00010b7983 */ /* 0x000f280000300800 */
[----:B------:R-:W-:Y:S01]  /*25790*/  STL [R1+0x4e4], R5 ;  /* 0x0004e40501007387 */ /* 0x000fe20000100800 */
[----:B---3--:R-:W-:-:S02]  /*257a0*/  IMAD.MOV.U32 R6, RZ, RZ, R5 ;  /* 0x000000ffff067224 */ /* 0x008fc400078e0005 */
[----:B--2---:R-:W-:-:S05]  /*257b0*/  IMAD.X R18, R18, 0x1, R0, P2 ;  /* 0x0000000112127824 */ /* 0x004fca00010e0600 */
[----:B------:R1:W-:Y:S01]  /*257c0*/  STL [R1+0x4e0], R18 ;  /* 0x0004e01201007387 */ /* 0x0003e20000100800 */
[----:B------:R-:W-:Y:S02]  /*257d0*/  MOV R7, R18 ;  /* 0x0000001200077202 */ /* 0x000fe40000000f00 */
[----:B-----5:R-:W-:-:S03]  /*257e0*/  IADD3 R14, P1, R14, R16, RZ ;  /* 0x000000100e0e7210 */ /* 0x020fc60007f3e0ff */
[----:B------:R2:W-:Y:S04]  /*257f0*/  LDGSTS.E [R2+0x9800], [R6.64], P0 ;  /* 0x0980000006027fae */ /* 0x0005e80008121848 */
[----:B-1----:R-:W3:Y:S04]  /*25800*/  LDL.LU R18, [R1+0x568] ;  /* 0x0005680001127983 */ /* 0x002ee80000300800 */
[----:B------:R-:W5:Y:S04]  /*25810*/  LDL.LU R5, [R1+0x574] ;  /* 0x0005740001057983 */ /* 0x000f680000300800 */
[----:B------:R1:W-:Y:S01]  /*25820*/  STL [R1+0x4ec], R14 ;  /* 0x0004ec0e01007387 */ /* 0x0003e20000100800 */
[----:B------:R-:W-:-:S02]  /*25830*/  IMAD.X R15, R15, 0x1, R0, P1 ;  /* 0x000000010f0f7824 */ /* 0x000fc400008e0600 */
[----:B--2---:R-:W-:-:S03]  /*25840*/  IMAD.MOV.U32 R6, RZ, RZ, R14 ;  /* 0x000000ffff067224 */ /* 0x004fc600078e000e */
[----:B------:R2:W-:Y:S04]  /*25850*/  STL [R1+0x4e8], R15 ;  /* 0x0004e80f01007387 */ /* 0x0005e80000100800 */
[----:B-1----:R-:W5:Y:S01]  /*25860*/  LDL.LU R14, [R1+0x570] ;  /* 0x00057000010e7983 */ /* 0x002f620000300800 */
[----:B------:R-:W-:-:S05]  /*25870*/  MOV R7, R15 ;  /* 0x0000000f00077202 */ /* 0x000fca0000000f00 */
[----:B------:R1:W-:Y:S01]  /*25880*/  LDGSTS.E [R2+0x9a00], [R6.64], P0 ;  /* 0x09a0000006027fae */ /* 0x0003e20008121848 */
[----:B------:R-:W-:-:S05]  /*25890*/  IADD3 R8, P1, R8, R16, RZ ;  /* 0x0000001008087210 */ /* 0x000fca0007f3e0ff */
[----:B------:R-:W-:Y:S01]  /*258a0*/  STL [R1+0x4f4], R8 ;  /* 0x0004f40801007387 */ /* 0x000fe20000100800 */
[----:B-1----:R-:W-:Y:S02]  /*258b0*/  IMAD.MOV.U32 R6, RZ, RZ, R8 ;  /* 0x000000ffff067224 */ /* 0x002fe400078e0008 */
[----:B------:R-:W-:-:S05]  /*258c0*/  IMAD.X R12, R12, 0x1, R0, P1 ;  /* 0x000000010c0c7824 */ /* 0x000fca00008e0600 */
[----:B------:R1:W-:Y:S01]  /*258d0*/  STL [R1+0x4f0], R12 ;  /* 0x0004f00c01007387 */ /* 0x0003e20000100800 */
[----:B------:R-:W-:-:S03]  /*258e0*/  MOV R7, R12 ;  /* 0x0000000c00077202 */ /* 0x000fc60000000f00 */
[----:B--2---:R-:W5:Y:S01]  /*258f0*/  LDL.LU R15, [R1+0x578] ;  /* 0x00057800010f7983 */ /* 0x004f620000300800 */
[----:B------:R-:W-:-:S03]  /*25900*/  ISETP.GT.AND P1, PT, R4, 0x17, PT ;  /* 0x000000170400780c */ /* 0x000fc60003f24270 */
[----:B------:R1:W-:Y:S04]  /*25910*/  LDGSTS.E [R2+0x9c00], [R6.64], P0 ;  /* 0x09c0000006027fae */ /* 0x0003e80008121848 */
[----:B-1----:R-:W5:Y:S04]  /*25920*/  LDL.LU R12, [R1+0x57c] ;  /* 0x00057c00010c7983 */ /* 0x002f680000300800 */
[----:B------:R-:W5:Y:S01]  /*25930*/  LDL.LU R8, [R1+0x5e4] ;  /* 0x0005e40001087983 */ /* 0x000f620000300800 */
[----:B------:R-:W-:-:S05]  /*25940*/  IADD3 R10, P2, R10, R16, RZ ;  /* 0x000000100a0a7210 */ /* 0x000fca0007f5e0ff */
[----:B------:R-:W-:Y:S01]  /*25950*/  IMAD.X R13, R13, 0x1, R0, P2 ;  /* 0x000000010d0d7824 */ /* 0x000fe200010e0600 */
[----:B------:R-:W-:Y:S01]  /*25960*/  STL [R1+0x4fc], R10 ;  /* 0x0004fc0a01007387 */ /* 0x000fe20000100800 */
[----:B------:R-:W-:-:S03]  /*25970*/  SEL R3, RZ, 0x4, !P1 ;  /* 0x00000004ff037807 */ /* 0x000fc60004800000 */
[----:B------:R1:W-:Y:S01]  /*25980*/  STL [R1+0x4f8], R13 ;  /* 0x0004f80d01007387 */ /* 0x0003e20000100800 */
[----:B------:R-:W-:Y:S02]  /*25990*/  MOV R7, R13 ;  /* 0x0000000d00077202 */ /* 0x000fe40000000f00 */
[----:B------:R-:W-:Y:S01]  /*259a0*/  SEL R3, R3, RZ, !P5 ;  /* 0x000000ff03037207 */ /* 0x000fe20006800000 */
[----:B------:R-:W-:Y:S01]  /*259b0*/  IMAD.MOV.U32 R6, RZ, RZ, R10 ;  /* 0x000000ffff067224 */ /* 0x000fe200078e000a */
[----:B------:R-:W-:Y:S01]  /*259c0*/  IADD3 R9, P2, R9, R16, RZ ;  /* 0x0000001009097210 */ /* 0x000fe20007f5e0ff */
[----:B-1----:R-:W5:Y:S01]  /*259d0*/  LDL.LU R13, [R1+0x5e0] ;  /* 0x0005e000010d7983 */ /* 0x002f620000300800 */
[----:B------:R-:W-:-:S03]  /*259e0*/  ISETP.NE.U32.AND P1, PT, R3, RZ, PT ;  /* 0x000000ff0300720c */ /* 0x000fc60003f25070 */
[----:B------:R1:W-:Y:S04]  /*259f0*/  LDGSTS.E [R2+0x9e00], [R6.64], P0 ;  /* 0x09e0000006027fae */ /* 0x0003e80008121848 */
[----:B------:R-:W5:Y:S04]  /*25a00*/  LDL.LU R10, [R1+0x5ec] ;  /* 0x0005ec00010a7983 */ /* 0x000f680000300800 */
[----:B------:R-:W-:Y:S01]  /*25a10*/  STL [R1+0x564], R9 ;  /* 0x0005640901007387 */ /* 0x000fe20000100800 */
[----:B-1----:R-:W-:Y:S02]  /*25a20*/  IMAD.MOV.U32 R6, RZ, RZ, R9 ;  /* 0x000000ffff067224 */ /* 0x002fe400078e0009 */
[----:B----4-:R-:W-:Y:S01]  /*25a30*/  IMAD.X R17, R17, 0x1, R0, P2 ;  /* 0x0000000111117824 */ /* 0x010fe200010e0600 */
[----:B------:R-:W-:-:S04]  /*25a40*/  IADD3 R11, P0, R11, R16, RZ ;  /* 0x000000100b0b7210 */ /* 0x000fc80007f1e0ff */
[----:B------:R1:W-:Y:S01]  /*25a50*/  STL [R1+0x560], R17 ;  /* 0x0005601101007387 */ /* 0x0003e20000100800 */
[----:B------:R-:W-:-:S05]  /*25a60*/  MOV R7, R17 ;  /* 0x0000001100077202 */ /* 0x000fca0000000f00 */
[----:B------:R4:W-:Y:S04]  /*25a70*/  LDGSTS.E [R2+0xb800], [R6.64], P1 ;  /* 0x0b80000006027fae */ /* 0x0009e80008921848 */
[----:B-1----:R-:W2:Y:S04]  /*25a80*/  LDL.LU R17, [R1+0x5e8] ;  /* 0x0005e80001117983 */ /* 0x002ea80000300800 */
[----:B------:R-:W2:Y:S04]  /*25a90*/  LDL.LU R9, [R1+0x5f4] ;  /* 0x0005f40001097983 */ /* 0x000ea80000300800 */
[----:B------:R1:W-:Y:S01]  /*25aa0*/  STL [R1+0x56c], R11 ;  /* 0x00056c0b01007387 */ /* 0x0003e20000100800 */
[----:B----4-:R-:W-:-:S02]  /*25ab0*/  IMAD.MOV.U32 R6, RZ, RZ, R11 ;  /* 0x000000ffff067224 */ /* 0x010fc400078e000b */
[----:B---3--:R-:W-:-:S05]  /*25ac0*/  IMAD.X R18, R18, 0x1, R0, P0 ;  /* 0x0000000112127824 */ /* 0x008fca00000e0600 */
[----:B------:R3:W-:Y:S04]  /*25ad0*/  STL [R1+0x568], R18 ;  /* 0x0005681201007387 */ /* 0x0007e80000100800 */
[----:B-1----:R-:W4:Y:S01]  /*25ae0*/  LDL.LU R11, [R1+0x5f0] ;  /* 0x0005f000010b7983 */ /* 0x002f220000300800 */
[----:B-----5:R-:W-:Y:S02]  /*25af0*/  IADD3 R5, P0, R5, R16, RZ ;  /* 0x0000001005057210 */ /* 0x020fe40007f1e0ff */
[----:B------:R-:W-:-:S03]  /*25b00*/  MOV R7, R18 ;  /* 0x0000001200077202 */ /* 0x000fc60000000f00 */
[----:B------:R-:W-:Y:S04]  /*25b10*/  STL [R1+0x574], R5 ;  /* 0x0005740501007387 */ /* 0x000fe80000100800 */
[----:B------:R1:W-:Y:S01]  /*25b20*/  LDGSTS.E [R2+0xba00], [R6.64], P1 ;  /* 0x0ba0000006027fae */ /* 0x0003e20008921848 */
[----:B------:R-:W-:-:S05]  /*25b30*/  IMAD.X R14, R14, 0x1, R0, P0 ;  /* 0x000000010e0e7824 */ /* 0x000fca00000e0600 */
[----:B------:R5:W-:Y:S04]  /*25b40*/  STL [R1+0x570], R14 ;  /* 0x0005700e01007387 */ /* 0x000be80000100800 */
[----:B---3--:R-:W3:Y:S01]  /*25b50*/  LDL.LU R18, [R1+0x5f8] ;  /* 0x0005f80001127983 */ /* 0x008ee20000300800 */
[----:B-1----:R-:W-:-:S03]  /*25b60*/  MOV R7, R14 ;  /* 0x0000000e00077202 */ /* 0x002fc60000000f00 */
[----:B-----5:R-:W5:Y:S01]  /*25b70*/  LDL.LU R14, [R1+0x5fc] ;  /* 0x0005fc00010e7983 */ /* 0x020f620000300800 */
[----:B------:R-:W-:Y:S01]  /*25b80*/  IMAD.MOV.U32 R6, RZ, RZ, R5 ;  /* 0x000000ffff067224 */ /* 0x000fe200078e0005 */
[----:B------:R-:W-:Y:S02]  /*25b90*/  ISETP.GT.AND P0, PT, R4, 0x1b, PT ;  /* 0x0000001b0400780c */ /* 0x000fe40003f04270 */
[----:B------:R-:W3:Y:S02]  /*25ba0*/  LDL.LU R5, [R1+0x664] ;  /* 0x0006640001057983 */ /* 0x000ee40000300800 */
[----:B------:R-:W-:Y:S02]  /*25bb0*/  SEL R3, RZ, 0x4, !P0 ;  /* 0x00000004ff037807 */ /* 0x000fe40004000000 */
[----:B------:R1:W-:Y:S02]  /*25bc0*/  LDGSTS.E [R2+0xbc00], [R6.64], P1 ;  /* 0x0bc0000006027fae */ /* 0x0003e40008921848 */
[----:B------:R-:W-:-:S04]  /*25bd0*/  SEL R3, R3, RZ, !P5 ;  /* 0x000000ff03037207 */ /* 0x000fc80006800000 */
[----:B------:R-:W-:Y:S02]  /*25be0*/  ISETP.NE.U32.AND P0, PT, R3, RZ, PT ;  /* 0x000000ff0300720c */ /* 0x000fe40003f05070 */
[----:B------:R-:W-:-:S05]  /*25bf0*/  IADD3 R12, P2, R12, R16, RZ ;  /* 0x000000100c0c7210 */ /* 0x000fca0007f5e0ff */
[----:B------:R-:W-:Y:S01]  /*25c00*/  IMAD.X R15, R15, 0x1, R0, P2 ;  /* 0x000000010f0f7824 */ /* 0x000fe200010e0600 */
[----:B------:R-:W-:Y:S01]  /*25c10*/  IADD3 R8, P2, R8, R16, RZ ;  /* 0x0000001008087210 */ /* 0x000fe20007f5e0ff */
[----:B------:R-:W-:Y:S01]  /*25c20*/  STL [R1+0x57c], R12 ;  /* 0x00057c0c01007387 */ /* 0x000fe20000100800 */
[----:B-1----:R-:W-:Y:S02]  /*25c30*/  IMAD.MOV.U32 R6, RZ, RZ, R12 ;  /* 0x000000ffff067224 */ /* 0x002fe400078e000c */
[----:B------:R-:W-:Y:S01]  /*25c40*/  MOV R7, R15 ;  /* 0x0000000f00077202 */ /* 0x000fe20000000f00 */
[----:B------:R1:W-:Y:S04]  /*25c50*/  STL [R1+0x578], R15 ;  /* 0x0005780f01007387 */ /* 0x0003e80000100800 */
[----:B------:R1:W-:Y:S04]  /*25c60*/  LDGSTS.E [R2+0xbe00], [R6.64], P1 ;  /* 0x0be0000006027fae */ /* 0x0003e80008921848 */
[----:B-1----:R-:W3:Y:S01]  /*25c70*/  LDL.LU R15, [R1+0x660] ;  /* 0x00066000010f7983 */ /* 0x002ee20000300800 */
[----:B------:R-:W-:-:S03]  /*25c80*/  IMAD.X R13, R13, 0x1, R0, P2 ;  /* 0x000000010d0d7824 */ /* 0x000fc600010e0600 */
[----:B------:R-:W3:Y:S04]  /*25c90*/  LDL.LU R12, [R1+0x66c] ;  /* 0x00066c00010c7983 */ /* 0x000ee80000300800 */
[----:B------:R-:W-:Y:S01]  /*25ca0*/  STL [R1+0x5e4], R8 ;  /* 0x0005e40801007387 */ /* 0x000fe20000100800 */
[----:B------:R-:W-:-:S03]  /*25cb0*/  MOV R7, R13 ;  /* 0x0000000d00077202 */ /* 0x000fc60000000f00 */
[----:B------:R1:W-:Y:S01]  /*25cc0*/  STL [R1+0x5e0], R13 ;  /* 0x0005e00d01007387 */ /* 0x0003e20000100800 */
[----:B------:R-:W-:-:S03]  /*25cd0*/  IADD3 R10, P1, R10, R16, RZ ;  /* 0x000000100a0a7210 */ /* 0x000fc60007f3e0ff */
[----:B-1----:R-:W3:Y:S01]  /*25ce0*/  LDL.LU R13, [R1+0x668] ;  /* 0x00066800010d7983 */ /* 0x002ee20000300800 */
[----:B------:R-:W-:-:S03]  /*25cf0*/  IMAD.MOV.U32 R6, RZ, RZ, R8 ;  /* 0x000000ffff067224 */ /* 0x000fc600078e0008 */
[----:B------:R-:W3:Y:S04]  /*25d00*/  LDL.LU R8, [R1+0x674] ;  /* 0x0006740001087983 */ /* 0x000ee80000300800 */
[----:B------:R1:W-:Y:S04]  /*25d10*/  STL [R1+0x5ec], R10 ;  /* 0x0005ec0a01007387 */ /* 0x0003e80000100800 */
[----:B------:R1:W-:Y:S02]  /*25d20*/  LDGSTS.E [R2+0xd800], [R6.64], P0 ;  /* 0x0d80000006027fae */ /* 0x0003e40008121848 */
[----:B-1----:R-:W-:-:S02]  /*25d30*/  IMAD.MOV.U32 R6, RZ, RZ, R10 ;  /* 0x000000ffff067224 */ /* 0x002fc400078e000a */
[----:B--2---:R-:W-:Y:S01]  /*25d40*/  IMAD.X R17, R17, 0x1, R0, P1 ;  /* 0x0000000111117824 */ /* 0x004fe200008e0600 */
[----:B------:R-:W-:-:S04]  /*25d50*/  IADD3 R9, P1, R9, R16, RZ ;  /* 0x0000001009097210 */ /* 0x000fc80007f3e0ff */
[----:B------:R-:W-:Y:S01]  /*25d60*/  STL [R1+0x5e8], R17 ;  /* 0x0005e81101007387 */ /* 0x000fe20000100800 */
[----:B------:R-:W-:-:S03]  /*25d70*/  MOV R7, R17 ;  /* 0x0000001100077202 */ /* 0x000fc60000000f00 */
[----:B------:R-:W2:Y:S04]  /*25d80*/  LDL.LU R10, [R1+0x670] ;  /* 0x00067000010a7983 */ /* 0x000ea80000300800 */
[----:B------:R1:W-:Y:S04]  /*25d90*/  LDGSTS.E [R2+0xda00], [R6.64], P0 ;  /* 0x0da0000006027fae */ /* 0x0003e80008121848 */
[----:B------:R-:W-:Y:S01]  /*25da0*/  STL [R1+0x5f4], R9 ;  /* 0x0005f40901007387 */ /* 0x000fe20000100800 */
[----:B-1----:R-:W-:Y:S02]  /*25db0*/  IMAD.MOV.U32 R6, RZ, RZ, R9 ;  /* 0x000000ffff067224 */ /* 0x002fe400078e0009 */
[----:B----4-:R-:W-:-:S05]  /*25dc0*/  IMAD.X R11, R11, 0x1, R0, P1 ;  /* 0x000000010b0b7824 */ /* 0x010fca00008e0600 */
[----:B------:R1:W-:Y:S01]  /*25dd0*/  STL [R1+0x5f0], R11 ;  /* 0x0005f00b01007387 */ /* 0x0003e20000100800 */
[----:B------:R-:W-:-:S05]  /*25de0*/  MOV R7, R11 ;  /* 0x0000000b00077202 */ /* 0x000fca0000000f00 */
[----:B------:R4:W-:Y:S04]  /*25df0*/  LDGSTS.E [R2+0xdc00], [R6.64], P0 ;  /* 0x0dc0000006027fae */ /* 0x0009e80008121848 */
[----:B-1----:R-:W2:Y:S04]  /*25e00*/  LDL.LU R11, [R1+0x678] ;  /* 0x00067800010b7983 */ /* 0x002ea80000300800 */
[----:B------:R-:W2:Y:S04]  /*25e10*/  LDL.LU R9, [R1+0x67c] ;  /* 0x00067c0001097983 */ /* 0x000ea80000300800 */
[----:B------:R-:W2:Y:S01]  /*25e20*/  LDL.LU R17, [R1+0x6e4] ;  /* 0x0006e40001117983 */ /* 0x000ea20000300800 */
[----:B-----5:R-:W-:-:S05]  /*25e30*/  IADD3 R14, P2, R14, R16, RZ ;  /* 0x000000100e0e7210 */ /* 0x020fca0007f5e0ff */
[----:B---3--:R-:W-:Y:S01]  /*25e40*/  IMAD.X R18, R18, 0x1, R0, P2 ;  /* 0x0000000112127824 */ /* 0x008fe200010e0600 */
[----:B------:R-:W-:Y:S04]  /*25e50*/  STL [R1+0x5fc], R14 ;  /* 0x0005fc0e01007387 */ /* 0x000fe80000100800 */
[----:B------:R1:W-:Y:S01]  /*25e60*/  STL [R1+0x5f8], R18 ;  /* 0x0005f81201007387 */ /* 0x0003e20000100800 */
[----:B----4-:R-:W-:-:S03]  /*25e70*/  MOV R7, R18 ;  /* 0x0000001200077202 */ /* 0x010fc60000000f00 */
[----:B-1----:R-:W3:Y:S01]  /*25e80*/  LDL.LU R18, [R1+0x6e0] ;  /* 0x0006e00001127983 */ /* 0x002ee20000300800 */
[----:B------:R-:W-:-:S04]  /*25e90*/  ISETP.GT.AND P1, PT, R4, 0x1f, PT ;  /* 0x0000001f0400780c */ /* 0x000fc80003f24270 */
[----:B------:R-:W-:Y:S01]  /*25ea0*/  SEL R3, RZ, 0x4, !P1 ;  /* 0x00000004ff037807 */ /* 0x000fe20004800000 */
[----:B------:R-:W-:Y:S01]  /*25eb0*/  IMAD.MOV.U32 R6, RZ, RZ, R14 ;  /* 0x000000ffff067224 */ /* 0x000fe200078e000e */
[----:B------:R-:W-:Y:S01]  /*25ec0*/  IADD3 R5, P2, R5, R16, RZ ;  /* 0x0000001005057210 */ /* 0x000fe20007f5e0ff */
[----:B------:R-:W4:Y:S01]  /*25ed0*/  LDL.LU R14, [R1+0x6ec] ;  /* 0x0006ec00010e7983 */ /* 0x000f220000300800 */
[----:B------:R-:W-:-:S03]  /*25ee0*/  SEL R3, R3, RZ, !P5 ;  /* 0x000000ff03037207 */ /* 0x000fc60006800000 */
[----:B------:R1:W-:Y:S01]  /*25ef0*/  LDGSTS.E [R2+0xde00], [R6.64], P0 ;  /* 0x0de0000006027fae */ /* 0x0003e20008121848 */
[----:B------:R-:W-:-:S03]  /*25f00*/  ISETP.NE.U32.AND P1, PT, R3, RZ, PT ;  /* 0x000000ff0300720c */ /* 0x000fc60003f25070 */
[----:B------:R-:W-:Y:S01]  /*25f10*/  STL [R1+0x664], R5 ;  /* 0x0006640501007387 */ /* 0x000fe20000100800 */
[----:B-1----:R-:W-:Y:S02]  /*25f20*/  IMAD.MOV.U32 R6, RZ, RZ, R5 ;  /* 0x000000ffff067224 */ /* 0x002fe400078e0005 */
[----:B------:R-:W-:Y:S01]  /*25f30*/  IMAD.X R15, R15, 0x1, R0, P2 ;  /* 0x000000010f0f7824 */ /* 0x000fe200010e0600 */
[----:B------:R-:W-:-:S04]  /*25f40*/  IADD3 R12, P0, R12, R16, RZ ;  /* 0x000000100c0c7210 */ /* 0x000fc80007f1e0ff */
[----:B------:R1:W-:Y:S01]  /*25f50*/  STL [R1+0x660], R15 ;  /* 0x0006600f01007387 */ /* 0x0003e20000100800 */
[----:B------:R-:W-:-:S05]  /*25f60*/  MOV R7, R15 ;  /* 0x0000000f00077202 */ /* 0x000fca0000000f00 */
[----:B------:R5:W-:Y:S04]  /*25f70*/  LDGSTS.E [R2+0xf800], [R6.64], P1 ;  /* 0x0f80000006027fae */ /* 0x000be80008921848 */
[----:B-1----:R-:W4:Y:S04]  /*25f80*/  LDL.LU R15, [R1+0x6e8] ;  /* 0x0006e800010f7983 */ /* 0x002f280000300800 */
[----:B------:R-:W4:Y:S01]  /*25f90*/  LDL.LU R5, [R1+0x6f4] ;  /* 0x0006f40001057983 */ /* 0x000f220000300800 */
[----:B------:R-:W-:-:S03]  /*25fa0*/  IMAD.X R13, R13, 0x1, R0, P0 ;  /* 0x000000010d0d7824 */ /* 0x000fc600000e0600 */
[----:B------:R1:W-:Y:S01]  /*25fb0*/  STL [R1+0x66c], R12 ;  /* 0x00066c0c01007387 */ /* 0x0003e20000100800 */
[----:B-----5:R-:W-:-:S03]  /*25fc0*/  IMAD.MOV.U32 R6, RZ, RZ, R12 ;  /* 0x000000ffff067224 */ /* 0x020fc600078e000c */
[----:B------:R5:W-:Y:S01]  /*25fd0*/  STL [R1+0x668], R13 ;  /* 0x0006680d01007387 */ /* 0x000be20000100800 */
[----:B------:R-:W-:-:S03]  /*25fe0*/  IADD3 R8, P0, R8, R16, RZ ;  /* 0x0000001008087210 */ /* 0x000fc60007f1e0ff */
[----:B-1----:R-:W4:Y:S01]  /*25ff0*/  LDL.LU R12, [R1+0x6f0] ;  /* 0x0006f000010c7983 */ /* 0x002f220000300800 */
[----:B------:R-:W-:-:S03]  /*26000*/  MOV R7, R13 ;  /* 0x0000000d00077202 */ /* 0x000fc60000000f00 */
[----:B------:R-:W-:Y:S04]  /*26010*/  STL [R1+0x674], R8 ;  /* 0x0006740801007387 */ /* 0x000fe80000100800 */
[----:B------:R1:W-:Y:S02]  /*26020*/  LDGSTS.E [R2+0xfa00], [R6.64], P1 ;  /* 0x0fa0000006027fae */ /* 0x0003e40008921848 */
[----:B-1----:R-:W-:Y:S02]  /*26030*/  IMAD.MOV.U32 R6, RZ, RZ, R8 ;  /* 0x000000ffff067224 */ /* 0x002fe400078e0008 */
[----:B--2---:R-:W-:-:S05]  /*26040*/  IMAD.X R10, R10, 0x1, R0, P0 ;  /* 0x000000010a0a7824 */ /* 0x004fca00000e0600 */
[----:B------:R1:W-:Y:S01]  /*26050*/  STL [R1+0x670], R10 ;  /* 0x0006700a01007387 */ /* 0x0003e20000100800 */
[----:B------:R-:W-:-:S03]  /*26060*/  MOV R7, R10 ;  /* 0x0000000a00077202 */ /* 0x000fc60000000f00 */
[----:B-----5:R-:W2:Y:S04]  /*26070*/  LDL.LU R13, [R1+0x6f8] ;  /* 0x0006f800010d7983 */ /* 0x020ea80000300800 */
[----:B------:R5:W-:Y:S04]  /*26080*/  LDGSTS.E [R2+0xfc00], [R6.64], P1 ;  /* 0x0fc0000006027fae */ /* 0x000be80008921848 */
[----:B-1----:R-:W2:Y:S04]  /*26090*/  LDL.LU R10, [R1+0x6fc] ;  /* 0x0006fc00010a7983 */ /* 0x002ea80000300800 */
[----:B------:R-:W2:Y:S01]  /*260a0*/  LDL.LU R8, [R1+0x764] ;  /* 0x0007640001087983 */ /* 0x000ea20000300800 */
[----:B------:R-:W-:-:S05]  /*260b0*/  IADD3 R9, P2, R9, R16, RZ ;  /* 0x0000001009097210 */ /* 0x000fca0007f5e0ff */
[----:B------:R-:W-:Y:S01]  /*260c0*/  IMAD.X R11, R11, 0x1, R0, P2 ;  /* 0x000000010b0b7824 */ /* 0x000fe200010e0600 */
[----:B------:R-:W-:Y:S04]  /*260d0*/  STL [R1+0x67c], R9 ;  /* 0x00067c0901007387 */ /* 0x000fe80000100800 */
[----:B------:R1:W-:Y:S01]  /*260e0*/  STL [R1+0x678], R11 ;  /* 0x0006780b01007387 */ /* 0x0003e20000100800 */
[----:B-----5:R-:W-:Y:S02]  /*260f0*/  MOV R7, R11 ;  /* 0x0000000b00077202 */ /* 0x020fe40000000f00 */
[----:B------:R-:W-:Y:S01]  /*26100*/  IADD3 R17, P2, R17, R16, RZ ;  /* 0x0000001011117210 */ /* 0x000fe20007f5e0ff */
[----:B-1----:R-:W5:Y:S01]  /*26110*/  LDL.LU R11, [R1+0x760] ;  /* 0x00076000010b7983 */ /* 0x002f620000300800 */
[----:B------:R-:W-:-:S03]  /*26120*/  IMAD.MOV.U32 R6, RZ, RZ, R9 ;  /* 0x000000ffff067224 */ /* 0x000fc600078e0009 */
[----:B------:R-:W5:Y:S01]  /*26130*/  LDL.LU R9, [R1+0x76c] ;  /* 0x00076c0001097983 */ /* 0x000f620000300800 */
[----:B---3--:R-:W-:-:S03]  /*26140*/  IMAD.X R18, R18, 0x1, R0, P2 ;  /* 0x0000000112127824 */ /* 0x008fc600010e0600 */
[----:B------:R-:W-:Y:S04]  /*26150*/  STL [R1+0x6e4], R17 ;  /* 0x0006e41101007387 */ /* 0x000fe80000100800 */
[----:B------:R1:W-:Y:S04]  /*26160*/  STL [R1+0x6e0], R18 ;  /* 0x0006e01201007387 */ /* 0x0003e80000100800 */
[----:B------:R-:W3:Y:S01]  /*26170*/  LDL.LU R20, [R1+0x768] ;  /* 0x0007680001147983 */ /* 0x000ee20000300800 */
[----:B------:R-:W-:-:S03]  /*26180*/  ISETP.GT.AND P0, PT, R4, 0x23, PT ;  /* 0x000000230400780c */ /* 0x000fc60003f04270 */
[----:B------:R1:W-:Y:S01]  /*26190*/  LDGSTS.E [R2+0xfe00], [R6.64], P1 ;  /* 0x0fe0000006027fae */ /* 0x0003e20008921848 */
[----:B------:R-:W-:Y:S02]  /*261a0*/  SEL R3, RZ, 0x4, !P0 ;  /* 0x00000004ff037807 */ /* 0x000fe40004000000 */
[----:B----4-:R-:W-:Y:S02]  /*261b0*/  IADD3 R14, P1, R14, R16, RZ ;  /* 0x000000100e0e7210 */ /* 0x010fe40007f3e0ff */
[----:B------:R-:W-:-:S04]  /*261c0*/  SEL R3, R3, RZ, !P5 ;  /* 0x000000ff03037207 */ /* 0x000fc80006800000 */
[----:B------:R-:W-:Y:S02]  /*261d0*/  ISETP.NE.U32.AND P0, PT, R3, RZ, PT ;  /* 0x000000ff0300720c */ /* 0x000fe40003f05070 */
[----:B-1----:R-:W-:Y:S01]  /*261e0*/  MOV R7, R18 ;  /* 0x0000001200077202 */ /* 0x002fe20000000f00 */
[----:B------:R-:W-:Y:S01]  /*261f0*/  IMAD.MOV.U32 R6, RZ, RZ, R17 ;  /* 0x000000ffff067224 */ /* 0x000fe200078e0011 */
[----:B------:R-:W3:Y:S04]  /*26200*/  LDL.LU R18, [R1+0x774] ;  /* 0x0007740001127983 */ /* 0x000ee80000300800 */
[----:B------:R-:W-:Y:S05]  /*26210*/  STL [R1+0x6ec], R14 ;  /* 0x0006ec0e01007387 */ /* 0x000fea0000100800 */
[----:B------:R1:W-:Y:S01]  /*26220*/  LDGSTS.E [R2+0x11800], [R6.64], P0 ;  /* 0x1180000006027fae */ /* 0x0003e20008121848 */
[----:B------:R-:W-:Y:S01]  /*26230*/  IMAD.X R15, R15, 0x1, R0, P1 ;  /* 0x000000010f0f7824 */ /* 0x000fe200008e0600 */
[----:B------:R-:W-:-:S04]  /*26240*/  IADD3 R5, P1, R5, R16, RZ ;  /* 0x0000001005057210 */ /* 0x000fc80007f3e0ff */
[----:B------:R1:W-:Y:S02]  /*26250*/  STL [R1+0x6e8], R15 ;  /* 0x0006e80f01007387 */ /* 0x0003e40000100800 */
[----:B-1----:R-:W-:Y:S02]  /*26260*/  MOV R7, R15 ;  /* 0x0000000f00077202 */ /* 0x002fe40000000f00 */
[----:B------:R-:W3:Y:S04]  /*26270*/  LDL.LU R19, [R1+0x770] ;  /* 0x0007700001137983 */ /* 0x000ee80000300800 */
[----:B------:R1:W-:Y:S01]  /*26280*/  STL [R1+0x6f4], R5 ;  /* 0x0006f40501007387 */ /* 0x0003e20000100800 */
[----:B------:R-:W-:-:S05]  /*26290*/  IMAD.X R12, R12, 0x1, R0, P1 ;  /* 0x000000010c0c7824 */ /* 0x000fca00008e0600 */
[----:B------:R1:W-:Y:S04]  /*262a0*/  STL [R1+0x6f0], R12 ;  /* 0x0006f00c01007387 */ /* 0x0003e80000100800 */
[----:B------:R-:W3:Y:S04]  /*262b0*/  LDL.LU R17, [R1+0x778] ;  /* 0x0007780001117983 */ /* 0x000ee80000300800 */
[----:B------:R-:W3:Y:S01]  /*262c0*/  LDL.LU R15, [R1+0x77c] ;  /* 0x00077c00010f7983 */ /* 0x000ee20000300800 */
[----:B------:R-:W-:-:S03]  /*262d0*/  IMAD.MOV.U32 R6, RZ, RZ, R14 ;  /* 0x000000ffff067224 */ /* 0x000fc600078e000e */
[----:B------:R-:W3:Y:S04]  /*262e0*/  LDL.LU R14, [R1+0x7e0] ;  /* 0x0007e000010e7983 */ /* 0x000ee80000300800 */
[----:B------:R1:W-:Y:S01]  /*262f0*/  LDGSTS.E [R2+0x11a00], [R6.64], P0 ;  /* 0x11a0000006027fae */ /* 0x0003e20008121848 */
[----:B------:R-:W-:Y:S01]  /*26300*/  ISETP.GT.AND P1, PT, R4, 0x27, PT ;  /* 0x000000270400780c */ /* 0x000fe20003f24270 */
[----:B-1----:R-:W-:Y:S01]  /*26310*/  IMAD.MOV.U32 R6, RZ, RZ, R5 ;  /* 0x000000ffff067224 */ /* 0x002fe200078e0005 */
[----:B------:R-:W-:Y:S01]  /*26320*/  MOV R7, R12 ;  /* 0x0000000c00077202 */ /* 0x000fe20000000f00 */
[----:B------:R-:W3:Y:S04]  /*26330*/  LDL.LU R5, [R1+0x7e4] ;  /* 0x0007e40001057983 */ /* 0x000ee80000300800 */
[----:B------:R-:W3:Y:S01]  /*26340*/  LDL.LU R12, [R1+0x7ec] ;  /* 0x0007ec00010c7983 */ /* 0x000ee20000300800 */
[----:B------:R-:W-:-:S03]  /*26350*/  SEL R3, RZ, 0x4, !P1 ;  /* 0x00000004ff037807 */ /* 0x000fc60004800000 */
[----:B------:R1:W-:Y:S01]  /*26360*/  LDGSTS.E [R2+0x11c00], [R6.64], P0 ;  /* 0x11c0000006027fae */ /* 0x0003e20008121848 */
[----:B------:R-:W-:-:S04]  /*26370*/  SEL R3, R3, RZ, !P5 ;  /* 0x000000ff03037207 */ /* 0x000fc80006800000 */
[----:B------:R-:W-:Y:S02]  /*26380*/  ISETP.NE.U32.AND P1, PT, R3, RZ, PT ;  /* 0x000000ff0300720c */ /* 0x000fe40003f25070 */
[----:B--2---:R-:W-:-:S05]  /*26390*/  IADD3 R10, P2, R10, R16, RZ ;  /* 0x000000100a0a7210 */ /* 0x004fca0007f5e0ff */
        /* <DEDUP_REMOVED lines=10> */
[----:B--2---:R-:W-:-:S02]  /*26440*/  IMAD.MOV.U32 R6, RZ, RZ, R8 ;  /* 0x000000ffff067224 */ /* 0x004fc400078e0008 */
[----:B-----5:R-:W-:-:S05]  /*26450*/  IMAD.X R11, R11, 0x1, R0, P2 ;  /* 0x000000010b0b7824 */ /* 0x020fca00010e0600 */
[----:B------:R1:W-:Y:S01]  /*26460*/  STL [R1+0x760], R11 ;  /* 0x0007600b01007387 */ /* 0x0003e20000100800 */
[----:B------:R-:W-:Y:S02]  /*26470*/  MOV R7, R11 ;  /* 0x0000000b00077202 */ /* 0x000fe40000000f00 */
[----:B------:R-:W-:-:S03]  /*26480*/  IADD3 R9, P0, R9, R16, RZ ;  /* 0x0000001009097210 */ /* 0x000fc60007f1e0ff */
[----:B------:R2:W-:Y:S04]  /*26490*/  LDGSTS.E [R2+0x13800], [R6.64], P1 ;  /* 0x1380000006027fae */ /* 0x0005e80008921848 */
[----:B-1----:R-:W5:Y:S01]  /*264a0*/  LDL.LU R11, [R1+0x7f0] ;  /* 0x0007f000010b7983 */ /* 0x002f620000300800 */
[----:B---3--:R-:W-:-:S03]  /*264b0*/  IMAD.X R20, R20, 0x1, R0, P0 ;  /* 0x0000000114147824 */ /* 0x008fc600000e0600 */
[----:B------:R-:W3:Y:S04]  /*264c0*/  LDL.LU R8, [R1+0x7fc] ;  /* 0x0007fc0001087983 */ /* 0x000ee80000300800 */
[----:B------:R1:W-:Y:S01]  /*264d0*/  STL [R1+0x76c], R9 ;  /* 0x00076c0901007387 */ /* 0x0003e20000100800 */
[----:B--2---:R-:W-:-:S03]  /*264e0*/  IMAD.MOV.U32 R6, RZ, RZ, R9 ;  /* 0x000000ffff067224 */ /* 0x004fc600078e0009 */
[----:B------:R-:W-:Y:S04]  /*264f0*/  STL [R1+0x768], R20 ;  /* 0x0007681401007387 */ /* 0x000fe80000100800 */
[----:B-1----:R-:W3:Y:S01]  /*26500*/  LDL.LU R9, [R1+0x7f8] ;  /* 0x0007f80001097983 */ /* 0x002ee20000300800 */
[----:B------:R-:W-:Y:S02]  /*26510*/  IADD3 R18, P0, R18, R16, RZ ;  /* 0x0000001012127210 */ /* 0x000fe40007f1e0ff */
[----:B------:R-:W-:-:S05]  /*26520*/  MOV R7, R20 ;  /* 0x0000001400077202 */ /* 0x000fca0000000f00 */
[----:B------:R1:W-:Y:S02]  /*26530*/  LDGSTS.E [R2+0x13a00], [R6.64], P1 ;  /* 0x13a0000006027fae */ /* 0x0003e40008921848 */
[----:B-1----:R-:W-:Y:S02]  /*26540*/  IMAD.MOV.U32 R6, RZ, RZ, R18 ;  /* 0x000000ffff067224 */ /* 0x002fe400078e0012 */
[----:B------:R-:W-:Y:S01]  /*26550*/  IMAD.X R19, R19, 0x1, R0, P0 ;  /* 0x0000000113137824 */ /* 0x000fe200000e0600 */
[----:B------:R-:W-:-:S04]  /*26560*/  ISETP.GT.AND P0, PT, R4, 0x2b, PT ;  /* 0x0000002b0400780c */ /* 0x000fc80003f04270 */
[----:B------:R-:W-:Y:S02]  /*26570*/  MOV R7, R19 ;  /* 0x0000001300077202 */ /* 0x000fe40000000f00 */
[----:B------:R-:W-:-:S03]  /*26580*/  SEL R3, RZ, 0x4, !P0 ;  /* 0x00000004ff037807 */ /* 0x000fc60004000000 */
[----:B------:R1:W-:Y:S01]  /*26590*/  LDGSTS.E [R2+0x13c00], [R6.64], P1 ;  /* 0x13c0000006027fae */ /* 0x0003e20008921848 */
[----:B------:R-:W-:Y:S02]  /*265a0*/  SEL R3, R3, RZ, !P5 ;  /* 0x000000ff03037207 */ /* 0x000fe40006800000 */
[----:B------:R-:W-:-:S05]  /*265b0*/  IADD3 R15, P2, R15, R16, RZ ;  /* 0x000000100f0f7210 */ /* 0x000fca0007f5e0ff */
[----:B------:R-:W-:Y:S02]  /*265c0*/  IMAD.X R17, R17, 0x1, R0, P2 ;  /* 0x0000000111117824 */ /* 0x000fe400010e0600 */
[----:B-1----:R-:W-:-:S03]  /*265d0*/  IMAD.MOV.U32 R6, RZ, RZ, R15 ;  /* 0x000000ffff067224 */ /* 0x002fc600078e000f */
[----:B------:R-:W-:Y:S02]  /*265e0*/  MOV R7, R17 ;  /* 0x0000001100077202 */ /* 0x000fe40000000f00 */
[----:B------:R-:W-:-:S03]  /*265f0*/  ISETP.NE.U32.AND P0, PT, R3, RZ, PT ;  /* 0x000000ff0300720c */ /* 0x000fc60003f05070 */
[----:B------:R1:W-:Y:S01]  /*26600*/  LDGSTS.E [R2+0x13e00], [R6.64], P1 ;  /* 0x13e0000006027fae */ /* 0x0003e20008921848 */
[-C--:B------:R-:W-:Y:S02]  /*26610*/  IADD3 R5, P2, R5, R16.reuse, RZ ;  /* 0x0000001005057210 */ /* 0x080fe40007f5e0ff */
[----:B------:R-:W-:-:S03]  /*26620*/  IADD3 R12, P1, R12, R16, RZ ;  /* 0x000000100c0c7210 */ /* 0x000fc60007f3e0ff */
[----:B------:R-:W-:Y:S01]  /*26630*/  IMAD.X R14, R14, 0x1, R0, P2 ;  /* 0x000000010e0e7824 */ /* 0x000fe200010e0600 */
[----:B------:R-:W-:Y:S01]  /*26640*/  STL [R1+0x774], R18 ;  /* 0x0007741201007387 */ /* 0x000fe20000100800 */
[----:B-1----:R-:W-:-:S03]  /*26650*/  IMAD.MOV.U32 R6, RZ, RZ, R5 ;  /* 0x000000ffff067224 */ /* 0x002fc600078e0005 */
[----:B------:R-:W-:Y:S01]  /*26660*/  STL [R1+0x770], R19 ;  /* 0x0007701301007387 */ /* 0x000fe20000100800 */
[----:B------:R-:W-:-:S03]  /*26670*/  MOV R7, R14 ;  /* 0x0000000e00077202 */ /* 0x000fc60000000f00 */
[----:B------:R-:W-:Y:S04]  /*26680*/  STL [R1+0x77c], R15 ;  /* 0x00077c0f01007387 */ /* 0x000fe80000100800 */
[----:B------:R-:W-:Y:S04]  /*26690*/  STL [R1+0x778], R17 ;  /* 0x0007781101007387 */ /* 0x000fe80000100800 */
[----:B------:R1:W-:Y:S04]  /*266a0*/  STL [R1+0x7e4], R5 ;  /* 0x0007e40501007387 */ /* 0x0003e80000100800 */
[----:B------:R-:W-:Y:S04]  /*266b0*/  STL [R1+0x7e0], R14 ;  /* 0x0007e00e01007387 */ /* 0x000fe80000100800 */
[----:B------:R1:W-:Y:S04]  /*266c0*/  LDGSTS.E [R2+0x15800], [R6.64], P0 ;  /* 0x1580000006027fae */ /* 0x0003e80008121848 */
[----:B-1----:R-:W2:Y:S04]  /*266d0*/  LDL.LU R5, [R1+0x864] ;  /* 0x0008640001057983 */ /* 0x002ea80000300800 */
[----:B------:R-:W2:Y:S04]  /*266e0*/  LDL.LU R19, [R1+0x86c] ;  /* 0x00086c0001137983 */ /* 0x000ea80000300800 */
[----:B------:R-:W-:Y:S01]  /*266f0*/  STL [R1+0x7ec], R12 ;  /* 0x0007ec0c01007387 */ /* 0x000fe20000100800 */
[----:B------:R-:W-:-:S02]  /*26700*/  IMAD.MOV.U32 R6, RZ, RZ, R12 ;  /* 0x000000ffff067224 */ /* 0x000fc400078e000c */
[----:B----4-:R-:W-:Y:S01]  /*26710*/  IMAD.X R13, R13, 0x1, R0, P1 ;  /* 0x000000010d0d7824 */ /* 0x010fe200008e0600 */
[----:B------:R-:W-:-:S04]  /*26720*/  IADD3 R10, P1, R10, R16, RZ ;  /* 0x000000100a0a7210 */ /* 0x000fc80007f3e0ff */
[----:B------:R1:W-:Y:S01]  /*26730*/  STL [R1+0x7e8], R13 ;  /* 0x0007e80d01007387 */ /* 0x0003e20000100800 */
[----:B------:R-:W-:-:S05]  /*26740*/  MOV R7, R13 ;  /* 0x0000000d00077202 */ /* 0x000fca0000000f00 */
[----:B------:R4:W-:Y:S04]  /*26750*/  LDGSTS.E [R2+0x15a00], [R6.64], P0 ;  /* 0x15a0000006027fae */ /* 0x0009e80008121848 */
[----:B-1----:R-:W2:Y:S04]  /*26760*/  LDL.LU R13, [R1+0x860] ;  /* 0x00086000010d7983 */ /* 0x002ea80000300800 */
[----:B------:R-:W-:Y:S01]  /*26770*/  STL [R1+0x7f4], R10 ;  /* 0x0007f40a01007387 */ /* 0x000fe20000100800 */
[----:B----4-:R-:W-:Y:S02]  /*26780*/  IMAD.MOV.U32 R6, RZ, RZ, R10 ;  /* 0x000000ffff067224 */ /* 0x010fe400078e000a */
[----:B-----5:R-:W-:-:S05]  /*26790*/  IMAD.X R11, R11, 0x1, R0, P1 ;  /* 0x000000010b0b7824 */ /* 0x020fca00008e0600 */
[----:B------:R-:W-:Y:S04]  /*267a0*/  STL [R1+0x7f0], R11 ;  /* 0x0007f00b01007387 */ /* 0x000fe80000100800 */
[----:B------:R-:W4:Y:S01]  /*267b0*/  LDL.LU R21, [R1+0x868] ;  /* 0x0008680001157983 */ /* 0x000f220000300800 */
[----:B---3--:R-:W-:Y:S02]  /*267c0*/  IADD3 R8, P1, R8, R16, RZ ;  /* 0x0000001008087210 */ /* 0x008fe40007f3e0ff */
[----:B------:R-:W-:-:S03]  /*267d0*/  MOV R7, R11 ;  /* 0x0000000b00077202 */ /* 0x000fc60000000f00 */
[----:B------:R-:W-:Y:S01]  /*267e0*/  IMAD.X R9, R9, 0x1, R0, P1 ;  /* 0x0000000109097824 */ /* 0x000fe200008e0600 */
[----:B------:R1:W-:Y:S04]  /*267f0*/  STL [R1+0x7fc], R8 ;  /* 0x0007fc0801007387 */ /* 0x0003e80000100800 */
[----:B------:R3:W-:Y:S04]  /*26800*/  LDGSTS.E [R2+0x15c00], [R6.64], P0 ;  /* 0x15c0000006027fae */ /* 0x0007e80008121848 */
[----:B------:R5:W-:Y:S04]  /*26810*/  STL [R1+0x7f8], R9 ;  /* 0x0007f80901007387 */ /* 0x000be80000100800 */
[----:B------:R-:W4:Y:S01]  /*26820*/  LDL.LU R17, [R1+0x870] ;  /* 0x0008700001117983 */ /* 0x000f220000300800 */
[----:B---3--:R-:W-:Y:S01]  /*26830*/  IMAD.MOV.U32 R6, RZ, RZ, R8 ;  /* 0x000000ffff067224 */ /* 0x008fe200078e0008 */
[----:B------:R-:W-:-:S02]  /*26840*/  MOV R7, R9 ;  /* 0x0000000900077202 */ /* 0x000fc40000000f00 */
[----:B-1----:R-:W3:Y:S04]  /*26850*/  LDL.LU R8, [R1+0x874] ;  /* 0x0008740001087983 */ /* 0x002ee80000300800 */
[----:B------:R-:W3:Y:S04]  /*26860*/  LDL.LU R10, [R1+0x878] ;  /* 0x00087800010a7983 */ /* 0x000ee80000300800 */
[----:B-----5:R-:W5:Y:S04]  /*26870*/  LDL.LU R9, [R1+0x87c] ;  /* 0x00087c0001097983 */ /* 0x020f680000300800 */
[----:B------:R-:W1:Y:S01]  /*26880*/  S2R R252, SR_TID.X ;  /* 0x0000000000fc7919 */ /* 0x000e620000002100 */
[----:B------:R-:W-:Y:S01]  /*26890*/  IMAD.MOV.U32 R48, RZ, RZ, R101 ;  /* 0x000000ffff307224 */ /* 0x000fe200078e0065 */
[----:B------:R-:W-:Y:S01]  /*268a0*/  MOV R50, R97 ;  /* 0x0000006100327202 */ /* 0x000fe20000000f00 */
[----:B------:R-:W-:-:S02]  /*268b0*/  IMAD.MOV.U32 R49, RZ, RZ, R100 ;  /* 0x000000ffff317224 */ /* 0x000fc400078e0064 */
[----:B------:R-:W-:Y:S01]  /*268c0*/  IMAD.MOV.U32 R51, RZ, RZ, R96 ;  /* 0x000000ffff337224 */ /* 0x000fe200078e0060 */
[C---:B------:R-:W-:Y:S01]  /*268d0*/  ISETP.GT.AND P1, PT, R4.reuse, 0x2f, PT ;  /* 0x0000002f0400780c */ /* 0x040fe20003f24270 */
[----:B------:R1:W-:Y:S01]  /*268e0*/  LDGSTS.E [R2+0x15e00], [R6.64], P0 ;  /* 0x15e0000006027fae */ /* 0x0003e20008121848 */
[C---:B------:R-:W-:Y:S02]  /*268f0*/  ISETP.GT.AND P2, PT, R4.reuse, 0x3b, PT ;  /* 0x0000003b0400780c */ /* 0x040fe40003f44270 */
[C---:B------:R-:W-:Y:S01]  /*26900*/  ISETP.GT.AND P3, PT, R4.reuse, 0x3f, PT ;  /* 0x0000003f0400780c */ /* 0x040fe20003f64270 */
[----:B------:R-:W5:Y:S01]  /*26910*/  LDL.LU R11, [R1+0x8e4] ;  /* 0x0008e400010b7983 */ /* 0x000f620000300800 */
[----:B------:R-:W-:Y:S01]  /*26920*/  HMMA.1688.F32.TF32 R24, R248, R114, R48 ;  /* 0x00000072f818723c */ /* 0x000fe20000081030 */
[----:B------:R-:W-:Y:S02]  /*26930*/  SEL R3, RZ, 0x4, !P1 ;  /* 0x00000004ff037807 */ /* 0x000fe40004800000 */
[----:B------:R-:W-:-:S02]  /*26940*/  ISETP.GT.AND P0, PT, R4, 0x33, PT ;  /* 0x000000330400780c */ /* 0x000fc40003f04270 */
[----:B------:R-:W-:Y:S02]  /*26950*/  SEL R3, R3, RZ, !P5 ;  /* 0x000000ff03037207 */ /* 0x000fe40006800000 */
[----:B------:R-:W-:Y:S02]  /*26960*/  ISETP.GT.AND P1, PT, R4, 0x37, PT ;  /* 0x000000370400780c */ /* 0x000fe40003f24270 */
[----:B-1----:R-:W-:Y:S02]  /*26970*/  LOP3.LUT R22, R252, 0x3f, RZ, 0xc0, !PT ;  /* 0x0000003ffc167812 */ /* 0x002fe400078ec0ff */
[----:B------:R-:W-:Y:S02]  /*26980*/  ISETP.NE.U32.AND P6, PT, R3, RZ, PT ;  /* 0x000000ff0300720c */ /* 0x000fe40003fc5070 */
[----:B------:R-:W-:Y:S02]  /*26990*/  ISETP.GE.AND P4, PT, R22, R4, PT ;  /* 0x000000041600720c */ /* 0x000fe40003f86270 */
[----:B------:R-:W-:-:S02]  /*269a0*/  SEL R4, RZ, 0x4, !P0 ;  /* 0x00000004ff047807 */ /* 0x000fc40004000000 */
[----:B------:R-:W-:Y:S02]  /*269b0*/  SEL R3, RZ, 0x4, !P1 ;  /* 0x00000004ff037807 */ /* 0x000fe40004800000 */
[----:B------:R-:W-:Y:S02]  /*269c0*/  SEL R4, R4, RZ, !P5 ;  /* 0x000000ff04047207 */ /* 0x000fe40006800000 */
[----:B------:R-:W-:Y:S02]  /*269d0*/  SEL R3, R3, RZ, !P5 ;  /* 0x000000ff03037207 */ /* 0x000fe40006800000 */
[-C--:B--2---:R-:W-:Y:S02]  /*269e0*/  IADD3 R5, P0, R5, R16.reuse, RZ ;  /* 0x0000001005057210 */ /* 0x084fe40007f1e0ff */
[----:B------:R-:W-:-:S03]  /*269f0*/  IADD3 R19, P1, R19, R16, RZ ;  /* 0x0000001013137210 */ /* 0x000fc60007f3e0ff */
[----:B------:R-:W-:Y:S04]  /*26a00*/  STL [R1+0x864], R5 ;  /* 0x0008640501007387 */ /* 0x000fe80000100800 */
[----:B------:R-:W-:Y:S01]  /*26a10*/  STL [R1+0x86c], R19 ;  /* 0x00086c1301007387 */ /* 0x000fe20000100800 */
[----:B------:R-:W-:-:S05]  /*26a20*/  IMAD.X R13, R13, 0x1, R0, P0 ;  /* 0x000000010d0d7824 */ /* 0x000fca00000e0600 */
[----:B------:R-:W-:Y:S01]  /*26a30*/  STL [R1+0x860], R13 ;  /* 0x0008600d01007387 */ /* 0x000fe20000100800 */
[----:B------:R-:W-:Y:S02]  /*26a40*/  ISETP.NE.U32.AND P0, PT, R4, RZ, PT ;  /* 0x000000ff0400720c */ /* 0x000fe40003f05070 */
[----:B------:R-:W-:-:S04]  /*26a50*/  SEL R4, RZ, 0x4, !P2 ;  /* 0x00000004ff047807 */ /* 0x000fc80005000000 */
[----:B------:R-:W-:Y:S02]  /*26a60*/  SEL R4, R4, RZ, !P5 ;  /* 0x000000ff04047207 */ /* 0x000fe40006800000 */
[----:B----4-:R-:W-:-:S05]  /*26a70*/  IADD3.X R21, R21, R0, RZ, P1, !PT ;  /* 0x0000000015157210 */ /* 0x010fca0000ffe4ff */
[----:B------:R-:W-:Y:S04]  /*26a80*/  STL [R1+0x868], R21 ;  /* 0x0008681501007387 */ /* 0x000fe80000100800 */
[----:B------:R-:W-:Y:S04]  /*26a90*/  STL.64 [R1+0x20], R24 ;  /* 0x0000201801007387 */ /* 0x000fe80000100a00 */
[----:B------:R1:W-:Y:S04]  /*26aa0*/  STL.64 [R1+0x28], R26 ;  /* 0x0000281a01007387 */ /* 0x0003e80000100a00 */
[----:B------:R-:W2:Y:S04]  /*26ab0*/  LDL.LU R14, [R1+0x8e0] ;  /* 0x0008e000010e7983 */ /* 0x000ea80000300800 */
[----:B------:R-:W4:Y:S01]  /*26ac0*/  LDL.LU R20, [R1+0x8e8] ;  /* 0x0008e80001147983 */ /* 0x000f220000300800 */
[----:B-1----:R-:W-:Y:S03]  /*26ad0*/  HMMA.1688.F32.TF32 R24, R248, R94, R60 ;  /* 0x0000005ef818723c */ /* 0x002fe6000008103c */
[----:B------:R-:W4:Y:S01]  /*26ae0*/  LDL.LU R15, [R1+0x8ec] ;  /* 0x0008ec00010f7983 */ /* 0x000f220000300800 */
[----:B------:R-:W-:-:S02]  /*26af0*/  ISETP.NE.U32.AND P1, PT, R3, RZ, PT ;  /* 0x000000ff0300720c */ /* 0x000fc40003f25070 */
[----:B---3--:R-:W-:Y:S01]  /*26b00*/  IADD3 R8, P2, R8, R16, RZ ;  /* 0x0000001008087210 */ /* 0x008fe20007f5e0ff */
[----:B------:R-:W3:Y:S01]  /*26b10*/  LDL.LU R12, [R1+0x8f4] ;  /* 0x0008f400010c7983 */ /* 0x000ee20000300800 */
[----:B------:R-:W-:-:S03]  /*26b20*/  SEL R3, RZ, 0x4, !P3 ;  /* 0x00000004ff037807 */ /* 0x000fc60005800000 */
[----:B------:R-:W-:Y:S01]  /*26b30*/  IMAD.X R17, R17, 0x1, R0, P2 ;  /* 0x0000000111117824 */ /* 0x000fe200010e0600 */
[----:B------:R-:W3:Y:S01]  /*26b40*/  LDL.LU R18, [R1+0x8fc] ;  /* 0x0008fc0001127983 */ /* 0x000ee20000300800 */
[----:B-----5:R-:W-:-:S04]  /*26b50*/  IADD3 R9, P3, R9, R16, RZ ;  /* 0x0000001009097210 */ /* 0x020fc80007f7e0ff */
[----:B------:R-:W-:Y:S01]  /*26b60*/  IADD3.X R10, R10, R0, RZ, P3, !PT ;  /* 0x000000000a0a7210 */ /* 0x000fe20001ffe4ff */
[----:B------:R1:W-:Y:S01]  /*26b70*/  STL [R1+0x874], R8 ;  /* 0x0008740801007387 */ /* 0x0003e20000100800 */
[----:B------:R-:W-:Y:S01]  /*26b80*/  ISETP.NE.U32.AND P2, PT, R4, RZ, PT ;  /* 0x000000ff0400720c */ /* 0x000fe20003f45070 */
[----:B------:R-:W-:Y:S02]  /*26b90*/  IMAD.MOV.U32 R4, RZ, RZ, R5 ;  /* 0x000000ffff047224 */ /* 0x000fe400078e0005 */
[----:B------:R-:W-:Y:S01]  /*26ba0*/  STL [R1+0x87c], R9 ;  /* 0x00087c0901007387 */ /* 0x000fe20000100800 */
[----:B------:R-:W-:-:S03]  /*26bb0*/  IMAD.MOV.U32 R5, RZ, RZ, R13 ;  /* 0x000000ffff057224 */ /* 0x000fc600078e000d */
[----:B------:R5:W-:Y:S04]  /*26bc0*/  STL [R1+0x870], R17 ;  /* 0x0008701101007387 */ /* 0x000be80000100800 */
[----:B------:R1:W-:Y:S04]  /*26bd0*/  STL [R1+0x878], R10 ;  /* 0x0008780a01007387 */ /* 0x0003e80000100800 */
[----:B------:R-:W-:Y:S04]  /*26be0*/  STL.64 [R1], R24 ;  /* 0x0000001801007387 */ /* 0x000fe80000100a00 */
[----:B------:R-:W-:Y:S04]  /*26bf0*/  STL.64 [R1+0x8], R26 ;  /* 0x0000081a01007387 */ /* 0x000fe80000100a00 */
[----:B------:R-:W3:Y:S04]  /*26c00*/  LDL.LU R13, [R1+0x8f0] ;  /* 0x0008f000010d7983 */ /* 0x000ee80000300800 */
[----:B------:R1:W-:Y:S04]  /*26c10*/  LDGSTS.E [R2+0x17800], [R4.64], P6 ;  /* 0x1780000004027fae */ /* 0x0003e8000b121848 */
[----:B------:R-:W3:Y:S01]  /*26c20*/  LDL.LU R6, [R1+0x964] ;  /* 0x0009640001067983 */ /* 0x000ee20000300800 */
[----:B-1----:R-:W-:-:S03]  /*26c30*/  MOV R4, R19 ;  /* 0x0000001300047202 */ /* 0x002fc60000000f00 */
[----:B------:R-:W3:Y:S01]  /*26c40*/  LDL.LU R19, [R1+0x8f8] ;  /* 0x0008f80001137983 */ /* 0x000ee20000300800 */
[----:B------:R-:W-:Y:S01]  /*26c50*/  IMAD.MOV.U32 R5, RZ, RZ, R21 ;  /* 0x000000ffff057224 */ /* 0x000fe200078e0015 */
[----:B------:R-:W-:-:S04]  /*26c60*/  SEL R3, R3, RZ, !P5 ;  /* 0x000000ff03037207 */ /* 0x000fc80006800000 */
[----:B------:R1:W-:Y:S01]  /*26c70*/  LDGSTS.E [R2+0x17a00], [R4.64], P6 ;  /* 0x17a0000004027fae */ /* 0x0003e2000b121848 */
[----:B------:R-:W-:Y:S02]  /*26c80*/  ISETP.NE.U32.AND P3, PT, R3, RZ, PT ;  /* 0x000000ff0300720c */ /* 0x000fe40003f65070 */
[----:B------:R-:W-:Y:S02]  /*26c90*/  SEL R3, RZ, 0x4, P4 ;  /* 0x00000004ff037807 */ /* 0x000fe40002000000 */
[----:B------:R-:W-:Y:S01]  /*26ca0*/  IADD3 R11, P4, R11, R16, RZ ;  /* 0x000000100b0b7210 */ /* 0x000fe20007f9e0ff */
[----:B-1----:R-:W-:Y:S01]  /*26cb0*/  IMAD.MOV.U32 R4, RZ, RZ, R8 ;  /* 0x000000ffff047224 */ /* 0x002fe200078e0008 */
[----:B------:R-:W-:Y:S01]  /*26cc0*/  MOV R5, R17 ;  /* 0x0000001100057202 */ /* 0x000fe20000000f00 */
[----:B------:R-:W3:Y:S04]  /*26cd0*/  LDL.LU R8, [R1+0x96c] ;  /* 0x00096c0001087983 */ /* 0x000ee80000300800 */
[----:B------:R1:W-:Y:S04]  /*26ce0*/  LDGSTS.E [R2+0x17c00], [R4.64], P6 ;  /* 0x17c0000004027fae */ /* 0x0003e8000b121848 */
[----:B-----5:R-:W5:Y:S01]  /*26cf0*/  LDL.LU R17, [R1+0x960] ;  /* 0x0009600001117983 */ /* 0x020f620000300800 */
[----:B------:R-:W-:Y:S01]  /*26d00*/  SEL R3, R3, RZ, !P5 ;  /* 0x000000ff03037207 */ /* 0x000fe20006800000 */
[----:B-1----:R-:W-:-:S02]  /*26d10*/  IMAD.MOV.U32 R5, RZ, RZ, R10 ;  /* 0x000000ffff057224 */ /* 0x002fc400078e000a */
[----:B------:R-:W5:Y:S01]  /*26d20*/  LDL.LU R10, [R1+0x968] ;  /* 0x00096800010a7983 */ /* 0x000f620000300800 */
[----:B------:R-:W-:-:S03]  /*26d30*/  IMAD.MOV.U32 R4, RZ, RZ, R9 ;  /* 0x000000ffff047224 */ /* 0x000fc600078e0009 */
[----:B------:R-:W-:Y:S04]  /*26d40*/  STL [R1+0x8e4], R11 ;  /* 0x0008e40b01007387 */ /* 0x000fe80000100800 */
[----:B------:R-:W5:Y:S04]  /*26d50*/  LDL.LU R9, [R1+0x974] ;  /* 0x0009740001097983 */ /* 0x000f680000300800 */
[----:B------:R1:W-:Y:S02]  /*26d60*/  LDGSTS.E [R2+0x17e00], [R4.64], P6 ;  /* 0x17e0000004027fae */ /* 0x0003e4000b121848 */
[----:B-1----:R-:W-:Y:S01]  /*26d70*/  IMAD.MOV.U32 R4, RZ, RZ, R11 ;  /* 0x000000ffff047224 */ /* 0x002fe200078e000b */
[----:B--2---:R-:W-:-:S02]  /*26d80*/  IADD3.X R14, R14, R0, RZ, P4, !PT ;  /* 0x000000000e0e7210 */ /* 0x004fc400027fe4ff */
[----:B----4-:R-:W-:Y:S02]  /*26d90*/  IADD3 R15, P5, R15, R16, RZ ;  /* 0x000000100f0f7210 */ /* 0x010fe40007fbe0ff */
[----:B------:R-:W-:-:S03]  /*26da0*/  MOV R5, R14 ;  /* 0x0000000e00057202 */ /* 0x000fc60000000f00 */
[----:B------:R-:W-:Y:S04]  /*26db0*/  STL [R1+0x8ec], R15 ;  /* 0x0008ec0f01007387 */ /* 0x000fe80000100800 */
[----:B------:R1:W-:Y:S04]  /*26dc0*/  STL [R1+0x8e0], R14 ;  /* 0x0008e00e01007387 */ /* 0x0003e80000100800 */
[----:B------:R-:W2:Y:S01]  /*26dd0*/  LDL.LU R7, [R1+0x97c] ;  /* 0x00097c0001077983 */ /* 0x000ea20000300800 */
[----:B---3--:R-:W-:Y:S01]  /*26de0*/  IADD3 R12, P6, R12, R16, RZ ;  /* 0x000000100c0c7210 */ /* 0x008fe20007fde0ff */
[----:B------:R-:W-:-:S02]  /*26df0*/  IMAD.X R20, R20, 0x1, R0, P5 ;  /* 0x0000000114147824 */ /* 0x000fc400028e0600 */
[----:B------:R3:W-:Y:S04]  /*26e00*/  LDGSTS.E [R2+0x19800], [R4.64], P0 ;  /* 0x1980000004027fae */ /* 0x0007e80008121848 */
[----:B-1----:R-:W4:Y:S01]  /*26e10*/  LDL.LU R14, [R1+0x970] ;  /* 0x00097000010e7983 */ /* 0x002f220000300800 */
[----:B------:R-:W-:-:S03]  /*26e20*/  IADD3 R18, P5, R18, R16, RZ ;  /* 0x0000001012127210 */ /* 0x000fc60007fbe0ff */
[----:B------:R1:W-:Y:S04]  /*26e30*/  STL [R1+0x8f4], R12 ;  /* 0x0008f40c01007387 */ /* 0x0003e80000100800 */
[----:B------:R-:W-:Y:S01]  /*26e40*/  STL [R1+0x8e8], R20 ;  /* 0x0008e81401007387 */ /* 0x000fe20000100800 */
[----:B---3--:R-:W-:Y:S01]  /*26e50*/  IMAD.MOV.U32 R4, RZ, RZ, R15 ;  /* 0x000000ffff047224 */ /* 0x008fe200078e000f */
[----:B------:R-:W-:Y:S02]  /*26e60*/  MOV R5, R20 ;  /* 0x0000001400057202 */ /* 0x000fe40000000f00 */
[----:B------:R-:W3:Y:S04]  /*26e70*/  LDL.LU R11, [R1+0x9e4] ;  /* 0x0009e400010b7983 */ /* 0x000ee80000300800 */
[----:B------:R-:W3:Y:S01]  /*26e80*/  LDL.LU R21, [R1+0x978] ;  /* 0x0009780001157983 */ /* 0x000ee20000300800 */
[----:B------:R-:W-:-:S03]  /*26e90*/  IMAD.X R13, R13, 0x1, R0, P6 ;  /* 0x000000010d0d7824 */ /* 0x000fc600030e0600 */
[----:B------:R-:W-:Y:S04]  /*26ea0*/  STL [R1+0x8fc], R18 ;  /* 0x0008fc1201007387 */ /* 0x000fe80000100800 */
[----:B------:R1:W-:Y:S01]  /*26eb0*/  STL [R1+0x8f0], R13 ;  /* 0x0008f00d01007387 */ /* 0x0003e20000100800 */
[----:B------:R-:W-:-:S03]  /*26ec0*/  IADD3 R6, P6, R6, R16, RZ ;  /* 0x0000001006067210 */ /* 0x000fc60007fde0ff */
[----:B------:R1:W-:Y:S04]  /*26ed0*/  LDGSTS.E [R2+0x19a00], [R4.64], P0 ;  /* 0x19a0000004027fae */ /* 0x0003e80008121848 */
[----:B------:R-:W3:Y:S01]  /*26ee0*/  LDL.LU R15, [R1+0x9ec] ;  /* 0x0009ec00010f7983 */ /* 0x000ee20000300800 */
[----:B------:R-:W-:Y:S02]  /*26ef0*/  IMAD.X R19, R19, 0x1, R0, P5 ;  /* 0x0000000113137824 */ /* 0x000fe400028e0600 */
[----:B-1----:R-:W-:Y:S02]  /*26f00*/  IMAD.MOV.U32 R4, RZ, RZ, R12 ;  /* 0x000000ffff047224 */ /* 0x002fe400078e000c */
[----:B------:R-:W3:Y:S01]  /*26f10*/  LDL.LU R12, [R1+0x9e0] ;  /* 0x0009e000010c7983 */ /* 0x000ee20000300800 */
[----:B------:R-:W-:-:S03]  /*26f20*/  MOV R5, R13 ;  /* 0x0000000d00057202 */ /* 0x000fc60000000f00 */
[----:B------:R-:W-:Y:S04]  /*26f30*/  STL [R1+0x964], R6 ;  /* 0x0009640601007387 */ /* 0x000fe80000100800 */
[----:B------:R-:W-:Y:S04]  /*26f40*/  STL [R1+0x8f8], R19 ;  /* 0x0008f81301007387 */ /* 0x000fe80000100800 */
[----:B------:R-:W3:Y:S04]  /*26f50*/  LDL.LU R13, [R1+0x9f4] ;  /* 0x0009f400010d7983 */ /* 0x000ee80000300800 */
[----:B------:R-:W3:Y:S01]  /*26f60*/  LDL.LU R20, [R1+0x9e8] ;  /* 0x0009e80001147983 */ /* 0x000ee20000300800 */
[----:B------:R-:W-:-:S03]  /*26f70*/  IADD3 R8, P5, R8, R16, RZ ;  /* 0x0000001008087210 */ /* 0x000fc60007fbe0ff */
[----:B------:R1:W-:Y:S01]  /*26f80*/  LDGSTS.E [R2+0x19c00], [R4.64], P0 ;  /* 0x19c0000004027fae */ /* 0x0003e20008121848 */
[----:B-----5:R-:W-:-:S03]  /*26f90*/  IMAD.X R17, R17, 0x1, R0, P6 ;  /* 0x0000000111117824 */ /* 0x020fc600030e0600 */
[----:B------:R-:W-:Y:S01]  /*26fa0*/  STL [R1+0x96c], R8 ;  /* 0x00096c0801007387 */ /* 0x000fe20000100800 */
[----:B-1----:R-:W-:Y:S01]  /*26fb0*/  IMAD.MOV.U32 R4, RZ, RZ, R18 ;  /* 0x000000ffff047224 */ /* 0x002fe200078e0012 */
[----:B------:R-:W-:Y:S01]  /*26fc0*/  MOV R5, R19 ;  /* 0x0000001300057202 */ /* 0x000fe20000000f00 */
[----:B------:R-:W-:Y:S01]  /*26fd0*/  IMAD.X R10, R10, 0x1, R0, P5 ;  /* 0x000000010a0a7824 */ /* 0x000fe200028e0600 */
[----:B------:R1:W-:Y:S04]  /*26fe0*/  STL [R1+0x960], R17 ;  /* 0x0009601101007387 */ /* 0x0003e80000100800 */
[----:B------:R5:W-:Y:S01]  /*26ff0*/  LDGSTS.E [R2+0x19e00], [R4.64], P0 ;  /* 0x19e0000004027fae */ /* 0x000be20008121848 */
[----:B------:R-:W-:-:S03]  /*27000*/  IADD3 R9, P0, R9, R16, RZ ;  /* 0x0000001009097210 */ /* 0x000fc60007f1e0ff */
[----:B------:R-:W3:Y:S01]  /*27010*/  LDL.LU R18, [R1+0x9fc] ;  /* 0x0009fc0001127983 */ /* 0x000ee20000300800 */
[----:B-----5:R-:W-:-:S03]  /*27020*/  MOV R5, R17 ;  /* 0x0000001100057202 */ /* 0x020fc60000000f00 */
[----:B-1----:R-:W5:Y:S01]  /*27030*/  LDL.LU R17, [R1+0x9f0] ;  /* 0x0009f00001117983 */ /* 0x002f620000300800 */
[----:B------:R-:W-:-:S03]  /*27040*/  IMAD.MOV.U32 R4, RZ, RZ, R6 ;  /* 0x000000ffff047224 */ /* 0x000fc600078e0006 */
[----:B------:R-:W-:Y:S04]  /*27050*/  STL [R1+0x974], R9 ;  /* 0x0009740901007387 */ /* 0x000fe80000100800 */
[----:B------:R1:W-:Y:S04]  /*27060*/  STL [R1+0x968], R10 ;  /* 0x0009680a01007387 */ /* 0x0003e80000100800 */
[----:B------:R-:W5:Y:S04]  /*27070*/  LDL.LU R19, [R1+0x9f8] ;  /* 0x0009f80001137983 */ /* 0x000f680000300800 */
[----:B------:R-:W5:Y:S04]  /*27080*/  LDL.LU R6, [R1+0xa64] ;  /* 0x000a640001067983 */ /* 0x000f680000300800 */
[----:B------:R1:W-:Y:S01]  /*27090*/  LDGSTS.E [R2+0x1b800], [R4.64], P1 ;  /* 0x1b80000004027fae */ /* 0x0003e20008921848 */
[----:B------:R-:W-:-:S02]  /*270a0*/  ISETP.NE.U32.AND P4, PT, R3, RZ, PT ;  /* 0x000000ff0300720c */ /* 0x000fc40003f85070 */
[----:B-1----:R-:W-:Y:S01]  /*270b0*/  MOV R5, R10 ;  /* 0x0000000a00057202 */ /* 0x002fe20000000f00 */
[----:B------:R-:W-:Y:S01]  /*270c0*/  IMAD.MOV.U32 R4, RZ, RZ, R8 ;  /* 0x000000ffff047224 */ /* 0x000fe200078e0008 */
[----:B------:R-:W5:Y:S04]  /*270d0*/  LDL.LU R10, [R1+0xa60] ;  /* 0x000a6000010a7983 */ /* 0x000f680000300800 */
[----:B------:R1:W-:Y:S02]  /*270e0*/  LDGSTS.E [R2+0x1ba00], [R4.64], P1 ;  /* 0x1ba0000004027fae */ /* 0x0003e40008921848 */
[----:B-1----:R-:W-:Y:S01]  /*270f0*/  IMAD.MOV.U32 R4, RZ, RZ, R9 ;  /* 0x000000ffff047224 */ /* 0x002fe200078e0009 */
[----:B--2---:R-:W-:Y:S01]  /*27100*/  IADD3 R7, P5, R7, R16, RZ ;  /* 0x0000001007077210 */ /* 0x004fe20007fbe0ff */
[----:B----4-:R-:W-:-:S04]  /*27110*/  IMAD.X R14, R14, 0x1, R0, P0 ;  /* 0x000000010e0e7824 */ /* 0x010fc800000e0600 */
[----:B------:R-:W-:Y:S04]  /*27120*/  STL [R1+0x97c], R7 ;  /* 0x00097c0701007387 */ /* 0x000fe80000100800 */
[----:B------:R1:W-:Y:S04]  /*27130*/  STL [R1+0x970], R14 ;  /* 0x0009700e01007387 */ /* 0x0003e80000100800 */
[----:B------:R-:W2:Y:S01]  /*27140*/  LDL.LU R8, [R1+0xa6c] ;  /* 0x000a6c0001087983 */ /* 0x000ea20000300800 */
[----:B------:R-:W-:-:S03]  /*27150*/  MOV R5, R14 ;  /* 0x0000000e00057202 */ /* 0x000fc60000000f00 */
[----:B------:R-:W4:Y:S04]  /*27160*/  LDL.LU R3, [R1+0xa74] ;  /* 0x000a740001037983 */ /* 0x000f280000300800 */
[----:B-1----:R-:W4:Y:S01]  /*27170*/  LDL.LU R14, [R1+0xa68] ;  /* 0x000a6800010e7983 */ /* 0x002f220000300800 */
[-C--:B---3--:R-:W-:Y:S01]  /*27180*/  IADD3 R11, P0, R11, R16.reuse, RZ ;  /* 0x000000100b0b7210 */ /* 0x088fe20007f1e0ff */
[--C-:B------:R-:W-:Y:S02]  /*27190*/  IMAD.X R21, R21, 0x1, R0.reuse, P5 ;  /* 0x0000000115157824 */ /* 0x100fe400028e0600 */
[----:B------:R1:W-:Y:S04]  /*271a0*/  LDGSTS.E [R2+0x1bc00], [R4.64], P1 ;  /* 0x1bc0000004027fae */ /* 0x0003e80008921848 */
[----:B------:R-:W-:Y:S04]  /*271b0*/  STL [R1+0x9e4], R11 ;  /* 0x0009e40b01007387 */ /* 0x000fe80000100800 */
[----:B------:R-:W-:Y:S01]  /*271c0*/  STL [R1+0x978], R21 ;  /* 0x0009781501007387 */ /* 0x000fe20000100800 */
[----:B------:R-:W-:Y:S01]  /*271d0*/  IADD3 R15, P5, R15, R16, RZ ;  /* 0x000000100f0f7210 */ /* 0x000fe20007fbe0ff */
[----:B-1----:R-:W-:Y:S01]  /*271e0*/  IMAD.MOV.U32 R4, RZ, RZ, R7 ;  /* 0x000000ffff047224 */ /* 0x002fe200078e0007 */
[----:B------:R-:W-:Y:S01]  /*271f0*/  MOV R5, R21 ;  /* 0x0000001500057202 */ /* 0x000fe20000000f00 */
[----:B------:R-:W3:Y:S04]  /*27200*/  LDL.LU R9, [R1+0xa7c] ;  /* 0x000a7c0001097983 */ /* 0x000ee80000300800 */
[----:B------:R-:W3:Y:S01]  /*27210*/  LDL.LU R7, [R1+0xa70] ;  /* 0x000a700001077983 */ /* 0x000ee20000300800 */
[----:B------:R-:W-:-:S03]  /*27220*/  IMAD.X R12, R12, 0x1, R0, P0 ;  /* 0x000000010c0c7824 */ /* 0x000fc600000e0600 */
[----:B------:R-:W-:Y:S04]  /*27230*/  STL [R1+0x9ec], R15 ;  /* 0x0009ec0f01007387 */ /* 0x000fe80000100800 */
[----:B------:R1:W-:Y:S04]  /*27240*/  LDGSTS.E [R2+0x1be00], [R4.64], P1 ;  /* 0x1be0000004027fae */ /* 0x0003e80008921848 */
[----:B------:R1:W-:Y:S01]  /*27250*/  STL [R1+0x9e0], R12 ;  /* 0x0009e00c01007387 */ /* 0x0003e20000100800 */
[----:B------:R-:W-:Y:S01]  /*27260*/  IADD3 R13, P0, R13, R16, RZ ;  /* 0x000000100d0d7210 */ /* 0x000fe20007f1e0ff */
[----:B------:R-:W-:Y:S01]  /*27270*/  IMAD.X R20, R20, 0x1, R0, P5 ;  /* 0x0000000114147824 */ /* 0x000fe200028e0600 */
[----:B-1----:R-:W-:Y:S01]  /*27280*/  MOV R5, R12 ;  /* 0x0000000c00057202 */ /* 0x002fe20000000f00 */
[----:B------:R-:W-:Y:S01]  /*27290*/  IMAD.MOV.U32 R4, RZ, RZ, R11 ;  /* 0x000000ffff047224 */ /* 0x000fe200078e000b */
[----:B------:R-:W3:Y:S04]  /*272a0*/  LDL.LU R12, [R1+0xa78] ;  /* 0x000a7800010c7983 */ /* 0x000ee80000300800 */
[----:B------:R-:W-:Y:S04]  /*272b0*/  STL [R1+0x9f4], R13 ;  /* 0x0009f40d01007387 */ /* 0x000fe80000100800 */
[----:B------:R-:W-:Y:S04]  /*272c0*/  STL [R1+0x9e8], R20 ;  /* 0x0009e81401007387 */ /* 0x000fe80000100800 */
[----:B------:R-:W3:Y:S04]  /*272d0*/  LDL.LU R11, [R1+0xa84] ;  /* 0x000a8400010b7983 */ /* 0x000ee80000300800 */
[----:B------:R1:W-:Y:S02]  /*272e0*/  LDGSTS.E [R2+0x1d800], [R4.64], P2 ;  /* 0x1d80000004027fae */ /* 0x0003e40009121848 */
[----:B-1----:R-:W-:-:S02]  /*272f0*/  IMAD.MOV.U32 R4, RZ, RZ, R15 ;  /* 0x000000ffff047224 */ /* 0x002fc400078e000f */
[----:B------:R-:W3:Y:S01]  /*27300*/  LDL.LU R15, [R1+0xaa4] ;  /* 0x000aa400010f7983 */ /* 0x000ee20000300800 */
[----:B------:R-:W-:Y:S02]  /*27310*/  MOV R5, R20 ;  /* 0x0000001400057202 */ /* 0x000fe40000000f00 */
[----:B------:R-:W-:Y:S01]  /*27320*/  IADD3 R18, P1, R18, R16, RZ ;  /* 0x0000001012127210 */ /* 0x000fe20007f3e0ff */
[--C-:B-----5:R-:W-:Y:S02]  /*27330*/  IMAD.X R17, R17, 0x1, R0.reuse, P0 ;  /* 0x0000000111117824 */ /* 0x120fe400000e0600 */
[----:B------:R1:W-:Y:S04]  /*27340*/  LDGSTS.E [R2+0x1da00], [R4.64], P2 ;  /* 0x1da0000004027fae */ /* 0x0003e80009121848 */
[----:B------:R-:W-:Y:S04]  /*27350*/  STL [R1+0x9fc], R18 ;  /* 0x0009fc1201007387 */ /* 0x000fe80000100800 */
[----:B------:R5:W-:Y:S01]  /*27360*/  STL [R1+0x9f0], R17 ;  /* 0x0009f01101007387 */ /* 0x000be20000100800 */
[----:B------:R-:W-:-:S02]  /*27370*/  IMAD.X R19, R19, 0x1, R0, P1 ;  /* 0x0000000113137824 */ /* 0x000fc400008e0600 */
[----:B-1----:R-:W-:Y:S01]  /*27380*/  IMAD.MOV.U32 R4, RZ, RZ, R13 ;  /* 0x000000ffff047224 */ /* 0x002fe200078e000d */
[----:B------:R-:W-:Y:S02]  /*27390*/  MOV R5, R17 ;  /* 0x0000001100057202 */ /* 0x000fe40000000f00 */
[----:B------:R-:W-:Y:S01]  /*273a0*/  IADD3 R6, P0, R6, R16, RZ ;  /* 0x0000001006067210 */ /* 0x000fe20007f1e0ff */
[----:B-----5:R-:W5:Y:S04]  /*273b0*/  LDL.LU R17, [R1+0xa80] ;  /* 0x000a800001117983 */ /* 0x020f680000300800 */
[----:B------:R-:W-:Y:S04]  /*273c0*/  STL [R1+0xa64], R6 ;  /* 0x000a640601007387 */ /* 0x000fe80000100800 */
[----:B------:R1:W-:Y:S04]  /*273d0*/  STL [R1+0x9f8], R19 ;  /* 0x0009f81301007387 */ /* 0x0003e80000100800 */
[----:B------:R1:W-:Y:S04]  /*273e0*/  LDGSTS.E [R2+0x1dc00], [R4.64], P2 ;  /* 0x1dc0000004027fae */ /* 0x0003e80009121848 */
[----:B------:R-:W5:Y:S01]  /*273f0*/  LDL.LU R13, [R1+0xac4] ;  /* 0x000ac400010d7983 */ /* 0x000f620000300800 */
[----:B------:R-:W-:Y:S01]  /*27400*/  IMAD.X R10, R10, 0x1, R0, P0 ;  /* 0x000000010a0a7824 */ /* 0x000fe200000e0600 */
[----:B-1----:R-:W-:-:S02]  /*27410*/  MOV R5, R19 ;  /* 0x0000001300057202 */ /* 0x002fc40000000f00 */
[----:B------:R-:W5:Y:S01]  /*27420*/  LDL.LU R19, [R1+0xaa0] ;  /* 0x000aa00001137983 */ /* 0x000f620000300800 */
[----:B------:R-:W-:-:S05]  /*27430*/  IMAD.MOV.U32 R4, RZ, RZ, R18 ;  /* 0x000000ffff047224 */ /* 0x000fca00078e0012 */
[----:B------:R1:W-:Y:S02]  /*27440*/  LDGSTS.E [R2+0x1de00], [R4.64], P2 ;  /* 0x1de0000004027fae */ /* 0x0003e40009121848 */
[----:B-1----:R-:W-:Y:S01]  /*27450*/  MOV R5, R10 ;  /* 0x0000000a00057202 */ /* 0x002fe20000000f00 */
[----:B------:R-:W-:-:S05]  /*27460*/  IMAD.MOV.U32 R4, RZ, RZ, R6 ;  /* 0x000000ffff047224 */ /* 0x000fca00078e0006 */
[----:B------:R1:W-:Y:S01]  /*27470*/  LDGSTS.E [R2+0x1f800], [R4.64], P3 ;  /* 0x1f80000004027fae */ /* 0x0003e20009921848 */
[-C--:B--2---:R-:W-:Y:S02]  /*27480*/  IADD3 R8, P1, R8, R16.reuse, RZ ;  /* 0x0000001008087210 */ /* 0x084fe40007f3e0ff */
[----:B----4-:R-:W-:-:S03]  /*27490*/  IADD3 R3, P0, R3, R16, RZ ;  /* 0x0000001003037210 */ /* 0x010fc60007f1e0ff */
[----:B------:R-:W-:Y:S01]  /*274a0*/  STL [R1+0xa6c], R8 ;  /* 0x000a6c0801007387 */ /* 0x000fe20000100800 */
[----:B------:R-:W-:-:S03]  /*274b0*/  IMAD.X R14, R14, 0x1, R0, P1 ;  /* 0x000000010e0e7824 */ /* 0x000fc600008e0600 */
[----:B------:R2:W-:Y:S04]  /*274c0*/  STL [R1+0xa60], R10 ;  /* 0x000a600a01007387 */ /* 0x0005e80000100800 */
[----:B--2---:R-:W2:Y:S04]  /*274d0*/  LDL.LU R10, [R1+0xae4] ;  /* 0x000ae400010a7983 */ /* 0x004ea80000300800 */
[----:B------:R-:W-:Y:S04]  /*274e0*/  STL [R1+0xa74], R3 ;  /* 0x000a740301007387 */ /* 0x000fe80000100800 */
[----:B------:R4:W-:Y:S04]  /*274f0*/  STL [R1+0xa68], R14 ;  /* 0x000a680e01007387 */ /* 0x0009e80000100800 */
[----:B------:R-:W2:Y:S01]  /*27500*/  LDL.LU R18, [R1+0xac0] ;  /* 0x000ac00001127983 */ /* 0x000ea20000300800 */
[----:B---3--:R-:W-:Y:S01]  /*27510*/  IADD3 R9, P1, R9, R16, RZ ;  /* 0x0000001009097210 */ /* 0x008fe20007f3e0ff */
[----:B-1----:R-:W-:Y:S01]  /*27520*/  IMAD.MOV.U32 R4, RZ, RZ, R8 ;  /* 0x000000ffff047224 */ /* 0x002fe200078e0008 */
[----:B------:R-:W-:Y:S01]  /*27530*/  MOV R5, R14 ;  /* 0x0000000e00057202 */ /* 0x000fe20000000f00 */
[----:B------:R-:W3:Y:S01]  /*27540*/  LDL.LU R6, [R1+0xb04] ;  /* 0x000b040001067983 */ /* 0x000ee20000300800 */
[----:B------:R-:W-:-:S03]  /*27550*/  IMAD.X R7, R7, 0x1, R0, P0 ;  /* 0x0000000107077824 */ /* 0x000fc600000e0600 */
[----:B------:R-:W-:Y:S04]  /*27560*/  STL [R1+0xa7c], R9 ;  /* 0x000a7c0901007387 */ /* 0x000fe80000100800 */
[----:B------:R-:W3:Y:S04]  /*27570*/  LDL.LU R16, [R1+0xae0] ;  /* 0x000ae00001107983 */ /* 0x000ee80000300800 */
[----:B------:R1:W-:Y:S04]  /*27580*/  LDGSTS.E [R2+0x1fa00], [R4.64], P3 ;  /* 0x1fa0000004027fae */ /* 0x0003e80009921848 */
[----:B------:R4:W-:Y:S01]  /*27590*/  STL [R1+0xa70], R7 ;  /* 0x000a700701007387 */ /* 0x0009e20000100800 */
[----:B------:R-:W-:-:S03]  /*275a0*/  IMAD.X R12, R12, 0x1, R0, P1 ;  /* 0x000000010c0c7824 */ /* 0x000fc600008e0600 */
[----:B------:R-:W3:Y:S01]  /*275b0*/  LDL.LU R8, [R1+0xb24] ;  /* 0x000b240001087983 */ /* 0x000ee20000300800 */
[----:B-1----:R-:W-:Y:S01]  /*275c0*/  IMAD.MOV.U32 R4, RZ, RZ, R3 ;  /* 0x000000ffff047224 */ /* 0x002fe200078e0003 */
[----:B------:R-:W-:Y:S02]  /*275d0*/  MOV R5, R7 ;  /* 0x0000000700057202 */ /* 0x000fe40000000f00 */
[----:B----4-:R-:W4:Y:S01]  /*275e0*/  LDL.LU R14, [R1+0xb00] ;  /* 0x000b0000010e7983 */ /* 0x010f220000300800 */
[----:B------:R-:W-:-:S03]  /*275f0*/  IADD3 R11, P0, R11, UR7, RZ ;  /* 0x000000070b0b7c10 */ /* 0x000fc6000ff1e0ff */
[----:B------:R1:W-:Y:S04]  /*27600*/  LDGSTS.E [R2+0x1fc00], [R4.64], P3 ;  /* 0x1fc0000004027fae */ /* 0x0003e80009921848 */
[----:B------:R-:W-:Y:S04]  /*27610*/  STL [R1+0xa84], R11 ;  /* 0x000a840b01007387 */ /* 0x000fe80000100800 */
[----:B------:R1:W-:Y:S04]  /*27620*/  STL [R1+0xa78], R12 ;  /* 0x000a780c01007387 */ /* 0x0003e80000100800 */
[----:B------:R-:W4:Y:S01]  /*27630*/  LDL.LU R7, [R1+0xb44] ;  /* 0x000b440001077983 */ /* 0x000f220000300800 */
[----:B------:R-:W-:Y:S01]  /*27640*/  IADD3 R15, P1, R15, UR7, RZ ;  /* 0x000000070f0f7c10 */ /* 0x000fe2000ff3e0ff */
[----:B-1----:R-:W-:-:S04]  /*27650*/  IMAD.MOV.U32 R5, RZ, RZ, R12 ;  /* 0x000000ffff057224 */ /* 0x002fc800078e000c */
[----:B------:R-:W-:Y:S04]  /*27660*/  STL [R1+0xaa4], R15 ;  /* 0x000aa40f01007387 */ /* 0x000fe80000100800 */
[----:B------:R-:W4:Y:S04]  /*27670*/  LDL.LU R12, [R1+0xb20] ;  /* 0x000b2000010c7983 */ /* 0x000f280000300800 */
[----:B------:R-:W1:Y:S01]  /*27680*/  S2R R100, SR_TID.X ;  /* 0x0000000000647919 */ /* 0x000e620000002100 */
[----:B------:R-:W-:Y:S01]  /*27690*/  MOV R4, R9 ;  /* 0x0000000900047202 */ /* 0x000fe20000000f00 */
[----:B------:R-:W-:-:S04]  /*276a0*/  IMAD.U32 R3, RZ, RZ, UR5 ;  /* 0x00000005ff037e24 */ /* 0x000fc8000f8e00ff */
[----:B------:R1:W-:Y:S04]  /*276b0*/  LDGSTS.E [R2+0x1fe00], [R4.64], P3 ;  /* 0x1fe0000004027fae */ /* 0x0003e80009921848 */
[----:B------:R-:W0:Y:S01]  /*276c0*/  LDGDEPBAR ;  /* 0x00000000000079af */ /* 0x000e220000000000 */
[----:B-----5:R-:W-:Y:S02]  /*276d0*/  IADD3.X R17, R17, UR6, RZ, P0, !PT ;  /* 0x0000000611117c10 */ /* 0x020fe400087fe4ff */
[----:B-1----:R-:W-:Y:S02]  /*276e0*/  LOP3.LUT R101, R100, 0x3f, RZ, 0xc0, !PT ;  /* 0x0000003f64657812 */ /* 0x002fe400078ec0ff */
[----:B------:R-:W-:-:S03]  /*276f0*/  SHF.R.S32.HI R100, RZ, 0x6, R100 ;  /* 0x00000006ff647819 */ /* 0x000fc60000011464 */
[----:B------:R-:W-:Y:S01]  /*27700*/  IMAD.SHL.U32 R101, R101, 0x4, RZ ;  /* 0x0000000465657824 */ /* 0x000fe200078e00ff */
[----:B------:R-:W-:-:S04]  /*27710*/  SGXT R100, R100, 0x1 ;  /* 0x000000016464781a */ /* 0x000fc80000000200 */
[----:B------:R-:W-:Y:S01]  /*27720*/  LOP3.LUT R9, R101, 0x110, R100, 0x78, !PT ;  /* 0x0000011065097812 */ /* 0x000fe200078e7864 */
[----:B------:R1:W-:Y:S01]  /*27730*/  STL [R1+0xa80], R17 ;  /* 0x000a801101007387 */ /* 0x0003e20000100800 */
[----:B------:R-:W-:Y:S02]  /*27740*/  IADD3 R13, P0, R13, UR7, RZ ;  /* 0x000000070d0d7c10 */ /* 0x000fe4000ff1e0ff */
[----:B------:R-:W-:Y:S01]  /*27750*/  IADD3.X R19, R19, UR6, RZ, P1, !PT ;  /* 0x0000000613137c10 */ /* 0x000fe20008ffe4ff */
[----:B------:R-:W-:Y:S02]  /*27760*/  IMAD R2, R3, 0x4000, R9 ;  /* 0x0000400003027824 */ /* 0x000fe400078e0209 */
[----:B------:R-:W5:Y:S01]  /*27770*/  LDL.LU R9, [R1+0xb64] ;  /* 0x000b640001097983 */ /* 0x000f620000300800 */
[----:B------:R-:W-:-:S03]  /*27780*/  MOV R4, R11 ;  /* 0x0000000b00047202 */ /* 0x000fc60000000f00 */
[----:B------:R-:W5:Y:S01]  /*27790*/  LDL.LU R3, [R1+0xb40] ;  /* 0x000b400001037983 */ /* 0x000f620000300800 */
[----:B------:R-:W-:-:S03]  /*277a0*/  IMAD.MOV.U32 R5, RZ, RZ, R17 ;  /* 0x000000ffff057224 */ /* 0x000fc600078e0011 */
[----:B------:R-:W-:Y:S04]  /*277b0*/  STL [R1+0xac4], R13 ;  /* 0x000ac40d01007387 */ /* 0x000fe80000100800 */
[----:B------:R2:W-:Y:S04]  /*277c0*/  STL [R1+0xaa0], R19 ;  /* 0x000aa01301007387 */ /* 0x0005e80000100800 */
[----:B------:R-:W5:Y:S04]  /*277d0*/  LDL.LU R11, [R1+0xb60] ;  /* 0x000b6000010b7983 */ /* 0x000f680000300800 */
[----:B-1----:R-:W5:Y:S04]  /*277e0*/  LDL.LU R17, [R1+0xa8c] ;  /* 0x000a8c0001117983 */ /* 0x002f680000300800 */
[----:B------:R1:W-:Y:S02]  /*277f0*/  LDGSTS.E [R2+0x40000], [R4.64], P4 ;  /* 0x4000000004027fae */ /* 0x0003e4000a121848 */
[----:B-1----:R-:W-:-:S02]  /*27800*/  IMAD.MOV.U32 R4, RZ, RZ, R15 ;  /* 0x000000ffff047224 */ /* 0x002fc400078e000f */
[----:B------:R-:W5:Y:S01]  /*27810*/  LDL.LU R15, [R1+0xaac] ;  /* 0x000aac00010f7983 */ /* 0x000f620000300800 */
[----:B------:R-:W-:-:S05]  /*27820*/  MOV R5, R19 ;  /* 0x0000001300057202 */ /* 0x000fca0000000f00 */
[----:B------:R1:W-:Y:S02]  /*27830*/  LDGSTS.E [R2+0x40800], [R4.64], P4 ;  /* 0x4080000004027fae */ /* 0x0003e4000a121848 */
[----:B-1----:R-:W-:Y:S01]  /*27840*/  IMAD.MOV.U32 R4, RZ, RZ, R13 ;  /* 0x000000ffff047224 */ /* 0x002fe200078e000d */
[----:B--2---:R-:W-:-:S05]  /*27850*/  IADD3 R10, P1, R10, UR7, RZ ;  /* 0x000000070a0a7c10 */ /* 0x004fca000ff3e0ff */
[----:B------:R-:W-:Y:S01]  /*27860*/  STL [R1+0xae4], R10 ;  /* 0x000ae40a01007387 */ /* 0x000fe20000100800 */
[----:B------:R-:W-:-:S05]  /*27870*/  IADD3.X R18, R18, UR6, RZ, P0, !PT ;  /* 0x0000000612127c10 */ /* 0x000fca00087fe4ff */
[----:B------:R1:W-:Y:S04]  /*27880*/  STL [R1+0xac0], R18 ;  /* 0x000ac01201007387 */ /* 0x0003e80000100800 */
[----:B------:R-:W2:Y:S01]  /*27890*/  LDL.LU R19, [R1+0xa88] ;  /* 0x000a880001137983 */ /* 0x000ea20000300800 */
[----:B---3--:R-:W-:Y:S02]  /*278a0*/  IADD3 R6, P0, R6, UR7, RZ ;  /* 0x0000000706067c10 */ /* 0x008fe4000ff1e0ff */
[----:B------:R-:W-:Y:S01]  /*278b0*/  IADD3.X R16, R16, UR6, RZ, P1, !PT ;  /* 0x0000000610107c10 */ /* 0x000fe20008ffe4ff */
[----:B------:R-:W-:Y:S02]  /*278c0*/  IMAD.MOV.U32 R5, RZ, RZ, R18 ;  /* 0x000000ffff057224 */ /* 0x000fe400078e0012 */
[----:B------:R-:W-:Y:S04]  /*278d0*/  STL [R1+0xb04], R6 ;  /* 0x000b040601007387 */ /* 0x000fe80000100800 */
[----:B------:R3:W-:Y:S04]  /*278e0*/  STL [R1+0xae0], R16 ;  /* 0x000ae01001007387 */ /* 0x0007e80000100800 */
[----:B------:R-:W2:Y:S01]  /*278f0*/  LDL.LU R13, [R1+0xacc] ;  /* 0x000acc00010d7983 */ /* 0x000ea20000300800 */
[----:B------:R-:W-:-:S03]  /*27900*/  IADD3 R8, P1, R8, UR7, RZ ;  /* 0x0000000708087c10 */ /* 0x000fc6000ff3e0ff */
[----:B-1----:R-:W2:Y:S01]  /*27910*/  LDL.LU R18, [R1+0xaa8] ;  /* 0x000aa80001127983 */ /* 0x002ea20000300800 */
[----:B----4-:R-:W-:-:S03]  /*27920*/  IADD3.X R14, R14, UR6, RZ, P0, !PT ;  /* 0x000000060e0e7c10 */ /* 0x010fc600087fe4ff */
[----:B------:R1:W-:Y:S04]  /*27930*/  LDGSTS.E [R2+0x41000], [R4.64], P4 ;  /* 0x4100000004027fae */ /* 0x0003e8000a121848 */
[----:B------:R-:W-:Y:S04]  /*27940*/  STL [R1+0xb24], R8 ;  /* 0x000b240801007387 */ /* 0x000fe80000100800 */
[----:B------:R4:W-:Y:S01]  /*27950*/  STL [R1+0xb00], R14 ;  /* 0x000b000e01007387 */ /* 0x0009e20000100800 */
[----:B-1----:R-:W-:Y:S01]  /*27960*/  MOV R4, R10 ;  /* 0x0000000a00047202 */ /* 0x002fe20000000f00 */
[----:B------:R-:W-:-:S02]  /*27970*/  IMAD.MOV.U32 R5, RZ, RZ, R16 ;  /* 0x000000ffff057224 */ /* 0x000fc400078e0010 */
[----:B------:R-:W2:Y:S01]  /*27980*/  LDL.LU R10, [R1+0xaec] ;  /* 0x000aec00010a7983 */ /* 0x000ea20000300800 */
[----:B------:R-:W-:-:S03]  /*27990*/  IADD3 R7, P0, R7, UR7, RZ ;  /* 0x0000000707077c10 */ /* 0x000fc6000ff1e0ff */
[----:B---3--:R-:W3:Y:S04]  /*279a0*/  LDL.LU R16, [R1+0xac8] ;  /* 0x000ac80001107983 */ /* 0x008ee80000300800 */
[----:B------:R1:W-:Y:S01]  /*279b0*/  LDGSTS.E [R2+0x41800], [R4.64], P4 ;  /* 0x4180000004027fae */ /* 0x0003e2000a121848 */
[----:B------:R-:W-:-:S03]  /*279c0*/  IADD3.X R12, R12, UR6, RZ, P1, !PT ;  /* 0x000000060c0c7c10 */ /* 0x000fc60008ffe4ff */
[----:B------:R-:W-:Y:S01]  /*279d0*/  STL [R1+0xb44], R7 ;  /* 0x000b440701007387 */ /* 0x000fe20000100800 */
[----:B-1----:R-:W-:-:S03]  /*279e0*/  IMAD.MOV.U32 R4, RZ, RZ, R6 ;  /* 0x000000ffff047224 */ /* 0x002fc600078e0006 */
[----:B------:R1:W-:Y:S01]  /*279f0*/  STL [R1+0xb20], R12 ;  /* 0x000b200c01007387 */ /* 0x0003e20000100800 */
[----:B------:R-:W-:-:S03]  /*27a00*/  MOV R5, R14 ;  /* 0x0000000e00057202 */ /* 0x000fc60000000f00 */
[----:B------:R-:W3:Y:S04]  /*27a10*/  LDL.LU R6, [R1+0xb0c] ;  /* 0x000b0c0001067983 */ /* 0x000ee80000300800 */
[----:B----4-:R-:W4:Y:S04]  /*27a20*/  LDL.LU R14, [R1+0xae8] ;  /* 0x000ae800010e7983 */ /* 0x010f280000300800 */
[----:B------:R-:W1:Y:S04]  /*27a30*/  S2R R100, SR_TID.X ;  /* 0x0000000000647919 */ /* 0x000e680000002100 */
[----:B------:R1:W-:Y:S02]  /*27a40*/  LDGSTS.E [R2+0x42000], [R4.64], P4 ;  /* 0x4200000004027fae */ /* 0x0003e4000a121848 */
[----:B-1----:R-:W-:-:S02]  /*27a50*/  IMAD.MOV.U32 R4, RZ, RZ, R8 ;  /* 0x000000ffff047224 */ /* 0x002fc400078e0008 */
[----:B------:R-:W-:-:S05]  /*27a60*/  IMAD.MOV.U32 R5, RZ, RZ, R12 ;  /* 0x000000ffff057224 */ /* 0x000fca00078e000c */
[----:B------:R1:W-:Y:S01]  /*27a70*/  LDGSTS.E [R2+0x42800], [R4.64], P4 ;  /* 0x4280000004027fae */ /* 0x0003e2000a121848 */
[----:B------:R-:W-:Y:S02]  /*27a80*/  LOP3.LUT R101, R100, 0x3f, RZ, 0xc0, !PT ;  /* 0x0000003f64657812 */ /* 0x000fe400078ec0ff */
[----:B-----5:R-:W-:Y:S02]  /*27a90*/  IADD3 R9, P1, R9, UR7, RZ ;  /* 0x0000000709097c10 */ /* 0x020fe4000ff3e0ff */
[----:B------:R-:W-:Y:S02]  /*27aa0*/  IADD3.X R3, R3, UR6, RZ, P0, !PT ;  /* 0x0000000603037c10 */ /* 0x000fe400087fe4ff */
[----:B------:R-:W-:Y:S01]  /*27ab0*/  SHF.R.S32.HI R100, RZ, 0x6, R100 ;  /* 0x00000006ff647819 */ /* 0x000fe20000011464 */
[----:B------:R5:W-:Y:S01]  /*27ac0*/  STL [R1+0xb64], R9 ;  /* 0x000b640901007387 */ /* 0x000be20000100800 */
[----:B-1----:R-:W-:Y:S01]  /*27ad0*/  MOV R4, R7 ;  /* 0x0000000700047202 */ /* 0x002fe20000000f00 */
[----:B------:R-:W-:Y:S01]  /*27ae0*/  IMAD.MOV.U32 R5, RZ, RZ, R3 ;  /* 0x000000ffff057224 */ /* 0x000fe200078e0003 */
[----:B------:R-:W-:Y:S01]  /*27af0*/  SHF.L.U32 R101, R101, 0x2, RZ ;  /* 0x0000000265657819 */ /* 0x000fe200000006ff */
[----:B------:R-:W-:Y:S01]  /*27b00*/  STL [R1+0xb40], R3 ;  /* 0x000b400301007387 */ /* 0x000fe20000100800 */
[----:B------:R-:W-:-:S03]  /*27b10*/  SGXT R100, R100, 0x1 ;  /* 0x000000016464781a */ /* 0x000fc60000000200 */
[----:B------:R-:W4:Y:S01]  /*27b20*/  LDL.LU R8, [R1+0xb2c] ;  /* 0x000b2c0001087983 */ /* 0x000f220000300800 */
[----:B------:R-:W-:-:S03]  /*27b30*/  IADD3.X R11, R11, UR6, RZ, P1, !PT ;  /* 0x000000060b0b7c10 */ /* 0x000fc60008ffe4ff */
[----:B------:R-:W4:Y:S01]  /*27b40*/  LDL.LU R12, [R1+0xb08] ;  /* 0x000b0800010c7983 */ /* 0x000f220000300800 */
[----:B------:R-:W-:-:S03]  /*27b50*/  IADD3 R17, P0, R17, UR7, RZ ;  /* 0x0000000711117c10 */ /* 0x000fc6000ff1e0ff */
[----:B------:R1:W-:Y:S04]  /*27b60*/  LDGSTS.E [R2+0x43000], [R4.64], P4 ;  /* 0x4300000004027fae */ /* 0x0003e8000a121848 */
[----:B------:R-:W-:Y:S04]  /*27b70*/  STL [R1+0xa8c], R17 ;  /* 0x000a8c1101007387 */ /* 0x000fe80000100800 */
[----:B------:R5:W-:Y:S01]  /*27b80*/  STL [R1+0xb60], R11 ;  /* 0x000b600b01007387 */ /* 0x000be20000100800 */
[----:B-1----:R-:W-:-:S03]  /*27b90*/  IMAD.MOV.U32 R5, RZ, RZ, R11 ;  /* 0x000000ffff057224 */ /* 0x002fc600078e000b */
[----:B------:R-:W4:Y:S01]  /*27ba0*/  LDL.LU R7, [R1+0xb4c] ;  /* 0x000b4c0001077983 */ /* 0x000f220000300800 */
[----:B------:R-:W-:Y:S01]  /*27bb0*/  IMAD.MOV.U32 R4, RZ, RZ, R9 ;  /* 0x000000ffff047224 */ /* 0x000fe200078e0009 */
[----:B------:R-:W-:Y:S02]  /*27bc0*/  IADD3 R15, P1, R15, UR7, RZ ;  /* 0x000000070f0f7c10 */ /* 0x000fe4000ff3e0ff */
[----:B-----5:R-:W5:Y:S01]  /*27bd0*/  LDL.LU R9, [R1+0xb28] ;  /* 0x000b280001097983 */ /* 0x020f620000300800 */
[----:B------:R-:W-:Y:S01]  /*27be0*/  LOP3.LUT R11, R101, 0x110, R100, 0x78, !PT ;  /* 0x00000110650b7812 */ /* 0x000fe200078e7864 */
[----:B------:R-:W-:Y:S02]  /*27bf0*/  IMAD.U32 R3, RZ, RZ, UR5 ;  /* 0x00000005ff037e24 */ /* 0x000fe4000f8e00ff */
[----:B------:R1:W-:Y:S01]  /*27c00*/  LDGSTS.E [R2+0x43800], [R4.64], P4 ;  /* 0x4380000004027fae */ /* 0x0003e2000a121848 */
[----:B------:R-:W-:-:S03]  /*27c10*/  LOP3.LUT R11, R11, 0x20, RZ, 0x3c, !PT ;  /* 0x000000200b0b7812 */ /* 0x000fc600078e3cff */
[----:B------:R-:W-:Y:S01]  /*27c20*/  STL [R1+0xaac], R15 ;  /* 0x000aac0f01007387 */ /* 0x000fe20000100800 */
[----:B------:R-:W-:Y:S01]  /*27c30*/  LEA R3, R3, R11, 0xe ;  /* 0x0000000b03037211 */ /* 0x000fe200078e70ff */
[----:B-1----:R-:W-:Y:S01]  /*27c40*/  IMAD.MOV.U32 R4, RZ, RZ, R17 ;  /* 0x000000ffff047224 */ /* 0x002fe200078e0011 */
[----:B--2---:R-:W-:-:S05]  /*27c50*/  IADD3.X R19, R19, UR6, RZ, P0, !PT ;  /* 0x0000000613137c10 */ /* 0x004fca00087fe4ff */
[----:B------:R1:W-:Y:S04]  /*27c60*/  STL [R1+0xa88], R19 ;  /* 0x000a881301007387 */ /* 0x0003e80000100800 */
[----:B------:R-:W2:Y:S04]  /*27c70*/  LDL.LU R11, [R1+0xb6c] ;  /* 0x000b6c00010b7983 */ /* 0x000ea80000300800 */
[----:B------:R-:W2:Y:S01]  /*27c80*/  LDL.LU R2, [R1+0xb48] ;  /* 0x000b480001027983 */ /* 0x000ea20000300800 */
[----:B------:R-:W-:Y:S02]  /*27c90*/  IADD3 R13, P0, R13, UR7, RZ ;  /* 0x000000070d0d7c10 */ /* 0x000fe4000ff1e0ff */
[----:B------:R-:W-:Y:S01]  /*27ca0*/  IADD3.X R18, R18, UR6, RZ, P1, !PT ;  /* 0x0000000612127c10 */ /* 0x000fe20008ffe4ff */
[----:B------:R-:W-:-:S02]  /*27cb0*/  IMAD.MOV.U32 R5, RZ, RZ, R19 ;  /* 0x000000ffff057224 */ /* 0x000fc400078e0013 */
[----:B------:R-:W-:Y:S04]  /*27cc0*/  STL [R1+0xacc], R13 ;  /* 0x000acc0d01007387 */ /* 0x000fe80000100800 */
[----:B------:R3:W-:Y:S04]  /*27cd0*/  STL [R1+0xaa8], R18 ;  /* 0x000aa81201007387 */ /* 0x0007e80000100800 */
[----:B------:R-:W2:Y:S04]  /*27ce0*/  LDL.LU R17, [R1+0xa94] ;  /* 0x000a940001117983 */ /* 0x000ea80000300800 */
[----:B-1----:R-:W2:Y:S01]  /*27cf0*/  LDL.LU R19, [R1+0xb68] ;  /* 0x000b680001137983 */ /* 0x002ea20000300800 */
[----:B------:R-:W-:-:S03]  /*27d00*/  IADD3 R10, P1, R10, UR7, RZ ;  /* 0x000000070a0a7c10 */ /* 0x000fc6000ff3e0ff */
[----:B------:R1:W-:Y:S01]  /*27d10*/  LDGSTS.E [R3+0x40200], [R4.64], P4 ;  /* 0x4020000004037fae */ /* 0x0003e2000a121848 */
[----:B---3--:R-:W-:-:S03]  /*27d20*/  IADD3.X R16, R16, UR6, RZ, P0, !PT ;  /* 0x0000000610107c10 */ /* 0x008fc600087fe4ff */
[----:B------:R-:W-:Y:S04]  /*27d30*/  STL [R1+0xaec], R10 ;  /* 0x000aec0a01007387 */ /* 0x000fe80000100800 */
[----:B------:R3:W-:Y:S01]  /*27d40*/  STL [R1+0xac8], R16 ;  /* 0x000ac81001007387 */ /* 0x0007e20000100800 */
[----:B-1----:R-:W-:Y:S01]  /*27d50*/  MOV R4, R15 ;  /* 0x0000000f00047202 */ /* 0x002fe20000000f00 */
[----:B------:R-:W-:Y:S02]  /*27d60*/  IMAD.MOV.U32 R5, RZ, RZ, R18 ;  /* 0x000000ffff057224 */ /* 0x000fe400078e0012 */
[----:B------:R-:W2:Y:S04]  /*27d70*/  LDL.LU R15, [R1+0xab4] ;  /* 0x000ab400010f7983 */ /* 0x000ea80000300800 */
[----:B------:R-:W2:Y:S04]  /*27d80*/  LDL.LU R18, [R1+0xa90] ;  /* 0x000a900001127983 */ /* 0x000ea80000300800 */
[----:B------:R1:W-:Y:S01]  /*27d90*/  LDGSTS.E [R3+0x40a00], [R4.64], P4 ;  /* 0x40a0000004037fae */ /* 0x0003e2000a121848 */
[----:B------:R-:W-:-:S02]  /*27da0*/  IADD3 R6, P0, R6, UR7, RZ ;  /* 0x0000000706067c10 */ /* 0x000fc4000ff1e0ff */
[----:B----4-:R-:W-:-:S03]  /*27db0*/  IADD3.X R14, R14, UR6, RZ, P1, !PT ;  /* 0x000000060e0e7c10 */ /* 0x010fc60008ffe4ff */
[----:B------:R-:W-:Y:S04]  /*27dc0*/  STL [R1+0xb0c], R6 ;  /* 0x000b0c0601007387 */ /* 0x000fe80000100800 */
[----:B------:R4:W-:Y:S01]  /*27dd0*/  STL [R1+0xae8], R14 ;  /* 0x000ae80e01007387 */ /* 0x0009e20000100800 */
[----:B-1----:R-:W-:Y:S01]  /*27de0*/  IMAD.MOV.U32 R4, RZ, RZ, R13 ;  /* 0x000000ffff047224 */ /* 0x002fe200078e000d */
[----:B------:R-:W-:Y:S02]  /*27df0*/  MOV R5, R16 ;  /* 0x0000001000057202 */ /* 0x000fe40000000f00 */
[----:B------:R-:W2:Y:S04]  /*27e00*/  LDL.LU R13, [R1+0xad4] ;  /* 0x000ad400010d7983 */ /* 0x000ea80000300800 */
[----:B---3--:R-:W3:Y:S04]  /*27e10*/  LDL.LU R16, [R1+0xab0] ;  /* 0x000ab00001107983 */ /* 0x008ee80000300800 */
[----:B------:R1:W-:Y:S02]  /*27e20*/  LDGSTS.E [R3+0x41200], [R4.64], P4 ;  /* 0x4120000004037fae */ /* 0x0003e4000a121848 */
[----:B-1----:R-:W-:-:S02]  /*27e30*/  IMAD.MOV.U32 R4, RZ, RZ, R10 ;  /* 0x000000ffff047224 */ /* 0x002fc400078e000a */
[----:B------:R-:W-:-:S05]  /*27e40*/  IMAD.MOV.U32 R5, RZ, RZ, R14 ;  /* 0x000000ffff057224 */ /* 0x000fca00078e000e */
[----:B------:R1:W-:Y:S01]  /*27e50*/  LDGSTS.E [R3+0x41a00], [R4.64], P4 ;  /* 0x41a0000004037fae */ /* 0x0003e2000a121848 */
[----:B------:R-:W-:Y:S02]  /*27e60*/  IADD3 R8, P1, R8, UR7, RZ ;  /* 0x0000000708087c10 */ /* 0x000fe4000ff3e0ff */
[----:B------:R-:W-:-:S03]  /*27e70*/  IADD3.X R12, R12, UR6, RZ, P0, !PT ;  /* 0x000000060c0c7c10 */ /* 0x000fc600087fe4ff */
[----:B------:R-:W-:Y:S04]  /*27e80*/  STL [R1+0xb2c], R8 ;  /* 0x000b2c0801007387 */ /* 0x000fe80000100800 */
[----:B------:R4:W-:Y:S01]  /*27e90*/  STL [R1+0xb08], R12 ;  /* 0x000b080c01007387 */ /* 0x0009e20000100800 */
[----:B-1----:R-:W-:-:S03]  /*27ea0*/  MOV R4, R6 ;  /* 0x0000000600047202 */ /* 0x002fc60000000f00 */
[----:B------:R-:W3:Y:S01]  /*27eb0*/  LDL.LU R10, [R1+0xaf4] ;  /* 0x000af400010a7983 */ /* 0x000ee20000300800 */
[----:B------:R-:W-:-:S03]  /*27ec0*/  IMAD.MOV.U32 R5, RZ, RZ, R12 ;  /* 0x000000ffff057224 */ /* 0x000fc600078e000c */
[----:B----4-:R-:W4:Y:S01]  /*27ed0*/  LDL.LU R14, [R1+0xad0] ;  /* 0x000ad000010e7983 */ /* 0x010f220000300800 */
[----:B------:R-:W-:-:S03]  /*27ee0*/  IADD3 R7, P0, R7, UR7, RZ ;  /* 0x0000000707077c10 */ /* 0x000fc6000ff1e0ff */
[----:B------:R1:W-:Y:S01]  /*27ef0*/  LDGSTS.E [R3+0x42200], [R4.64], P4 ;  /* 0x4220000004037fae */ /* 0x0003e2000a121848 */
[----:B-----5:R-:W-:-:S03]  /*27f00*/  IADD3.X R9, R9, UR6, RZ, P1, !PT ;  /* 0x0000000609097c10 */ /* 0x020fc60008ffe4ff */
[----:B------:R-:W-:Y:S04]  /*27f10*/  STL [R1+0xb4c], R7 ;  /* 0x000b4c0701007387 */ /* 0x000fe80000100800 */
[----:B------:R5:W-:Y:S04]  /*27f20*/  STL [R1+0xb28], R9 ;  /* 0x000b280901007387 */ /* 0x000be80000100800 */
[----:B------:R-:W4:Y:S04]  /*27f30*/  LDL.LU R12, [R1+0xaf0] ;  /* 0x000af000010c7983 */ /* 0x000f280000300800 */
[----:B------:R-:W4:Y:S01]  /*27f40*/  LDL.LU R6, [R1+0xb14] ;  /* 0x000b140001067983 */ /* 0x000f220000300800 */
[----:B-1----:R-:W-:Y:S01]  /*27f50*/  IMAD.MOV.U32 R4, RZ, RZ, R8 ;  /* 0x000000ffff047224 */ /* 0x002fe200078e0008 */
[----:B------:R-:W-:-:S02]  /*27f60*/  MOV R5, R9 ;  /* 0x0000000900057202 */ /* 0x000fc40000000f00 */
[----:B------:R-:W4:Y:S04]  /*27f70*/  LDL.LU R8, [R1+0xb10] ;  /* 0x000b100001087983 */ /* 0x000f280000300800 */
[----:B------:R1:W-:Y:S02]  /*27f80*/  LDGSTS.E [R3+0x42a00], [R4.64], P4 ;  /* 0x42a0000004037fae */ /* 0x0003e4000a121848 */
[----:B-1----:R-:W-:Y:S01]  /*27f90*/  IMAD.MOV.U32 R4, RZ, RZ, R7 ;  /* 0x000000ffff047224 */ /* 0x002fe200078e0007 */
[----:B--2---:R-:W-:Y:S02]  /*27fa0*/  IADD3 R11, P1, R11, UR7, RZ ;  /* 0x000000070b0b7c10 */ /* 0x004fe4000ff3e0ff */
[----:B------:R-:W-:-:S03]  /*27fb0*/  IADD3.X R2, R2, UR6, RZ, P0, !PT ;  /* 0x0000000602027c10 */ /* 0x000fc600087fe4ff */
[----:B------:R1:W-:Y:S04]  /*27fc0*/  STL [R1+0xb6c], R11 ;  /* 0x000b6c0b01007387 */ /* 0x0003e80000100800 */
[----:B------:R2:W-:Y:S04]  /*27fd0*/  STL [R1+0xb48], R2 ;  /* 0x000b480201007387 */ /* 0x0005e80000100800 */
[----:B-----5:R-:W5:Y:S01]  /*27fe0*/  LDL.LU R9, [R1+0xb34] ;  /* 0x000b340001097983 */ /* 0x020f620000300800 */
[----:B------:R-:W-:-:S03]  /*27ff0*/  IMAD.MOV.U32 R5, RZ, RZ, R2 ;  /* 0x000000ffff057224 */ /* 0x000fc600078e0002 */
[----:B------:R-:W5:Y:S01]  /*28000*/  LDL.LU R7, [R1+0xb54] ;  /* 0x000b540001077983 */ /* 0x000f620000300800 */
[----:B------:R-:W-:-:S03]  /*28010*/  IADD3 R17, P0, R17, UR7, RZ ;  /* 0x0000000711117c10 */ /* 0x000fc6000ff1e0ff */
[----:B------:R1:W-:Y:S01]  /*28020*/  LDGSTS.E [R3+0x43200], [R4.64], P4 ;  /* 0x4320000004037fae */ /* 0x0003e2000a121848 */
[----:B------:R-:W-:-:S03]  /*28030*/  IADD3.X R19, R19, UR6, RZ, P1, !PT ;  /* 0x0000000613137c10 */ /* 0x000fc60008ffe4ff */
[----:B------:R-:W-:Y:S04]  /*28040*/  STL [R1+0xa94], R17 ;  /* 0x000a941101007387 */ /* 0x000fe80000100800 */
[----:B------:R2:W-:Y:S01]  /*28050*/  STL [R1+0xb68], R19 ;  /* 0x000b681301007387 */ /* 0x0005e20000100800 */
[----:B-1----:R-:W-:-:S03]  /*28060*/  IMAD.MOV.U32 R4, RZ, RZ, R11 ;  /* 0x000000ffff047224 */ /* 0x002fc600078e000b */
[----:B------:R-:W5:Y:S01]  /*28070*/  LDL.LU R11, [R1+0xb30] ;  /* 0x000b3000010b7983 */ /* 0x000f620000300800 */
[----:B------:R-:W-:-:S05]  /*28080*/  MOV R5, R19 ;  /* 0x0000001300057202 */ /* 0x000fca0000000f00 */
[----:B------:R1:W-:Y:S01]  /*28090*/  LDGSTS.E [R3+0x43a00], [R4.64], P4 ;  /* 0x43a0000004037fae */ /* 0x0003e2000a121848 */
[----:B------:R-:W-:Y:S02]  /*280a0*/  IADD3 R15, P1, R15, UR7, RZ ;  /* 0x000000070f0f7c10 */ /* 0x000fe4000ff3e0ff */
[----:B------:R-:W-:-:S03]  /*280b0*/  IADD3.X R18, R18, UR6, RZ, P0, !PT ;  /* 0x0000000612127c10 */ /* 0x000fc600087fe4ff */
[----:B------:R-:W-:Y:S04]  /*280c0*/  STL [R1+0xab4], R15 ;  /* 0x000ab40f01007387 */ /* 0x000fe80000100800 */
[----:B------:R2:W-:Y:S04]  /*280d0*/  STL [R1+0xa90], R18 ;  /* 0x000a901201007387 */ /* 0x0005e80000100800 */
[----:B-1----:R-:W5:Y:S01]  /*280e0*/  LDL.LU R3, [R1+0xb50] ;  /* 0x000b500001037983 */ /* 0x002f620000300800 */
[----:B------:R-:W-:Y:S02]  /*280f0*/  IADD3 R13, P0, R13, UR7, RZ ;  /* 0x000000070d0d7c10 */ /* 0x000fe4000ff1e0ff */
[----:B---3--:R-:W-:-:S03]  /*28100*/  IADD3.X R16, R16, UR6, RZ, P1, !PT ;  /* 0x0000000610107c10 */ /* 0x008fc60008ffe4ff */
[----:B------:R-:W-:Y:S04]  /*28110*/  STL [R1+0xad4], R13 ;  /* 0x000ad40d01007387 */ /* 0x000fe80000100800 */
[----:B------:R1:W-:Y:S04]  /*28120*/  STL [R1+0xab0], R16 ;  /* 0x000ab01001007387 */ /* 0x0003e80000100800 */
[----:B------:R-:W3:Y:S04]  /*28130*/  LDL.LU R23, [R1+0xb74] ;  /* 0x000b740001177983 */ /* 0x000ee80000300800 */
[----:B------:R-:W1:Y:S01]  /*28140*/  S2R R100, SR_TID.X ;  /* 0x0000000000647919 */ /* 0x000e620000002100 */
[----:B--2---:R-:W-:-:S03]  /*28150*/  MOV R2, UR5 ;  /* 0x0000000500027c02 */ /* 0x004fc60008000f00 */
[----:B------:R-:W2:Y:S01]  /*28160*/  LDL.LU R20, [R1+0xa9c] ;  /* 0x000a9c0001147983 */ /* 0x000ea20000300800 */
[----:B------:R-:W-:Y:S01]  /*28170*/  IMAD.MOV.U32 R4, RZ, RZ, R17 ;  /* 0x000000ffff047224 */ /* 0x000fe200078e0011 */
[----:B-1----:R-:W-:Y:S02]  /*28180*/  LOP3.LUT R101, R100, 0x3f, RZ, 0xc0, !PT ;  /* 0x0000003f64657812 */ /* 0x002fe400078ec0ff */
[----:B------:R-:W-:-:S03]  /*28190*/  SHF.R.S32.HI R100, RZ, 0x6, R100 ;  /* 0x00000006ff647819 */ /* 0x000fc60000011464 */
[----:B------:R-:W-:Y:S01]  /*281a0*/  IMAD.SHL.U32 R101, R101, 0x4, RZ ;  /* 0x0000000465657824 */ /* 0x000fe200078e00ff */
[----:B------:R-:W-:Y:S02]  /*281b0*/  SGXT R100, R100, 0x1 ;  /* 0x000000016464781a */ /* 0x000fe40000000200 */
[----:B------:R-:W-:Y:S02]  /*281c0*/  IADD3 R10, P1, R10, UR7, RZ ;  /* 0x000000070a0a7c10 */ /* 0x000fe4000ff3e0ff */
[----:B------:R-:W-:Y:S02]  /*281d0*/  LOP3.LUT R19, R101, 0x110, R100, 0x78, !PT ;  /* 0x0000011065137812 */ /* 0x000fe400078e7864 */
[----:B----4-:R-:W-:Y:S01]  /*281e0*/  IADD3.X R14, R14, UR6, RZ, P0, !PT ;  /* 0x000000060e0e7c10 */ /* 0x010fe200087fe4ff */
[----:B------:R-:W-:Y:S01]  /*281f0*/  STL [R1+0xaf4], R10 ;  /* 0x000af40a01007387 */ /* 0x000fe20000100800 */
[----:B------:R-:W-:-:S03]  /*28200*/  LOP3.LUT R19, R19, 0x40, RZ, 0x3c, !PT ;  /* 0x0000004013137812 */ /* 0x000fc600078e3cff */
[----:B------:R1:W-:Y:S04]  /*28210*/  STL [R1+0xad0], R14 ;  /* 0x000ad00e01007387 */ /* 0x0003e80000100800 */
[----:B------:R-:W2:Y:S01]  /*28220*/  LDL.LU R24, [R1+0xb70] ;  /* 0x000b700001187983 */ /* 0x000ea20000300800 */
[----:B------:R-:W-:Y:S01]  /*28230*/  IMAD R2, R2, 0x4000, R19 ;  /* 0x0000400002027824 */ /* 0x000fe200078e0213 */
[----:B------:R-:W-:-:S05]  /*28240*/  MOV R5, R18 ;  /* 0x0000001200057202 */ /* 0x000fca0000000f00 */
[----:B------:R1:W-:Y:S01]  /*28250*/  LDGSTS.E [R2+0x40400], [R4.64], P4 ;  /* 0x4040000004027fae */ /* 0x0003e2000a121848 */
[----:B------:R-:W-:Y:S02]  /*28260*/  IADD3.X R12, R12, UR6, RZ, P1, !PT ;  /* 0x000000060c0c7c10 */ /* 0x000fe40008ffe4ff */
[----:B------:R-:W-:-:S05]  /*28270*/  IADD3 R6, P0, R6, UR7, RZ ;  /* 0x0000000706067c10 */ /* 0x000fca000ff1e0ff */
[----:B------:R-:W-:Y:S01]  /*28280*/  STL [R1+0xb14], R6 ;  /* 0x000b140601007387 */ /* 0x000fe20000100800 */
[----:B------:R-:W-:-:S03]  /*28290*/  IADD3.X R8, R8, UR6, RZ, P0, !PT ;  /* 0x0000000608087c10 */ /* 0x000fc600087fe4ff */
[----:B------:R5:W-:Y:S04]  /*282a0*/  STL [R1+0xaf0], R12 ;  /* 0x000af00c01007387 */ /* 0x000be80000100800 */
[----:B------:R-:W2:Y:S04]  /*282b0*/  LDL.LU R18, [R1+0xabc] ;  /* 0x000abc0001127983 */ /* 0x000ea80000300800 */
[----:B------:R-:W2:Y:S01]  /*282c0*/  LDL.LU R21, [R1+0xa98] ;  /* 0x000a980001157983 */ /* 0x000ea20000300800 */
[----:B-1----:R-:W-:Y:S02]  /*282d0*/  IMAD.MOV.U32 R4, RZ, RZ, R15 ;  /* 0x000000ffff047224 */ /* 0x002fe400078e000f */
[----:B------:R-:W-:-:S05]  /*282e0*/  IMAD.MOV.U32 R5, RZ, RZ, R16 ;  /* 0x000000ffff057224 */ /* 0x000fca00078e0010 */
[----:B------:R1:W-:Y:S02]  /*282f0*/  LDGSTS.E [R2+0x40c00], [R4.64], P4 ;  /* 0x40c0000004027fae */ /* 0x0003e4000a121848 */
[----:B-1----:R-:W-:Y:S01]  /*28300*/  MOV R4, R13 ;  /* 0x0000000d00047202 */ /* 0x002fe20000000f00 */
[----:B------:R-:W-:-:S05]  /*28310*/  IMAD.MOV.U32 R5, RZ, RZ, R14 ;  /* 0x000000ffff057224 */ /* 0x000fca00078e000e */
[----:B------:R1:W-:Y:S02]  /*28320*/  LDGSTS.E [R2+0x41400], [R4.64], P4 ;  /* 0x4140000004027fae */ /* 0x0003e4000a121848 */
[----:B-1----:R-:W-:Y:S01]  /*28330*/  IMAD.MOV.U32 R4, RZ, RZ, R10 ;  /* 0x000000ffff047224 */ /* 0x002fe200078e000a */
[----:B------:R-:W-:-:S05]  /*28340*/  MOV R5, R12 ;  /* 0x0000000c00057202 */ /* 0x000fca0000000f00 */
[----:B------:R1:W-:Y:S02]  /*28350*/  LDGSTS.E [R2+0x41c00], [R4.64], P4 ;  /* 0x41c0000004027fae */ /* 0x0003e4000a121848 */
[----:B-1----:R-:W-:Y:S02]  /*28360*/  IMAD.MOV.U32 R5, RZ, RZ, R8 ;  /* 0x000000ffff057224 */ /* 0x002fe400078e0008 */
[----:B------:R-:W-:-:S05]  /*28370*/  IMAD.MOV.U32 R4, RZ, RZ, R6 ;  /* 0x000000ffff047224 */ /* 0x000fca00078e0006 */
[----:B------:R1:W-:Y:S01]  /*28380*/  LDGSTS.E [R2+0x42400], [R4.64], P4 ;  /* 0x4240000004027fae */ /* 0x0003e2000a121848 */
[----:B-----5:R-:W-:-:S05]  /*28390*/  IADD3 R9, P1, R9, UR7, RZ ;  /* 0x0000000709097c10 */ /* 0x020fca000ff3e0ff */
[----:B------:R-:W-:Y:S04]  /*283a0*/  STL [R1+0xb34], R9 ;  /* 0x000b340901007387 */ /* 0x000fe80000100800 */
[----:B------:R5:W-:Y:S04]  /*283b0*/  STL [R1+0xb10], R8 ;  /* 0x000b100801007387 */ /* 0x000be80000100800 */
[----:B------:R-:W4:Y:S01]  /*283c0*/  LDL.LU R19, [R1+0xab8] ;  /* 0x000ab80001137983 */ /* 0x000f220000300800 */
[----:B------:R-:W-:-:S03]  /*283d0*/  IADD3 R7, P0, R7, UR7, RZ ;  /* 0x0000000707077c10 */ /* 0x000fc6000ff1e0ff */
[----:B------:R-:W4:Y:S04]  /*283e0*/  LDL.LU R16, [R1+0xadc] ;  /* 0x000adc0001107983 */ /* 0x000f280000300800 */
[----:B------:R-:W4:Y:S01]  /*283f0*/  LDL.LU R14, [R1+0xafc] ;  /* 0x000afc00010e7983 */ /* 0x000f220000300800 */
[----:B------:R-:W-:-:S03]  /*28400*/  IADD3.X R11, R11, UR6, RZ, P1, !PT ;  /* 0x000000060b0b7c10 */ /* 0x000fc60008ffe4ff */
[----:B------:R-:W4:Y:S04]  /*28410*/  LDL.LU R17, [R1+0xad8] ;  /* 0x000ad80001117983 */ /* 0x000f280000300800 */
[----:B------:R-:W-:Y:S04]  /*28420*/  STL [R1+0xb54], R7 ;  /* 0x000b540701007387 */ /* 0x000fe80000100800 */
[----:B------:R1:W-:Y:S04]  /*28430*/  STL [R1+0xb30], R11 ;  /* 0x000b300b01007387 */ /* 0x0003e80000100800 */
[----:B------:R-:W4:Y:S04]  /*28440*/  LDL.LU R15, [R1+0xaf8] ;  /* 0x000af800010f7983 */ /* 0x000f280000300800 */
[----:B------:R-:W4:Y:S01]  /*28450*/  LDL.LU R12, [R1+0xb1c] ;  /* 0x000b1c00010c7983 */ /* 0x000f220000300800 */
[----:B------:R-:W-:-:S03]  /*28460*/  IADD3.X R3, R3, UR6, RZ, P0, !PT ;  /* 0x0000000603037c10 */ /* 0x000fc600087fe4ff */
[----:B------:R-:W4:Y:S04]  /*28470*/  LDL.LU R10, [R1+0xb3c] ;  /* 0x000b3c00010a7983 */ /* 0x000f280000300800 */
[----:B-----5:R-:W5:Y:S04]  /*28480*/  LDL.LU R8, [R1+0xb5c] ;  /* 0x000b5c0001087983 */ /* 0x020f680000300800 */
[----:B------:R-:W5:Y:S04]  /*28490*/  LDL.LU R6, [R1+0xb7c] ;  /* 0x000b7c0001067983 */ /* 0x000f680000300800 */
[----:B------:R-:W5:Y:S01]  /*284a0*/  LDL.LU R13, [R1+0xb18] ;  /* 0x000b1800010d7983 */ /* 0x000f620000300800 */
[----:B-1----:R-:W-:Y:S01]  /*284b0*/  IMAD.MOV.U32 R5, RZ, RZ, R11 ;  /* 0x000000ffff057224 */ /* 0x002fe200078e000b */
[----:B---3--:R-:W-:-:S05]  /*284c0*/  IADD3 R23, P1, R23, UR7, RZ ;  /* 0x0000000717177c10 */ /* 0x008fca000ff3e0ff */
[----:B------:R-:W-:Y:S04]  /*284d0*/  STL [R1+0xb74], R23 ;  /* 0x000b741701007387 */ /* 0x000fe80000100800 */
[----:B------:R1:W-:Y:S04]  /*284e0*/  STL [R1+0xb50], R3 ;  /* 0x000b500301007387 */ /* 0x0003e80000100800 */
[----:B------:R-:W3:Y:S01]  /*284f0*/  LDL.LU R11, [R1+0xb38] ;  /* 0x000b3800010b7983 */ /* 0x000ee20000300800 */
[----:B------:R-:W-:-:S03]  /*28500*/  MOV R4, R9 ;  /* 0x0000000900047202 */ /* 0x000fc60000000f00 */
[----:B------:R-:W3:Y:S04]  /*28510*/  LDL.LU R9, [R1+0xb58] ;  /* 0x000b580001097983 */ /* 0x000ee80000300800 */
[----:B------:R1:W-:Y:S02]  /*28520*/  LDGSTS.E [R2+0x42c00], [R4.64], P4 ;  /* 0x42c0000004027fae */ /* 0x0003e4000a121848 */
[----:B-1----:R-:W-:Y:S02]  /*28530*/  IMAD.MOV.U32 R4, RZ, RZ, R7 ;  /* 0x000000ffff047224 */ /* 0x002fe400078e0007 */
[----:B------:R-:W3:Y:S01]  /*28540*/  LDL.LU R7, [R1+0xb78] ;  /* 0x000b780001077983 */ /* 0x000ee20000300800 */
[----:B------:R-:W-:Y:S01]  /*28550*/  SHF.R.S32.HI R101, RZ, 0x6, R252 ;  /* 0x00000006ff657819 */ /* 0x000fe200000114fc */
[----:B------:R-:W-:Y:S01]  /*28560*/  IMAD.SHL.U32 R252, R22, 0x4, RZ ;  /* 0x0000000416fc7824 */ /* 0x000fe200078e00ff */
[----:B------:R-:W-:-:S02]  /*28570*/  MOV R5, R3 ;  /* 0x0000000300057202 */ /* 0x000fc40000000f00 */
[----:B------:R-:W-:Y:S02]  /*28580*/  SGXT R101, R101, 0x1 ;  /* 0x000000016565781a */ /* 0x000fe40000000200 */
[----:B--2---:R-:W-:Y:S01]  /*28590*/  IADD3 R20, P0, R20, UR7, RZ ;  /* 0x0000000714147c10 */ /* 0x004fe2000ff1e0ff */
[----:B------:R1:W-:Y:S01]  /*285a0*/  LDGSTS.E [R2+0x43400], [R4.64], P4 ;  /* 0x4340000004027fae */ /* 0x0003e2000a121848 */
[----:B------:R-:W-:Y:S02]  /*285b0*/  LOP3.LUT R22, R252, 0x110, R101, 0x78, !PT ;  /* 0x00000110fc167812 */ /* 0x000fe400078e7865 */
[----:B------:R-:W-:Y:S01]  /*285c0*/  IADD3.X R24, R24, UR6, RZ, P1, !PT ;  /* 0x0000000618187c10 */ /* 0x000fe20008ffe4ff */
[----:B------:R-:W-:Y:S01]  /*285d0*/  IMAD.U32 R3, RZ, RZ, UR5 ;  /* 0x00000005ff037e24 */ /* 0x000fe2000f8e00ff */
[----:B------:R-:W-:Y:S02]  /*285e0*/  LOP3.LUT R22, R22, 0x60, RZ, 0x3c, !PT ;  /* 0x0000006016167812 */ /* 0x000fe400078e3cff */
[----:B-1----:R-:W-:Y:S01]  /*285f0*/  MOV R4, R23 ;  /* 0x0000001700047202 */ /* 0x002fe20000000f00 */
[----:B------:R-:W-:-:S02]  /*28600*/  IMAD.MOV.U32 R5, RZ, RZ, R24 ;  /* 0x000000ffff057224 */ /* 0x000fc400078e0018 */
[----:B------:R-:W-:-:S03]  /*28610*/  IMAD R3, R3, 0x4000, R22 ;  /* 0x0000400003037824 */ /* 0x000fc600078e0216 */
[----:B------:R1:W-:Y:S02]  /*28620*/  LDGSTS.E [R2+0x43c00], [R4.64], P4 ;  /* 0x43c0000004027fae */ /* 0x0003e4000a121848 */
[----:B-1----:R-:W-:Y:S02]  /*28630*/  MOV R4, R20 ;  /* 0x0000001400047202 */ /* 0x002fe40000000f00 */
[----:B------:R-:W-:Y:S02]  /*28640*/  IADD3 R18, P1, R18, UR7, RZ ;  /* 0x0000000712127c10 */ /* 0x000fe4000ff3e0ff */
[----:B------:R-:W-:-:S05]  /*28650*/  IADD3.X R21, R21, UR6, RZ, P0, !PT ;  /* 0x0000000615157c10 */ /* 0x000fca00087fe4ff */
[----:B------:R-:W-:-:S05]  /*28660*/  IMAD.MOV.U32 R5, RZ, RZ, R21 ;  /* 0x000000ffff057224 */ /* 0x000fca00078e0015 */
[----:B------:R1:W-:Y:S02]  /*28670*/  LDGSTS.E [R3+0x40600], [R4.64], P4 ;  /* 0x4060000004037fae */ /* 0x0003e4000a121848 */
[----:B-1----:R-:W-:Y:S02]  /*28680*/  IMAD.MOV.U32 R4, RZ, RZ, R18 ;  /* 0x000000ffff047224 */ /* 0x002fe400078e0012 */
[----:B------:R-:W-:Y:S04]  /*28690*/  STL [R1+0xa9c], R20 ;  /* 0x000a9c1401007387 */ /* 0x000fe80000100800 */
[----:B------:R-:W-:Y:S01]  /*286a0*/  STL [R1+0xb70], R24 ;  /* 0x000b701801007387 */ /* 0x000fe20000100800 */
[----:B------:R-:W-:-:S03]  /*286b0*/  IMAD.MOV.U32 R252, RZ, RZ, 0x3f ;  /* 0x0000003ffffc7424 */ /* 0x000fc600078e00ff */
[----:B------:R-:W-:Y:S04]  /*286c0*/  STL [R1+0xabc], R18 ;  /* 0x000abc1201007387 */ /* 0x000fe80000100800 */
[----:B------:R-:W-:Y:S01]  /*286d0*/  STL [R1+0xa98], R21 ;  /* 0x000a981501007387 */ /* 0x000fe20000100800 */
[----:B------:R-:W-:Y:S02]  /*286e0*/  IADD3 R252, R252, c[0x0][0x180], RZ ;  /* 0x00006000fcfc7a10 */ /* 0x000fe40007ffe0ff */
[----:B------:R-:W-:Y:S01]  /*286f0*/  IADD3 R40, R40, 0x1, RZ ;  /* 0x0000000128287810 */ /* 0x000fe20007ffe0ff */
[----:B------:R-:W-:Y:S01]  /*28700*/  IMAD.MOV.U32 R48, RZ, RZ, R93 ;  /* 0x000000ffff307224 */ /* 0x000fe200078e005d */
[----:B------:R-:W-:Y:S01]  /*28710*/  MOV R50, R89 ;  /* 0x0000005900327202 */ /* 0x000fe20000000f00 */
[----:B------:R-:W-:-:S02]  /*28720*/  IMAD.MOV.U32 R49, RZ, RZ, R92 ;  /* 0x000000ffff317224 */ /* 0x000fc400078e005c */
[----:B------:R-:W-:Y:S01]  /*28730*/  IMAD.MOV.U32 R51, RZ, RZ, R88 ;  /* 0x000000ffff337224 */ /* 0x000fe200078e0058 */
[C---:B------:R-:W-:Y:S08]  /*28740*/  HMMA.1688.F32.TF32 R236, R224.reuse, R118, R72 ;  /* 0x00000076e0ec723c */ /* 0x040ff00000081048 */
[C---:B------:R-:W-:Y:S08]  /*28750*/  HMMA.1688.F32.TF32 R232, R224.reuse, R114, R76 ;  /* 0x00000072e0e8723c */ /* 0x040ff0000008104c */
[C---:B------:R-:W-:Y:S08]  /*28760*/  HMMA.1688.F32.TF32 R228, R224.reuse, R94, R164 ;  /* 0x0000005ee0e4723c */ /* 0x040ff000000810a4 */
[-C--:B------:R-:W-:Y:S08]  /*28770*/  HMMA.1688.F32.TF32 R224, R224, R90.reuse, R168 ;  /* 0x0000005ae0e0723c */ /* 0x080ff000000810a8 */
[----:B------:R-:W-:Y:S01]  /*28780*/  HMMA.1688.F32.TF32 R248, R248, R90, R48 ;  /* 0x0000005af8f8723c */ /* 0x000fe20000081030 */
[----:B----4-:R-:W-:-:S02]  /*28790*/  IADD3.X R19, R19, UR6, RZ, P1, !PT ;  /* 0x0000000613137c10 */ /* 0x010fc40008ffe4ff */
[----:B------:R-:W-:Y:S02]  /*287a0*/  IADD3 R16, P0, R16, UR7, RZ ;  /* 0x0000000710107c10 */ /* 0x000fe4000ff1e0ff */
[----:B------:R-:W-:Y:S02]  /*287b0*/  MOV R5, R19 ;  /* 0x0000001300057202 */ /* 0x000fe40000000f00 */
[----:B------:R-:W-:-:S03]  /*287c0*/  IADD3 R14, P1, R14, UR7, RZ ;  /* 0x000000070e0e7c10 */ /* 0x000fc6000ff3e0ff */
[----:B------:R1:W-:Y:S01]  /*287d0*/  LDGSTS.E [R3+0x40e00], [R4.64], P4 ;  /* 0x40e0000004037fae */ /* 0x0003e2000a121848 */
[----:B------:R-:W-:Y:S01]  /*287e0*/  IADD3.X R17, R17, UR6, RZ, P0, !PT ;  /* 0x0000000611117c10 */ /* 0x000fe200087fe4ff */
[----:B-1----:R-:W-:Y:S01]  /*287f0*/  IMAD.MOV.U32 R4, RZ, RZ, R16 ;  /* 0x000000ffff047224 */ /* 0x002fe200078e0010 */
[----:B------:R-:W-:-:S03]  /*28800*/  IADD3.X R15, R15, UR6, RZ, P1, !PT ;  /* 0x000000060f0f7c10 */ /* 0x000fc60008ffe4ff */
[----:B------:R-:W-:Y:S01]  /*28810*/  IMAD.MOV.U32 R5, RZ, RZ, R17 ;  /* 0x000000ffff057224 */ /* 0x000fe200078e0011 */
[----:B------:R-:W-:-:S04]  /*28820*/  IADD3 R12, P0, R12, UR7, RZ ;  /* 0x000000070c0c7c10 */ /* 0x000fc8000ff1e0ff */
[----:B------:R1:W-:Y:S01]  /*28830*/  LDGSTS.E [R3+0x41600], [R4.64], P4 ;  /* 0x4160000004037fae */ /* 0x0003e2000a121848 */
[----:B------:R-:W-:Y:S02]  /*28840*/  IADD3 R10, P1, R10, UR7, RZ ;  /* 0x000000070a0a7c10 */ /* 0x000fe4000ff3e0ff */
[----:B-1----:R-:W-:Y:S01]  /*28850*/  MOV R4, R14 ;  /* 0x0000000e00047202 */ /* 0x002fe20000000f00 */
[----:B------:R-:W-:Y:S01]  /*28860*/  IMAD.MOV.U32 R5, RZ, RZ, R15 ;  /* 0x000000ffff057224 */ /* 0x000fe200078e000f */
[----:B-----5:R-:W-:-:S04]  /*28870*/  IADD3.X R13, R13, UR6, RZ, P0, !PT ;  /* 0x000000060d0d7c10 */ /* 0x020fc800087fe4ff */
[----:B------:R1:W-:Y:S01]  /*28880*/  LDGSTS.E [R3+0x41e00], [R4.64], P4 ;  /* 0x41e0000004037fae */ /* 0x0003e2000a121848 */
[----:B------:R-:W-:Y:S01]  /*28890*/  IADD3 R8, P2, R8, UR7, RZ ;  /* 0x0000000708087c10 */ /* 0x000fe2000ff5e0ff */
[----:B-1----:R-:W-:Y:S01]  /*288a0*/  IMAD.MOV.U32 R4, RZ, RZ, R12 ;  /* 0x000000ffff047224 */ /* 0x002fe200078e000c */
[----:B------:R-:W-:Y:S02]  /*288b0*/  MOV R5, R13 ;  /* 0x0000000d00057202 */ /* 0x000fe40000000f00 */
[----:B---3--:R-:W-:-:S03]  /*288c0*/  IADD3.X R11, R11, UR6, RZ, P1, !PT ;  /* 0x000000060b0b7c10 */ /* 0x008fc60008ffe4ff */
[----:B------:R1:W-:Y:S01]  /*288d0*/  LDGSTS.E [R3+0x42600], [R4.64], P4 ;  /* 0x4260000004037fae */ /* 0x0003e2000a121848 */
[----:B------:R-:W-:-:S03]  /*288e0*/  IADD3.X R9, R9, UR6, RZ, P2, !PT ;  /* 0x0000000609097c10 */ /* 0x000fc600097fe4ff */
[----:B------:R-:W-:Y:S01]  /*288f0*/  STL [R1+0xadc], R16 ;  /* 0x000adc1001007387 */ /* 0x000fe20000100800 */
[----:B------:R-:W-:-:S03]  /*28900*/  IADD3 R6, P0, R6, UR7, RZ ;  /* 0x0000000706067c10 */ /* 0x000fc6000ff1e0ff */
[----:B------:R-:W-:Y:S01]  /*28910*/  STL [R1+0xab8], R19 ;  /* 0x000ab81301007387 */ /* 0x000fe20000100800 */
[----:B-1----:R-:W-:Y:S02]  /*28920*/  IMAD.MOV.U32 R4, RZ, RZ, R10 ;  /* 0x000000ffff047224 */ /* 0x002fe400078e000a */
[----:B------:R-:W-:Y:S01]  /*28930*/  IMAD.MOV.U32 R5, RZ, RZ, R11 ;  /* 0x000000ffff057224 */ /* 0x000fe200078e000b */
[----:B------:R-:W-:Y:S04]  /*28940*/  STL [R1+0xafc], R14 ;  /* 0x000afc0e01007387 */ /* 0x000fe80000100800 */
[----:B------:R1:W-:Y:S04]  /*28950*/  LDGSTS.E [R3+0x42e00], [R4.64], P4 ;  /* 0x42e0000004037fae */ /* 0x0003e8000a121848 */
[----:B------:R-:W-:Y:S04]  /*28960*/  STL [R1+0xad8], R17 ;  /* 0x000ad81101007387 */ /* 0x000fe80000100800 */
[----:B------:R-:W-:Y:S01]  /*28970*/  STL [R1+0xb1c], R12 ;  /* 0x000b1c0c01007387 */ /* 0x000fe20000100800 */
[----:B-1----:R-:W-:Y:S01]  /*28980*/  MOV R4, R8 ;  /* 0x0000000800047202 */ /* 0x002fe20000000f00 */
[----:B------:R-:W-:-:S02]  /*28990*/  IMAD.MOV.U32 R5, RZ, RZ, R9 ;  /* 0x000000ffff057224 */ /* 0x000fc400078e0009 */
[----:B------:R-:W-:Y:S04]  /*289a0*/  STL [R1+0xaf8], R15 ;  /* 0x000af80f01007387 */ /* 0x000fe80000100800 */
[----:B------:R-:W-:Y:S04]  /*289b0*/  STL [R1+0xb3c], R10 ;  /* 0x000b3c0a01007387 */ /* 0x000fe80000100800 */
[----:B------:R-:W-:Y:S01]  /*289c0*/  STL [R1+0xb18], R13 ;  /* 0x000b180d01007387 */ /* 0x000fe20000100800 */
[----:B------:R-:W-:-:S03]  /*289d0*/  IADD3.X R7, R7, UR6, RZ, P0, !PT ;  /* 0x0000000607077c10 */ /* 0x000fc600087fe4ff */
[----:B------:R-:W-:Y:S04]  /*289e0*/  STL [R1+0xb5c], R8 ;  /* 0x000b5c0801007387 */ /* 0x000fe80000100800 */
[----:B------:R1:W-:Y:S04]  /*289f0*/  LDGSTS.E [R3+0x43600], [R4.64], P4 ;  /* 0x4360000004037fae */ /* 0x0003e8000a121848 */
[----:B------:R2:W-:Y:S01]  /*28a00*/  STL [R1+0xb7c], R6 ;  /* 0x000b7c0601007387 */ /* 0x0005e20000100800 */
[----:B-1----:R-:W-:Y:S02]  /*28a10*/  MOV R4, R6 ;  /* 0x0000000600047202 */ /* 0x002fe40000000f00 */
[----:B--2---:R-:W-:Y:S01]  /*28a20*/  SHF.R.S32.HI R6, RZ, 0x1f, R252 ;  /* 0x0000001fff067819 */ /* 0x004fe200000114fc */
[----:B------:R1:W-:Y:S03]  /*28a30*/  STL [R1+0xb38], R11 ;  /* 0x000b380b01007387 */ /* 0x0003e60000100800 */
[----:B------:R-:W-:Y:S01]  /*28a40*/  LEA.HI R6, R6, R252, RZ, 0x6 ;  /* 0x000000fc06067211 */ /* 0x000fe200078f30ff */
[----:B------:R1:W-:Y:S04]  /*28a50*/  STL [R1+0xb58], R9 ;  /* 0x000b580901007387 */ /* 0x0003e80000100800 */
[----:B------:R1:W-:Y:S01]  /*28a60*/  STL [R1+0xb78], R7 ;  /* 0x000b780701007387 */ /* 0x0003e20000100800 */
[----:B------:R-:W-:-:S03]  /*28a70*/  SHF.R.S32.HI R6, RZ, 0x6, R6 ;  /* 0x00000006ff067819 */ /* 0x000fc60000011406 */
[----:B------:R1:W-:Y:S01]  /*28a80*/  STL [R1+0x3d8], R40 ;  /* 0x0003d82801007387 */ /* 0x0003e20000100800 */
[----:B------:R-:W-:Y:S01]  /*28a90*/  ISETP.NE.U32.AND P0, PT, R40, R6, PT ;  /* 0x000000062800720c */ /* 0x000fe20003f05070 */
[----:B------:R-:W-:-:S05]  /*28aa0*/  IMAD.MOV.U32 R5, RZ, RZ, R7 ;  /* 0x000000ffff057224 */ /* 0x000fca00078e0007 */
[----:B------:R1:W-:Y:S04]  /*28ab0*/  LDGSTS.E [R3+0x43e00], [R4.64], P4 ;  /* 0x43e0000004037fae */ /* 0x0003e8000a121848 */
[----:B------:R-:W0:Y:S03]  /*28ac0*/  LDGDEPBAR ;  /* 0x00000000000079af */ /* 0x000e260000000000 */
[----:B------:R-:W-:Y:S01]  /*28ad0*/  @!P0 CALL.REL.NOINC `(.L_x_0) ;  /* 0x0000001000008944 */ /* 0x000fe20003c00000 */
[----:B------:R-:W-:Y:S05]  /*28ae0*/  BRA `(.L_x_1) ;  /* 0xfffe7f4000007947 */ /* 0x000fea000383ffff */
.L_x_0:
[----:B------:R-:W2:Y:S01]  /*28af0*/  LDL.LU R21, [R1+0x80] ;  /* 0x0000800001157983 */ /* 0x000ea20000300800 */
[----:B------:R-:W-:-:S04]  /*28b00*/  DEPBAR.LE SB0, 0x0 ;  /* 0x000080000000791a */ /* 0x000fc80000000000 */
[----:B------:R-:W3:Y:S04]  /*28b10*/  LDL.LU R20, [R1+0x5c] ;  /* 0x00005c0001147983 */ /* 0x000ee80000300800 */
[----:B------:R-:W4:Y:S04]  /*28b20*/  LDL.LU R19, [R1+0x50] ;  /* 0x0000500001137983 */ /* 0x000f280000300800 */
[----:B------:R-:W4:Y:S04]  /*28b30*/  LDL.LU R18, [R1+0x54] ;  /* 0x0000540001127983 */ /* 0x000f280000300800 */
[----:B-----5:R-:W4:Y:S04]  /*28b40*/  LDL.LU R17, [R1+0x58] ;  /* 0x0000580001117983 */ /* 0x020f280000300800 */
[----:B------:R-:W4:Y:S04]  /*28b50*/  LDL.LU R16, [R1+0x7c] ;  /* 0x00007c0001107983 */ /* 0x000f280000300800 */
[----:B------:R-:W4:Y:S04]  /*28b60*/  LDL.LU R15, [R1+0xac] ;  /* 0x0000ac00010f7983 */ /* 0x000f280000300800 */
[----:B------:R-:W4:Y:S04]  /*28b70*/  LDL.LU R14, [R1+0x98] ;  /* 0x00009800010e7983 */ /* 0x000f280000300800 */
[----:B------:R-:W4:Y:S04]  /*28b80*/  LDL.LU R13, [R1+0x9c] ;  /* 0x00009c00010d7983 */ /* 0x000f280000300800 */
[----:B------:R-:W4:Y:S04]  /*28b90*/  LDL.LU R12, [R1+0x90] ;  /* 0x00009000010c7983 */ /* 0x000f280000300800 */
[----:B-1----:R-:W4:Y:S04]  /*28ba0*/  LDL.LU R11, [R1+0xa0] ;  /* 0x0000a000010b7983 */ /* 0x002f280000300800 */
        /* <DEDUP_REMOVED lines=9> */
[----:B------:R-:W4:Y:S04]  /*28c40*/  LDL R27, [R1+0x3ec] ;  /* 0x0003ec00011b7983 */ /* 0x000f280000100800 */
[----:B------:R-:W1:Y:S02]  /*28c50*/  S2R R26, SR_TID.X ;  /* 0x00000000001a7919 */ /* 0x000e640000002100 */
[----:B-1----:R-:W-:-:S05]  /*28c60*/  IMAD.SHL.U32 R0, R26, 0x100, RZ ;  /* 0x000001001a007824 */ /* 0x002fca00078e00ff */
[----:B------:R-:W-:Y:S01]  /*28c70*/  LOP3.LUT R0, R0, 0x1800, RZ, 0xc0, !PT ;  /* 0x0000180000007812 */ /* 0x000fe200078ec0ff */
[----:B--2---:R-:W-:-:S04]  /*28c80*/  IMAD.MOV.U32 R25, RZ, RZ, R21 ;  /* 0x000000ffff197224 */ /* 0x004fc800078e0015 */
[----:B------:R-:W-:Y:S01]  /*28c90*/  IMAD.MOV.U32 R30, RZ, RZ, R25 ;  /* 0x000000ffff1e7224 */ /* 0x000fe200078e0019 */
[----:B---3--:R-:W-:Y:S01]  /*28ca0*/  MOV R24, R20 ;  /* 0x0000001400187202 */ /* 0x008fe20000000f00 */
[----:B----4-:R-:W-:-:S03]  /*28cb0*/  IMAD.MOV.U32 R23, RZ, RZ, R19 ;  /* 0x000000ffff177224 */ /* 0x010fc600078e0013 */
[----:B------:R-:W-:Y:S01]  /*28cc0*/  MOV R33, R24 ;  /* 0x0000001800217202 */ /* 0x000fe20000000f00 */
[----:B------:R-:W-:Y:S02]  /*28cd0*/  IMAD.MOV.U32 R22, RZ, RZ, R18 ;  /* 0x000000ffff167224 */ /* 0x000fe400078e0012 */
        /* <DEDUP_REMOVED lines=10> */
[----:B------:R-:W-:Y:S01]  /*28d80*/  MOV R23, R18 ;  /* 0x0000001200177202 */ /* 0x000fe20000000f00 */
[----:B------:R-:W-:Y:S02]  /*28d90*/  IMAD.MOV.U32 R16, RZ, RZ, R12 ;  /* 0x000000ffff107224 */ /* 0x000fe400078e000c */
[----:B------:R-:W-:Y:S01]  /*28da0*/  IMAD.MOV.U32 R22, RZ, RZ, R17 ;  /* 0x000000ffff167224 */ /* 0x000fe200078e0011 */
[----:B------:R-:W-:Y:S01]  /*28db0*/  MOV R15, R11 ;  /* 0x0000000b000f7202 */ /* 0x000fe20000000f00 */
[----:B------:R-:W-:-:S03]  /*28dc0*/  IMAD.MOV.U32 R14, RZ, RZ, R10 ;  /* 0x000000ffff0e7224 */ /* 0x000fc600078e000a */
[----:B------:R-:W-:Y:S01]  /*28dd0*/  MOV R29, R15 ;  /* 0x0000000f001d7202 */ /* 0x000fe20000000f00 */
[----:B------:R-:W-:Y:S02]  /*28de0*/  IMAD.MOV.U32 R13, RZ, RZ, R9 ;  /* 0x000000ffff0d7224 */ /* 0x000fe400078e0009 */
[----:B------:R-:W-:Y:S01]  /*28df0*/  IMAD.MOV.U32 R28, RZ, RZ, R14 ;  /* 0x000000ffff1c7224 */ /* 0x000fe200078e000e */
[----:B------:R-:W-:Y:S01]  /*28e00*/  MOV R12, R8 ;  /* 0x00000008000c7202 */ /* 0x000fe20000000f00 */
[----:B------:R-:W-:Y:S02]  /*28e10*/  IMAD.MOV.U32 R25, RZ, RZ, R13 ;  /* 0x000000ffff197224 */ /* 0x000fe400078e000d */
[----:B------:R-:W-:Y:S02]  /*28e20*/  IMAD.MOV.U32 R11, RZ, RZ, R5 ;  /* 0x000000ffff0b7224 */ /* 0x000fe400078e0005 */
[C---:B------:R-:W-:Y:S02]  /*28e30*/  IMAD.SHL.U32 R5, R26.reuse, 0x20, RZ ;  /* 0x000000201a057824 */ /* 0x040fe400078e00ff */
[----:B------:R-:W-:Y:S01]  /*28e40*/  IMAD.MOV.U32 R10, RZ, RZ, R4 ;  /* 0x000000ffff0a7224 */ /* 0x000fe200078e0004 */
[----:B------:R-:W-:Y:S01]  /*28e50*/  SHF.L.U32 R4, R26, 0x2, RZ ;  /* 0x000000021a047819 */ /* 0x000fe200000006ff */
[----:B------:R-:W-:Y:S01]  /*28e60*/  IMAD.MOV.U32 R17, RZ, RZ, R11 ;  /* 0x000000ffff117224 */ /* 0x000fe200078e000b */
[----:B------:R-:W-:Y:S01]  /*28e70*/  LOP3.LUT R0, R0, 0x60, R5, 0xf8, !PT ;  /* 0x0000006000007812 */ /* 0x000fe200078ef805 */
[----:B------:R-:W-:Y:S01]  /*28e80*/  IMAD.MOV.U32 R11, RZ, RZ, R157 ;  /* 0x000000ffff0b7224 */ /* 0x000fe200078e009d */
[----:B------:R-:W-:Y:S01]  /*28e90*/  MOV R9, R3 ;  /* 0x0000000300097202 */ /* 0x000fe20000000f00 */
[C---:B------:R-:W-:Y:S01]  /*28ea0*/  IMAD.SHL.U32 R3, R26.reuse, 0x8, RZ ;  /* 0x000000081a037824 */ /* 0x040fe200078e00ff */
[----:B------:R-:W-:Y:S01]  /*28eb0*/  MOV R157, R163 ;  /* 0x000000a3009d7202 */ /* 0x000fe20000000f00 */
[----:B------:R-:W-:Y:S01]  /*28ec0*/  IMAD.MOV.U32 R8, RZ, RZ, R2 ;  /* 0x000000ffff087224 */ /* 0x000fe200078e0002 */
[----:B------:R-:W-:-:S02]  /*28ed0*/  SHF.L.U32 R2, R26, 0xa, RZ ;  /* 0x0000000a1a027819 */ /* 0x000fc400000006ff */
[----:B------:R-:W-:Y:S01]  /*28ee0*/  LOP3.LUT R3, R3, 0x300, RZ, 0xc0, !PT ;  /* 0x0000030003037812 */ /* 0x000fe200078ec0ff */
[----:B------:R-:W-:Y:S01]  /*28ef0*/  IMAD.MOV.U32 R20, RZ, RZ, R8 ;  /* 0x000000ffff147224 */ /* 0x000fe200078e0008 */
[----:B------:R-:W-:Y:S01]  /*28f00*/  MOV R18, R6 ;  /* 0x0000000600127202 */ /* 0x000fe20000000f00 */
[----:B------:R-:W-:Y:S01]  /*28f10*/  IMAD.MOV.U32 R8, RZ, RZ, R160 ;  /* 0x000000ffff087224 */ /* 0x000fe200078e00a0 */
[----:B------:R-:W-:Y:S01]  /*28f20*/  LOP3.LUT R3, R3, 0x70, R4, 0xf8, !PT ;  /* 0x0000007003037812 */ /* 0x000fe200078ef804 */
[----:B------:R-:W-:Y:S01]  /*28f30*/  IMAD.MOV.U32 R19, RZ, RZ, R7 ;  /* 0x000000ffff137224 */ /* 0x000fe200078e0007 */
[----:B------:R-:W-:Y:S01]  /*28f40*/  MOV R6, R216 ;  /* 0x000000d800067202 */ /* 0x000fe20000000f00 */
[----:B------:R-:W-:Y:S01]  /*28f50*/  IMAD.MOV.U32 R7, RZ, RZ, R217 ;  /* 0x000000ffff077224 */ /* 0x000fe200078e00d9 */
[----:B------:R-:W-:Y:S01]  /*28f60*/  LOP3.LUT R0, R0, R3, RZ, 0x3c, !PT ;  /* 0x0000000300007212 */ /* 0x000fe200078e3cff */
[----:B------:R-:W-:Y:S01]  /*28f70*/  IMAD.MOV.U32 R216, RZ, RZ, R242 ;  /* 0x000000ffffd87224 */ /* 0x000fe200078e00f2 */
[----:B------:R-:W-:-:S02]  /*28f80*/  IADD3 R4, R27, 0x1, RZ ;  /* 0x000000011b047810 */ /* 0x000fc40007ffe0ff */
[----:B------:R-:W-:Y:S01]  /*28f90*/  IADD3 R5, R27, 0x2, RZ ;  /* 0x000000021b057810 */ /* 0x000fe20007ffe0ff */
[----:B------:R-:W-:Y:S01]  /*28fa0*/  IMAD.MOV.U32 R27, RZ, RZ, R16 ;  /* 0x000000ffff1b7224 */ /* 0x000fe200078e0010 */
[----:B------:R-:W-:Y:S01]  /*28fb0*/  ISETP.GE.AND P2, PT, R4, c[0x0][0x17c], PT ;  /* 0x00005f0004007a0c */ /* 0x000fe20003f46270 */
[----:B------:R-:W-:Y:S01]  /*28fc0*/  IMAD.MOV.U32 R4, RZ, RZ, R240 ;  /* 0x000000ffff047224 */ /* 0x000fe200078e00f0 */
[----:B------:R-:W-:Y:S01]  /*28fd0*/  ISETP.GE.AND P1, PT, R5, c[0x0][0x17c], PT ;  /* 0x00005f0005007a0c */ /* 0x000fe20003f26270 */
[----:B------:R-:W-:Y:S01]  /*28fe0*/  IMAD.MOV.U32 R5, RZ, RZ, R241 ;  /* 0x000000ffff057224 */ /* 0x000fe200078e00f1 */
[----:B------:R-:W-:Y:S01]  /*28ff0*/  BAR.SYNC.DEFER_BLOCKING 0x0 ;  /* 0x0000000000007b1d */ /* 0x000fe20000010000 */
[----:B------:R-:W-:Y:S01]  /*29000*/  LOP3.LUT R2, R2, 0x1800, RZ, 0xc0, !PT ;  /* 0x0000180002027812 */ /* 0x000fe200078ec0ff */
[----:B------:R-:W-:Y:S01]  /*29010*/  IMAD.MOV.U32 R16, RZ, RZ, R10 ;  /* 0x000000ffff107224 */ /* 0x000fe200078e000a */
[----:B------:R-:W-:Y:S02]  /*29020*/  LOP3.LUT R26, R26, 0x7f, RZ, 0xc0, !PT ;  /* 0x0000007f1a1a7812 */ /* 0x000fe400078ec0ff */
[----:B------:R-:W-:Y:S01]  /*29030*/  MOV R21, R9 ;  /* 0x0000000900157202 */ /* 0x000fe20000000f00 */
[----:B------:R-:W-:Y:S01]  /*29040*/  IMAD.MOV.U32 R9, RZ, RZ, R161 ;  /* 0x000000ffff097224 */ /* 0x000fe200078e00a1 */
[----:B------:R-:W-:Y:S01]  /*29050*/  MOV R10, R156 ;  /* 0x0000009c000a7202 */ /* 0x000fe20000000f00 */
[----:B------:R-:W-:Y:S01]  /*29060*/  IMAD R2, R26, 0x10, R2 ;  /* 0x000000101a027824 */ /* 0x000fe200078e0202 */
[----:B------:R-:W-:Y:S01]  /*29070*/  MOV R26, R12 ;  /* 0x0000000c001a7202 */ /* 0x000fe20000000f00 */
[----:B------:R-:W-:Y:S01]  /*29080*/  IMAD.MOV.U32 R156, RZ, RZ, R162 ;  /* 0x000000ffff9c7224 */ /* 0x000fe200078e00a2 */
[----:B------:R-:W-:-:S02]  /*29090*/  MOV R217, R243 ;  /* 0x000000f300d97202 */ /* 0x000fc40000000f00 */
[C---:B------:R-:W-:Y:S02]  /*290a0*/  LOP3.LUT R168, R2.reuse, 0x20, RZ, 0x3c, !PT ;  /* 0x0000002002a87812 */ /* 0x040fe400078e3cff */
[C---:B------:R-:W-:Y:S02]  /*290b0*/  LOP3.LUT R160, R2.reuse, 0x40, RZ, 0x3c, !PT ;  /* 0x0000004002a07812 */ /* 0x040fe400078e3cff */
[----:B------:R-:W-:Y:S01]  /*290c0*/  LOP3.LUT R3, R2, 0x60, RZ, 0x3c, !PT ;  /* 0x0000006002037812 */ /* 0x000fe200078e3cff */
[----:B------:R1:W-:Y:S04]  /*290d0*/  STS.128 [R0+0x400], R4 ;  /* 0x0004000400007388 */ /* 0x0003e80000000c00 */
[----:B------:R2:W-:Y:S04]  /*290e0*/  STS.128 [R0], R8 ;  /* 0x0000000800007388 */ /* 0x0005e80000000c00 */
[----:B------:R-:W-:Y:S04]  /*290f0*/  STS.128 [R0+0x80], R156 ;  /* 0x0000809c00007388 */ /* 0x000fe80000000c00 */
[----:B------:R-:W-:Y:S04]  /*29100*/  STS.128 [R0+0x480], R216 ;  /* 0x000480d800007388 */ /* 0x000fe80000000c00 */
[----:B-1----:R-:W3:Y:S04]  /*29110*/  LDL.LU R4, [R1+0x270] ;  /* 0x0002700001047983 */ /* 0x002ee80000300800 */
[----:B------:R-:W3:Y:S01]  /*29120*/  LDL.LU R5, [R1+0x274] ;  /* 0x0002740001057983 */ /* 0x000ee20000300800 */
[----:B--2---:R-:W-:Y:S01]  /*29130*/  IMAD.MOV.U32 R8, RZ, RZ, R148 ;  /* 0x000000ffff087224 */ /* 0x004fe200078e0094 */
[----:B------:R-:W-:Y:S01]  /*29140*/  MOV R10, R144 ;  /* 0x00000090000a7202 */ /* 0x000fe20000000f00 */
[----:B------:R-:W-:Y:S01]  /*29150*/  IMAD.MOV.U32 R9, RZ, RZ, R149 ;  /* 0x000000ffff097224 */ /* 0x000fe200078e0095 */
[----:B------:R-:W3:Y:S01]  /*29160*/  LDL.LU R6, [R1+0x260] ;  /* 0x0002600001067983 */ /* 0x000ee20000300800 */
[----:B------:R-:W-:Y:S01]  /*29170*/  IMAD.MOV.U32 R11, RZ, RZ, R145 ;  /* 0x000000ffff0b7224 */ /* 0x000fe200078e0091 */
[----:B------:R-:W-:Y:S01]  /*29180*/  MOV R145, R151 ;  /* 0x0000009700917202 */ /* 0x000fe20000000f00 */
[----:B------:R-:W-:Y:S01]  /*29190*/  IMAD.MOV.U32 R144, RZ, RZ, R150 ;  /* 0x000000ffff907224 */ /* 0x000fe200078e0096 */
[----:B------:R-:W3:Y:S04]  /*291a0*/  LDL.LU R7, [R1+0x264] ;  /* 0x0002640001077983 */ /* 0x000ee80000300800 */
[----:B------:R-:W2:Y:S04]  /*291b0*/  LDL.LU R12, [R1+0x278] ;  /* 0x00027800010c7983 */ /* 0x000ea80000300800 */
[----:B------:R-:W2:Y:S04]  /*291c0*/  LDL.LU R13, [R1+0x27c] ;  /* 0x00027c00010d7983 */ /* 0x000ea80000300800 */
[----:B------:R-:W2:Y:S04]  /*291d0*/  LDL.LU R14, [R1+0x268] ;  /* 0x00026800010e7983 */ /* 0x000ea80000300800 */
[----:B------:R-:W2:Y:S04]  /*291e0*/  LDL.LU R15, [R1+0x26c] ;  /* 0x00026c00010f7983 */ /* 0x000ea80000300800 */
[----:B------:R-:W-:Y:S06]  /*291f0*/  BAR.SYNC.DEFER_BLOCKING 0x0 ;  /* 0x0000000000007b1d */ /* 0x000fec0000010000 */
[----:B------:R-:W1:Y:S04]  /*29200*/  LDS.128 R36, [R2] ;  /* 0x0000000002247984 */ /* 0x000e680000000c00 */
[----:B------:R-:W-:Y:S04]  /*29210*/  LDS.128 R244, [R160] ;  /* 0x00000000a0f47984 */ /* 0x000fe80000000c00 */
[----:B------:R-:W-:Y:S04]  /*29220*/  LDS.128 R240, [R3] ;  /* 0x0000000003f07984 */ /* 0x000fe80000000c00 */
[----:B-1----:R-:W-:Y:S01]  /*29230*/  STL [R1+0x34], R37 ;  /* 0x0000342501007387 */ /* 0x002fe20000100800 */
[----:B------:R-:W-:-:S03]  /*29240*/  IMAD.MOV.U32 R252, RZ, RZ, R36 ;  /* 0x000000fffffc7224 */ /* 0x000fc600078e0024 */
[----:B------:R-:W-:Y:S04]  /*29250*/  STL.64 [R1+0x38], R38 ;  /* 0x0000382601007387 */ /* 0x000fe80000100a00 */
[----:B------:R-:W1:Y:S04]  /*29260*/  LDS.128 R36, [R168] ;  /* 0x00000000a8247984 */ /* 0x000e680000000c00 */
[----:B------:R-:W-:Y:S06]  /*29270*/  BAR.SYNC.DEFER_BLOCKING 0x0 ;  /* 0x0000000000007b1d */ /* 0x000fec0000010000 */
[----:B------:R-:W-:Y:S04]  /*29280*/  STS.128 [R0], R8 ;  /* 0x0000000800007388 */ /* 0x000fe80000000c00 */
[----:B-1----:R1:W-:Y:S04]  /*29290*/  STL.64 [R1+0x10], R36 ;  /* 0x0000102401007387 */ /* 0x0023e80000100a00 */
[----:B------:R4:W-:Y:S01]  /*292a0*/  STL.64 [R1+0x18], R38 ;  /* 0x0000182601007387 */ /* 0x0009e20000100a00 */
[----:B-1----:R-:W-:Y:S01]  /*292b0*/  MOV R36, R32 ;  /* 0x0000002000247202 */ /* 0x002fe20000000f00 */
[----:B------:R-:W-:Y:S01]  /*292c0*/  IMAD.MOV.U32 R37, RZ, RZ, R33 ;  /* 0x000000ffff257224 */ /* 0x000fe200078e0021 */
[----:B----4-:R-:W-:Y:S01]  /*292d0*/  MOV R38, R34 ;  /* 0x0000002200267202 */ /* 0x010fe20000000f00 */
[----:B------:R-:W-:-:S03]  /*292e0*/  IMAD.MOV.U32 R39, RZ, RZ, R35 ;  /* 0x000000ffff277224 */ /* 0x000fc600078e0023 */
[----:B------:R-:W-:Y:S01]  /*292f0*/  MOV R40, R38 ;  /* 0x0000002600287202 */ /* 0x000fe20000000f00 */
[----:B------:R-:W-:Y:S01]  /*29300*/  IMAD.MOV.U32 R41, RZ, RZ, R39 ;  /* 0x000000ffff297224 */ /* 0x000fe200078e0027 */
[----:B------:R-:W-:Y:S01]  /*29310*/  MOV R38, R36 ;  /* 0x0000002400267202 */ /* 0x000fe20000000f00 */
[----:B------:R-:W-:Y:S01]  /*29320*/  IMAD.MOV.U32 R39, RZ, RZ, R37 ;  /* 0x000000ffff277224 */ /* 0x000fe200078e0025 */
[----:B---3--:R1:W-:Y:S04]  /*29330*/  STS.128 [R0+0x400], R4 ;  /* 0x0004000400007388 */ /* 0x0083e80000000c00 */
[----:B-1----:R-:W3:Y:S04]  /*29340*/  LDL.LU R4, [R1+0x1d0] ;  /* 0x0001d00001047983 */ /* 0x002ee80000300800 */
[----:B------:R-:W3:Y:S04]  /*29350*/  LDL.LU R5, [R1+0x1d4] ;  /* 0x0001d40001057983 */ /* 0x000ee80000300800 */
[----:B------:R-:W3:Y:S04]  /*29360*/  LDL.LU R6, [R1+0x1c0] ;  /* 0x0001c00001067983 */ /* 0x000ee80000300800 */
[----:B--2---:R1:W-:Y:S04]  /*29370*/  STS.128 [R0+0x480], R12 ;  /* 0x0004800c00007388 */ /* 0x0043e80000000c00 */
[----:B------:R-:W3:Y:S04]  /*29380*/  LDL.LU R7, [R1+0x1c4] ;  /* 0x0001c40001077983 */ /* 0x000ee80000300800 */
[----:B-1----:R-:W2:Y:S04]  /*29390*/  LDL.LU R12, [R1+0x1d8] ;  /* 0x0001d800010c7983 */ /* 0x002ea80000300800 */
        /* <DEDUP_REMOVED lines=18> */
[----:B------:R-:W-:Y:S04]  /*294c0*/  STS.128 [R0+0x80], R144 ;  /* 0x0000809000007388 */ /* 0x000fe80000000c00 */
[----:B------:R-:W-:Y:S01]  /*294d0*/  BAR.SYNC.DEFER_BLOCKING 0x0 ;  /* 0x0000000000007b1d */ /* 0x000fe20000010000 */
        /* <DEDUP_REMOVED lines=16> */
[----:B------:R-:W-:Y:S04]  /*295e0*/  LDS.128 R28, [R2] ;  /* 0x00000000021c7984 */ /* 0x000fe80000000c00 */
[----:B------:R-:W-:Y:S04]  /*295f0*/  LDS.128 R20, [R168] ;  /* 0x00000000a8147984 */ /* 0x000fe80000000c00 */
[----:B------:R-:W-:Y:S04]  /*29600*/  LDS.128 R24, [R160] ;  /* 0x00000000a0187984 */ /* 0x000fe80000000c00 */
[----:B------:R-:W-:Y:S04]  /*29610*/  LDS.128 R16, [R3] ;  /* 0x0000000003107984 */ /* 0x000fe80000000c00 */
[----:B------:R-:W-:Y:S01]  /*29620*/  BAR.SYNC.DEFER_BLOCKING 0x0 ;  /* 0x0000000000007b1d */ /* 0x000fe20000010000 */
[----:B------:R-:W-:Y:S01]  /*29630*/  MOV R94, R44 ;  /* 0x0000002c005e7202 */ /* 0x000fe20000000f00 */
[----:B------:R-:W-:Y:S01]  /*29640*/  IMAD.MOV.U32 R64, RZ, RZ, R43 ;  /* 0x000000ffff407224 */ /* 0x000fe200078e002b */
[----:B------:R-:W-:-:S03]  /*29650*/  MOV R65, R38 ;  /* 0x0000002600417202 */ /* 0x000fc60000000f00 */
[----:B---3--:R1:W-:Y:S04]  /*29660*/  STS.128 [R0], R4 ;  /* 0x0000000400007388 */ /* 0x0083e80000000c00 */
[----:B--2---:R2:W-:Y:S04]  /*29670*/  STS.128 [R0+0x80], R12 ;  /* 0x0000800c00007388 */ /* 0x0045e80000000c00 */
[----:B----4-:R3:W-:Y:S04]  /*29680*/  STS.128 [R0+0x400], R8 ;  /* 0x0004000800007388 */ /* 0x0107e80000000c00 */
[----:B------:R-:W-:Y:S04]  /*29690*/  STS.128 [R0+0x480], R32 ;  /* 0x0004802000007388 */ /* 0x000fe80000000c00 */
[----:B------:R-:W-:Y:S01]  /*296a0*/  BAR.SYNC.DEFER_BLOCKING 0x0 ;  /* 0x0000000000007b1d */ /* 0x000fe20000010000 */
[----:B-1----:R-:W-:Y:S01]  /*296b0*/  IMAD.MOV.U32 R4, RZ, RZ, R62 ;  /* 0x000000ffff047224 */ /* 0x002fe200078e003e */
[----:B------:R-:W-:Y:S01]  /*296c0*/  MOV R5, R61 ;  /* 0x0000003d00057202 */ /* 0x000fe20000000f00 */
[----:B------:R-:W-:Y:S01]  /*296d0*/  IMAD.MOV.U32 R6, RZ, RZ, R60 ;  /* 0x000000ffff067224 */ /* 0x000fe200078e003c */
[----:B--2---:R-:W-:Y:S01]  /*296e0*/  MOV R15, R51 ;  /* 0x00000033000f7202 */ /* 0x004fe20000000f00 */
[----:B------:R-:W-:Y:S01]  /*296f0*/  IMAD.MOV.U32 R51, RZ, RZ, R47 ;  /* 0x000000ffff337224 */ /* 0x000fe200078e002f */
[----:B------:R-:W-:Y:S01]  /*29700*/  MOV R61, R40 ;  /* 0x00000028003d7202 */ /* 0x000fe20000000f00 */
[----:B------:R-:W-:Y:S01]  /*29710*/  IMAD.MOV.U32 R62, RZ, RZ, R41 ;  /* 0x000000ffff3e7224 */ /* 0x000fe200078e0029 */
[----:B------:R-:W-:Y:S01]  /*29720*/  MOV R92, R46 ;  /* 0x0000002e005c7202 */ /* 0x000fe20000000f00 */
[----:B------:R-:W-:-:S02]  /*29730*/  IMAD.MOV.U32 R60, RZ, RZ, R39 ;  /* 0x000000ffff3c7224 */ /* 0x000fc400078e0027 */
[----:B------:R-:W-:Y:S02]  /*29740*/  IMAD.MOV.U32 R93, RZ, RZ, R45 ;  /* 0x000000ffff5d7224 */ /* 0x000fe400078e002d */
[----:B------:R-:W-:Y:S01]  /*29750*/  IMAD.MOV.U32 R66, RZ, RZ, R37 ;  /* 0x000000ffff427224 */ /* 0x000fe200078e0025 */
[----:B------:R-:W-:Y:S02]  /*29760*/  MOV R67, R36 ;  /* 0x0000002400437202 */ /* 0x000fe40000000f00 */
[----:B------:R-:W-:Y:S01]  /*29770*/  MOV R63, R42 ;  /* 0x0000002a003f7202 */ /* 0x000fe20000000f00 */
[----:B------:R-:W-:Y:S04]  /*29780*/  LDS.128 R32, [R2] ;  /* 0x0000000002207984 */ /* 0x000fe80000000c00 */
[----:B------:R-:W-:Y:S04]  /*29790*/  LDS.128 R44, [R168] ;  /* 0x00000000a82c7984 */ /* 0x000fe80000000c00 */
[----:B------:R-:W-:Y:S04]  /*297a0*/  LDS.128 R40, [R160] ;  /* 0x00000000a0287984 */ /* 0x000fe80000000c00 */
[----:B------:R-:W-:Y:S04]  /*297b0*/  LDS.128 R36, [R3] ;  /* 0x0000000003247984 */ /* 0x000fe80000000c00 */
[----:B------:R-:W-:Y:S01]  /*297c0*/  BAR.SYNC.DEFER_BLOCKING 0x0 ;  /* 0x0000000000007b1d */ /* 0x000fe20000010000 */
[----:B------:R-:W-:Y:S01]  /*297d0*/  MOV R7, R59 ;  /* 0x0000003b00077202 */ /* 0x000fe20000000f00 */
[----:B---3--:R-:W-:Y:S01]  /*297e0*/  IMAD.MOV.U32 R8, RZ, RZ, R58 ;  /* 0x000000ffff087224 */ /* 0x008fe200078e003a */
[----:B------:R-:W-:Y:S01]  /*297f0*/  MOV R9, R57 ;  /* 0x0000003900097202 */ /* 0x000fe20000000f00 */
[----:B------:R-:W-:Y:S01]  /*29800*/  IMAD.MOV.U32 R10, RZ, RZ, R56 ;  /* 0x000000ffff0a7224 */ /* 0x000fe200078e0038 */
[----:B------:R-:W-:Y:S01]  /*29810*/  MOV R11, R55 ;  /* 0x00000037000b7202 */ /* 0x000fe20000000f00 */
[----:B------:R-:W-:Y:S01]  /*29820*/  IMAD.MOV.U32 R12, RZ, RZ, R54 ;  /* 0x000000ffff0c7224 */ /* 0x000fe200078e0036 */
[----:B------:R-:W-:Y:S01]  /*29830*/  MOV R13, R53 ;  /* 0x00000035000d7202 */ /* 0x000fe20000000f00 */
[----:B------:R-:W-:Y:S01]  /*29840*/  IMAD.MOV.U32 R14, RZ, RZ, R52 ;  /* 0x000000ffff0e7224 */ /* 0x000fe200078e0034 */
[----:B------:R-:W-:Y:S04]  /*29850*/  STS.128 [R0], R4 ;  /* 0x0000000400007388 */ /* 0x000fe80000000c00 */
[----:B------:R1:W-:Y:S04]  /*29860*/  STS.128 [R0+0x80], R8 ;  /* 0x0000800800007388 */ /* 0x0003e80000000c00 */
[----:B------:R-:W-:Y:S04]  /*29870*/  STS.128 [R0+0x400], R12 ;  /* 0x0004000c00007388 */ /* 0x000fe80000000c00 */
[----:B------:R-:W-:Y:S04]  /*29880*/  STS.128 [R0+0x480], R48 ;  /* 0x0004803000007388 */ /* 0x000fe80000000c00 */
[----:B------:R-:W-:Y:S01]  /*29890*/  BAR.SYNC.DEFER_BLOCKING 0x0 ;  /* 0x0000000000007b1d */ /* 0x000fe20000010000 */
[----:B-1----:R-:W-:-:S05]  /*298a0*/  IMAD.MOV.U32 R8, RZ, RZ, R220 ;  /* 0x000000ffff087224 */ /* 0x002fca00078e00dc */
[----:B------:R-:W-:Y:S04]  /*298b0*/  LDS.128 R12, [R2] ;  /* 0x00000000020c7984 */ /* 0x000fe80000000c00 */
[----:B------:R-:W-:Y:S04]  /*298c0*/  LDS.128 R56, [R168] ;  /* 0x00000000a8387984 */ /* 0x000fe80000000c00 */
[----:B------:R-:W-:Y:S04]  /*298d0*/  LDS.128 R52, [R160] ;  /* 0x00000000a0347984 */ /* 0x000fe80000000c00 */
[----:B------:R-:W-:Y:S01]  /*298e0*/  LDS.128 R48, [R3] ;  /* 0x0000000003307984 */ /* 0x000fe20000000c00 */
[----:B------:R-:W-:Y:S01]  /*298f0*/  MOV R9, R221 ;  /* 0x000000dd00097202 */ /* 0x000fe20000000f00 */
[----:B------:R-:W-:Y:S01]  /*29900*/  IMAD.MOV.U32 R10, RZ, RZ, R212 ;  /* 0x000000ffff0a7224 */ /* 0x000fe200078e00d4 */
[----:B------:R-:W-:Y:S01]  /*29910*/  MOV R11, R213 ;  /* 0x000000d5000b7202 */ /* 0x000fe20000000f00 */
[----:B------:R-:W-:Y:S06]  /*29920*/  BAR.SYNC.DEFER_BLOCKING 0x0 ;  /* 0x0000000000007b1d */ /* 0x000fec0000010000 */
[----:B------:R1:W-:Y:S04]  /*29930*/  STS.128 [R0+0x400], R8 ;  /* 0x0004000800007388 */ /* 0x0003e80000000c00 */
[----:B-1----:R-:W2:Y:S04]  /*29940*/  LDL.LU R8, [R1+0x250] ;  /* 0x0002500001087983 */ /* 0x002ea80000300800 */
[----:B------:R-:W2:Y:S01]  /*29950*/  LDL.LU R9, [R1+0x254] ;  /* 0x0002540001097983 */ /* 0x000ea20000300800 */
        /* <DEDUP_REMOVED lines=8> */
[----:B------:R1:W-:Y:S04]  /*299e0*/  STS.128 [R0], R4 ;  /* 0x0000000400007388 */ /* 0x0003e80000000c00 */
[----:B------:R-:W-:Y:S04]  /*299f0*/  STS.128 [R0+0x80], R180 ;  /* 0x000080b400007388 */ /* 0x000fe80000000c00 */
[----:B------:R-:W-:Y:S04]  /*29a00*/  STS.128 [R0+0x480], R212 ;  /* 0x000480d400007388 */ /* 0x000fe80000000c00 */
[----:B------:R-:W-:Y:S01]  /*29a10*/  BAR.SYNC.DEFER_BLOCKING 0x0 ;  /* 0x0000000000007b1d */ /* 0x000fe20000010000 */
[----:B------:R-:W-:Y:S01]  /*29a20*/  IMAD.MOV.U32 R10, RZ, RZ, R124 ;  /* 0x000000ffff0a7224 */ /* 0x000fe200078e007c */
[----:B------:R-:W-:-:S04]  /*29a30*/  MOV R11, R125 ;  /* 0x0000007d000b7202 */ /* 0x000fc80000000f00 */
[----:B------:R-:W3:Y:S04]  /*29a40*/  LDL.LU R124, [R1+0x258] ;  /* 0x00025800017c7983 */ /* 0x000ee80000300800 */
[----:B------:R-:W3:Y:S01]  /*29a50*/  LDL.LU R125, [R1+0x25c] ;  /* 0x00025c00017d7983 */ /* 0x000ee20000300800 */
        /* <DEDUP_REMOVED lines=13> */
[----:B-1----:R-:W-:Y:S01]  /*29b30*/  IMAD.MOV.U32 R4, RZ, RZ, R140 ;  /* 0x000000ffff047224 */ /* 0x002fe200078e008c */
[----:B------:R-:W-:Y:S01]  /*29b40*/  MOV R5, R141 ;  /* 0x0000008d00057202 */ /* 0x000fe20000000f00 */
[----:B------:R-:W-:Y:S01]  /*29b50*/  IMAD.MOV.U32 R6, RZ, RZ, R136 ;  /* 0x000000ffff067224 */ /* 0x000fe200078e0088 */
[----:B------:R-:W-:-:S05]  /*29b60*/  MOV R7, R137 ;  /* 0x0000008900077202 */ /* 0x000fca0000000f00 */
[----:B------:R1:W-:Y:S04]  /*29b70*/  STS.128 [R0], R4 ;  /* 0x0000000400007388 */ /* 0x0003e80000000c00 */
[----:B-1----:R-:W4:Y:S04]  /*29b80*/  LDL.LU R4, [R1+0x1b0] ;  /* 0x0001b00001047983 */ /* 0x002f280000300800 */
[----:B------:R-:W4:Y:S04]  /*29b90*/  LDL.LU R5, [R1+0x1b4] ;  /* 0x0001b40001057983 */ /* 0x000f280000300800 */
[----:B------:R-:W4:Y:S04]  /*29ba0*/  LDL.LU R6, [R1+0x1a0] ;  /* 0x0001a00001067983 */ /* 0x000f280000300800 */
[----:B------:R-:W4:Y:S04]  /*29bb0*/  LDL.LU R7, [R1+0x1a4] ;  /* 0x0001a40001077983 */ /* 0x000f280000300800 */
[----:B--2---:R1:W-:Y:S04]  /*29bc0*/  STS.128 [R0+0x400], R8 ;  /* 0x0004000800007388 */ /* 0x0043e80000000c00 */
[----:B-1----:R-:W2:Y:S04]  /*29bd0*/  LDL.LU R8, [R1+0x1b8] ;  /* 0x0001b80001087983 */ /* 0x002ea80000300800 */
[----:B------:R-:W2:Y:S04]  /*29be0*/  LDL.LU R9, [R1+0x1bc] ;  /* 0x0001bc0001097983 */ /* 0x000ea80000300800 */
[----:B------:R-:W2:Y:S04]  /*29bf0*/  LDL.LU R10, [R1+0x1a8] ;  /* 0x0001a800010a7983 */ /* 0x000ea80000300800 */
[----:B------:R-:W2:Y:S01]  /*29c00*/  LDL.LU R11, [R1+0x1ac] ;  /* 0x0001ac00010b7983 */ /* 0x000ea20000300800 */
[----:B------:R-:W-:Y:S01]  /*29c10*/  IMAD.MOV.U32 R136, RZ, RZ, R142 ;  /* 0x000000ffff887224 */ /* 0x000fe200078e008e */
[----:B------:R-:W-:Y:S01]  /*29c20*/  MOV R137, R143 ;  /* 0x0000008f00897202 */ /* 0x000fe20000000f00 */
[----:B------:R-:W-:Y:S01]  /*29c30*/  IMAD.MOV.U32 R108, RZ, RZ, R76 ;  /* 0x000000ffff6c7224 */ /* 0x000fe200078e004c */
[----:B------:R-:W-:Y:S01]  /*29c40*/  MOV R109, R77 ;  /* 0x0000004d006d7202 */ /* 0x000fe20000000f00 */
[----:B------:R-:W2:Y:S01]  /*29c50*/  LDL.LU R76, [R1+0x110] ;  /* 0x00011000014c7983 */ /* 0x000ea20000300800 */
[----:B------:R-:W-:Y:S01]  /*29c60*/  IMAD.MOV.U32 R110, RZ, RZ, R78 ;  /* 0x000000ffff6e7224 */ /* 0x000fe200078e004e */
[----:B------:R-:W-:-:S02]  /*29c70*/  MOV R111, R79 ;  /* 0x0000004f006f7202 */ /* 0x000fc40000000f00 */
[----:B------:R-:W2:Y:S04]  /*29c80*/  LDL.LU R77, [R1+0x114] ;  /* 0x00011400014d7983 */ /* 0x000ea80000300800 */
[----:B------:R-:W-:Y:S04]  /*29c90*/  STS.128 [R0+0x80], R136 ;  /* 0x0000808800007388 */ /* 0x000fe80000000c00 */
[----:B---3--:R-:W-:Y:S04]  /*29ca0*/  STS.128 [R0+0x480], R124 ;  /* 0x0004807c00007388 */ /* 0x008fe80000000c00 */
[----:B------:R-:W3:Y:S04]  /*29cb0*/  LDL.LU R78, [R1+0x100] ;  /* 0x00010000014e7983 */ /* 0x000ee80000300800 */
[----:B------:R-:W3:Y:S04]  /*29cc0*/  LDL.LU R79, [R1+0x104] ;  /* 0x00010400014f7983 */ /* 0x000ee80000300800 */
[----:B------:R-:W-:Y:S06]  /*29cd0*/  BAR.SYNC.DEFER_BLOCKING 0x0 ;  /* 0x0000000000007b1d */ /* 0x000fec0000010000 */
[----:B------:R-:W3:Y:S04]  /*29ce0*/  LDL.LU R104, [R1+0x118] ;  /* 0x0001180001687983 */ /* 0x000ee80000300800 */
[----:B------:R-:W3:Y:S04]  /*29cf0*/  LDL.LU R105, [R1+0x11c] ;  /* 0x00011c0001697983 */ /* 0x000ee80000300800 */
        /* <DEDUP_REMOVED lines=9> */
[----:B------:R-:W-:Y:S04]  /*29d90*/  LDS.128 R100, [R2] ;  /* 0x0000000002647984 */ /* 0x000fe80000000c00 */
[----:B------:R-:W-:Y:S04]  /*29da0*/  LDS.128 R96, [R168] ;  /* 0x00000000a8607984 */ /* 0x000fe80000000c00 */
[----:B------:R-:W-:Y:S04]  /*29db0*/  LDS.128 R92, [R160] ;  /* 0x00000000a05c7984 */ /* 0x000fe80000000c00 */
[----:B------:R-:W-:Y:S04]  /*29dc0*/  LDS.128 R88, [R3] ;  /* 0x0000000003587984 */ /* 0x000fe80000000c00 */
[----:B------:R-:W-:Y:S06]  /*29dd0*/  BAR.SYNC.DEFER_BLOCKING 0x0 ;  /* 0x0000000000007b1d */ /* 0x000fec0000010000 */
[----:B----4-:R1:W-:Y:S04]  /*29de0*/  STS.128 [R0], R4 ;  /* 0x0000000400007388 */ /* 0x0103e80000000c00 */
[----:B-1----:R-:W4:Y:S04]  /*29df0*/  LDL.LU R5, [R1+0x84] ;  /* 0x0000840001057983 */ /* 0x002f280000300800 */
[----:B--2---:R1:W-:Y:S04]  /*29e00*/  STS.128 [R0+0x80], R8 ;  /* 0x0000800800007388 */ /* 0x0043e80000000c00 */
[----:B-1----:R-:W2:Y:S04]  /*29e10*/  LDL.LU R8, [R1+0x88] ;  /* 0x0000880001087983 */ /* 0x002ea80000300800 */
[----:B------:R-:W2:Y:S04]  /*29e20*/  LDL.LU R9, [R1+0x8c] ;  /* 0x00008c0001097983 */ /* 0x000ea80000300800 */
[----:B------:R-:W2:Y:S04]  /*29e30*/  LDL.LU R10, [R1+0x68] ;  /* 0x00006800010a7983 */ /* 0x000ea80000300800 */
[----:B------:R-:W2:Y:S04]  /*29e40*/  LDL.LU R11, [R1+0x6c] ;  /* 0x00006c00010b7983 */ /* 0x000ea80000300800 */
[----:B---3--:R1:W-:Y:S04]  /*29e50*/  STS.128 [R0+0x400], R76 ;  /* 0x0004004c00007388 */ /* 0x0083e80000000c00 */
[----:B------:R-:W-:Y:S04]  /*29e60*/  STS.128 [R0+0x480], R104 ;  /* 0x0004806800007388 */ /* 0x000fe80000000c00 */
[----:B------:R-:W-:Y:S01]  /*29e70*/  BAR.SYNC.DEFER_BLOCKING 0x0 ;  /* 0x0000000000007b1d */ /* 0x000fe20000010000 */
[----:B------:R-:W-:Y:S01]  /*29e80*/  MOV R4, R118 ;  /* 0x0000007600047202 */ /* 0x000fe20000000f00 */
[----:B------:R-:W-:Y:S01]  /*29e90*/  IMAD.MOV.U32 R6, RZ, RZ, R117 ;  /* 0x000000ffff067224 */ /* 0x000fe200078e0075 */
[----:B------:R-:W-:Y:S01]  /*29ea0*/  MOV R7, R116 ;  /* 0x0000007400077202 */ /* 0x000fe20000000f00 */
[----:B-1----:R-:W-:Y:S01]  /*29eb0*/  IMAD.MOV.U32 R76, RZ, RZ, R115 ;  /* 0x000000ffff4c7224 */ /* 0x002fe200078e0073 */
        /* <DEDUP_REMOVED lines=11> */
[----:B------:R-:W-:Y:S06]  /*29f70*/  BAR.SYNC.DEFER_BLOCKING 0x0 ;  /* 0x0000000000007b1d */ /* 0x000fec0000010000 */
[----:B----4-:R-:W-:Y:S04]  /*29f80*/  STS.128 [R0], R4 ;  /* 0x0000000400007388 */ /* 0x010fe80000000c00 */
[----:B------:R-:W-:Y:S04]  /*29f90*/  STS.128 [R0+0x400], R76 ;  /* 0x0004004c00007388 */ /* 0x000fe80000000c00 */
[----:B------:R-:W-:Y:S04]  /*29fa0*/  STS.128 [R0+0x480], R124 ;  /* 0x0004807c00007388 */ /* 0x000fe80000000c00 */
[----:B--2---:R1:W-:Y:S04]  /*29fb0*/  STS.128 [R0+0x80], R8 ;  /* 0x0000800800007388 */ /* 0x0043e80000000c00 */
[----:B------:R-:W-:Y:S06]  /*29fc0*/  BAR.SYNC.DEFER_BLOCKING 0x0 ;  /* 0x0000000000007b1d */ /* 0x000fec0000010000 */
[----:B------:R-:W-:Y:S04]  /*29fd0*/  LDS.128 R140, [R2] ;  /* 0x00000000028c7984 */ /* 0x000fe80000000c00 */
[----:B------:R-:W-:Y:S04]  /*29fe0*/  LDS.128 R136, [R168] ;  /* 0x00000000a8887984 */ /* 0x000fe80000000c00 */
[----:B------:R-:W-:Y:S04]  /*29ff0*/  LDS.128 R124, [R160] ;  /* 0x00000000a07c7984 */ /* 0x000fe80000000c00 */
[----:B------:R-:W-:Y:S01]  /*2a000*/  LDS.128 R76, [R3] ;  /* 0x00000000034c7984 */ /* 0x000fe20000000c00 */
[----:B-1----:R-:W-:Y:S01]  /*2a010*/  IMAD.MOV.U32 R8, RZ, RZ, R204 ;  /* 0x000000ffff087224 */ /* 0x002fe200078e00cc */
        /* <DEDUP_REMOVED lines=18> */
[----:B------:R-:W-:Y:S06]  /*2a140*/  BAR.SYNC.DEFER_BLOCKING 0x0 ;  /* 0x0000000000007b1d */ /* 0x000fec0000010000 */
[----:B------:R-:W3:Y:S04]  /*2a150*/  LDL.LU R158, [R1+0x238] ;  /* 0x00023800019e7983 */ /* 0x000ee80000300800 */
[----:B------:R-:W3:Y:S01]  /*2a160*/  LDL.LU R159, [R1+0x23c] ;  /* 0x00023c00019f7983 */ /* 0x000ee20000300800 */
        /* <DEDUP_REMOVED lines=24> */
[----:B------:R-:W2:Y:S04]  /*2a2f0*/  LDL.LU R11, [R1+0x18c] ;  /* 0x00018c00010b7983 */ /* 0x000ea80000300800 */
[----:B------:R1:W-:Y:S04]  /*2a300*/  STS.128 [R0+0x80], R84 ;  /* 0x0000805400007388 */ /* 0x0003e80000000c00 */
[----:B---3--:R-:W-:Y:S04]  /*2a310*/  STS.128 [R0+0x480], R156 ;  /* 0x0004809c00007388 */ /* 0x008fe80000000c00 */
[----:B------:R-:W-:Y:S06]  /*2a320*/  BAR.SYNC.DEFER_BLOCKING 0x0 ;  /* 0x0000000000007b1d */ /* 0x000fec0000010000 */
[----:B-1----:R-:W3:Y:S04]  /*2a330*/  LDL.LU R84, [R1+0xf0] ;  /* 0x0000f00001547983 */ /* 0x002ee80000300800 */
[----:B------:R-:W3:Y:S04]  /*2a340*/  LDL.LU R85, [R1+0xf4] ;  /* 0x0000f40001557983 */ /* 0x000ee80000300800 */
[----:B------:R-:W3:Y:S04]  /*2a350*/  LDL.LU R86, [R1+0xd0] ;  /* 0x0000d00001567983 */ /* 0x000ee80000300800 */
[----:B------:R-:W3:Y:S04]  /*2a360*/  LDL.LU R87, [R1+0xd4] ;  /* 0x0000d40001577983 */ /* 0x000ee80000300800 */
[----:B------:R-:W3:Y:S04]  /*2a370*/  LDL.LU R172, [R1+0xf8] ;  /* 0x0000f80001ac7983 */ /* 0x000ee80000300800 */
[----:B------:R-:W3:Y:S04]  /*2a380*/  LDL.LU R173, [R1+0xfc] ;  /* 0x0000fc0001ad7983 */ /* 0x000ee80000300800 */
[----:B------:R-:W3:Y:S04]  /*2a390*/  LDL.LU R174, [R1+0xd8] ;  /* 0x0000d80001ae7983 */ /* 0x000ee80000300800 */
[----:B------:R-:W3:Y:S04]  /*2a3a0*/  LDL.LU R175, [R1+0xdc] ;  /* 0x0000dc0001af7983 */ /* 0x000ee80000300800 */
[----:B------:R-:W-:Y:S04]  /*2a3b0*/  LDS.128 R156, [R160] ;  /* 0x00000000a09c7984 */ /* 0x000fe80000000c00 */
[----:B------:R-:W-:Y:S04]  /*2a3c0*/  LDS.128 R164, [R2] ;  /* 0x0000000002a47984 */ /* 0x000fe80000000c00 */
[----:B------:R-:W-:Y:S04]  /*2a3d0*/  LDS.128 R168, [R168] ;  /* 0x00000000a8a87984 */ /* 0x000fe80000000c00 */
[----:B------:R-:W-:Y:S04]  /*2a3e0*/  LDS.128 R160, [R3] ;  /* 0x0000000003a07984 */ /* 0x000fe80000000c00 */
[----:B------:R-:W-:Y:S06]  /*2a3f0*/  BAR.SYNC.DEFER_BLOCKING 0x0 ;  /* 0x0000000000007b1d */ /* 0x000fec0000010000 */
[----:B--2---:R1:W-:Y:S04]  /*2a400*/  STS.128 [R0+0x80], R8 ;  /* 0x0000800800007388 */ /* 0x0043e80000000c00 */
[----:B-1----:R-:W2:Y:S04]  /*2a410*/  LDL.LU R8, [R1+0x40] ;  /* 0x0000400001087983 */ /* 0x002ea80000300800 */
[----:B------:R-:W2:Y:S04]  /*2a420*/  LDL.LU R9, [R1+0x44] ;  /* 0x0000440001097983 */ /* 0x000ea80000300800 */
[----:B------:R-:W2:Y:S04]  /*2a430*/  LDL.LU R10, [R1+0x20] ;  /* 0x00002000010a7983 */ /* 0x000ea80000300800 */
[----:B------:R-:W2:Y:S04]  /*2a440*/  LDL.LU R11, [R1+0x24] ;  /* 0x00002400010b7983 */ /* 0x000ea80000300800 */
[----:B------:R-:W2:Y:S04]  /*2a450*/  LDL.LU R184, [R1+0x48] ;  /* 0x0000480001b87983 */ /* 0x000ea80000300800 */
[----:B------:R-:W2:Y:S04]  /*2a460*/  LDL.LU R185, [R1+0x4c] ;  /* 0x00004c0001b97983 */ /* 0x000ea80000300800 */
[----:B------:R-:W2:Y:S04]  /*2a470*/  LDL.LU R186, [R1+0x28] ;  /* 0x0000280001ba7983 */ /* 0x000ea80000300800 */
[----:B------:R-:W2:Y:S04]  /*2a480*/  LDL.LU R187, [R1+0x2c] ;  /* 0x00002c0001bb7983 */ /* 0x000ea80000300800 */
[----:B----4-:R1:W-:Y:S04]  /*2a490*/  STS.128 [R0], R4 ;  /* 0x0000000400007388 */ /* 0x0103e80000000c00 */
[----:B---3--:R-:W-:Y:S04]  /*2a4a0*/  STS.128 [R0+0x400], R84 ;  /* 0x0004005400007388 */ /* 0x008fe80000000c00 */
[----:B------:R-:W-:Y:S04]  /*2a4b0*/  STS.128 [R0+0x480], R172 ;  /* 0x000480ac00007388 */ /* 0x000fe80000000c00 */
[----:B------:R-:W-:Y:S01]  /*2a4c0*/  BAR.SYNC.DEFER_BLOCKING 0x0 ;  /* 0x0000000000007b1d */ /* 0x000fe20000010000 */
[----:B-1----:R-:W-:Y:S01]  /*2a4d0*/  IMAD.MOV.U32 R6, RZ, RZ, R232 ;  /* 0x000000ffff067224 */ /* 0x002fe200078e00e8 */
[----:B------:R-:W-:Y:S01]  /*2a4e0*/  MOV R5, R237 ;  /* 0x000000ed00057202 */ /* 0x000fe20000000f00 */
[----:B------:R-:W-:Y:S01]  /*2a4f0*/  IMAD.MOV.U32 R4, RZ, RZ, R236 ;  /* 0x000000ffff047224 */ /* 0x000fe200078e00ec */
[C---:B------:R-:W-:Y:S01]  /*2a500*/  LOP3.LUT R237, R2.reuse, 0x40, RZ, 0x3c, !PT ;  /* 0x0000004002ed7812 */ /* 0x040fe200078e3cff */
[----:B------:R-:W-:Y:S01]  /*2a510*/  IMAD.MOV.U32 R232, RZ, RZ, R238 ;  /* 0x000000ffffe87224 */ /* 0x000fe200078e00ee */
[----:B------:R-:W-:-:S02]  /*2a520*/  LOP3.LUT R238, R2, 0x20, RZ, 0x3c, !PT ;  /* 0x0000002002ee7812 */ /* 0x000fc400078e3cff */
[----:B------:R-:W-:Y:S01]  /*2a530*/  LOP3.LUT R236, R2, 0x60, RZ, 0x3c, !PT ;  /* 0x0000006002ec7812 */ /* 0x000fe200078e3cff */
[----:B------:R-:W-:Y:S04]  /*2a540*/  LDS.128 R180, [R2] ;  /* 0x0000000002b47984 */ /* 0x000fe80000000c00 */
[----:B------:R-:W-:Y:S04]  /*2a550*/  LDS.128 R176, [R238] ;  /* 0x00000000eeb07984 */ /* 0x000fe80000000c00 */
[----:B------:R-:W-:Y:S04]  /*2a560*/  LDS.128 R172, [R237] ;  /* 0x00000000edac7984 */ /* 0x000fe80000000c00 */
[----:B------:R-:W-:Y:S04]  /*2a570*/  LDS.128 R84, [R236] ;  /* 0x00000000ec547984 */ /* 0x000fe80000000c00 */
[----:B------:R-:W-:Y:S01]  /*2a580*/  BAR.SYNC.DEFER_BLOCKING 0x0 ;  /* 0x0000000000007b1d */ /* 0x000fe20000010000 */
[----:B------:R-:W-:-:S02]  /*2a590*/  MOV R7, R233 ;  /* 0x000000e900077202 */ /* 0x000fc40000000f00 */
[----:B------:R-:W-:-:S03]  /*2a5a0*/  MOV R233, R239 ;  /* 0x000000ef00e97202 */ /* 0x000fc60000000f00 */
[----:B------:R-:W-:Y:S04]  /*2a5b0*/  STS.128 [R0], R4 ;  /* 0x0000000400007388 */ /* 0x000fe80000000c00 */
[----:B------:R-:W-:Y:S01]  /*2a5c0*/  STS.128 [R0+0x80], R232 ;  /* 0x000080e800007388 */ /* 0x000fe20000000c00 */
[----:B------:R-:W-:Y:S01]  /*2a5d0*/  IMAD.MOV.U32 R196, RZ, RZ, R190 ;  /* 0x000000ffffc47224 */ /* 0x000fe200078e00be */
[----:B------:R-:W-:Y:S01]  /*2a5e0*/  MOV R197, R191 ;  /* 0x000000bf00c57202 */ /* 0x000fe20000000f00 */
[----:B------:R-:W-:Y:S01]  /*2a5f0*/  IMAD.MOV.U32 R198, RZ, RZ, R154 ;  /* 0x000000ffffc67224 */ /* 0x000fe200078e009a */
[----:B------:R-:W-:Y:S01]  /*2a600*/  MOV R199, R155 ;  /* 0x0000009b00c77202 */ /* 0x000fe20000000f00 */
[----:B--2---:R1:W-:Y:S04]  /*2a610*/  STS.128 [R0+0x400], R8 ;  /* 0x0004000800007388 */ /* 0x0043e80000000c00 */
[----:B------:R-:W-:Y:S04]  /*2a620*/  STS.128 [R0+0x480], R184 ;  /* 0x000480b800007388 */ /* 0x000fe80000000c00 */
[----:B------:R-:W-:Y:S01]  /*2a630*/  BAR.SYNC.DEFER_BLOCKING 0x0 ;  /* 0x0000000000007b1d */ /* 0x000fe20000010000 */
[----:B-1----:R-:W-:Y:S01]  /*2a640*/  IMAD.MOV.U32 R8, RZ, RZ, R188 ;  /* 0x000000ffff087224 */ /* 0x002fe200078e00bc */
[----:B------:R-:W-:Y:S01]  /*2a650*/  MOV R9, R189 ;  /* 0x000000bd00097202 */ /* 0x000fe20000000f00 */
[----:B------:R-:W-:Y:S01]  /*2a660*/  IMAD.MOV.U32 R10, RZ, RZ, R152 ;  /* 0x000000ffff0a7224 */ /* 0x000fe200078e0098 */
[----:B------:R-:W-:-:S02]  /*2a670*/  MOV R11, R153 ;  /* 0x00000099000b7202 */ /* 0x000fc40000000f00 */
[----:B------:R-:W-:Y:S04]  /*2a680*/  LDS.128 R192, [R2] ;  /* 0x0000000002c07984 */ /* 0x000fe80000000c00 */
[----:B------:R-:W-:Y:S04]  /*2a690*/  LDS.128 R184, [R238] ;  /* 0x00000000eeb87984 */ /* 0x000fe80000000c00 */
[----:B------:R-:W-:Y:S04]  /*2a6a0*/  LDS.128 R188, [R237] ;  /* 0x00000000edbc7984 */ /* 0x000fe80000000c00 */
[----:B------:R-:W-:Y:S04]  /*2a6b0*/  LDS.128 R152, [R236] ;  /* 0x00000000ec987984 */ /* 0x000fe80000000c00 */
[----:B------:R-:W-:Y:S06]  /*2a6c0*/  BAR.SYNC.DEFER_BLOCKING 0x0 ;  /* 0x0000000000007b1d */ /* 0x000fec0000010000 */
[----:B------:R1:W-:Y:S04]  /*2a6d0*/  STS.128 [R0+0x400], R8 ;  /* 0x0004000800007388 */ /* 0x0003e80000000c00 */
        /* <DEDUP_REMOVED lines=8> */
[----:B------:R-:W-:Y:S01]  /*2a760*/  IMAD.MOV.U32 R208, RZ, RZ, R202 ;  /* 0x000000ffffd07224 */ /* 0x000fe200078e00ca */
[----:B------:R-:W-:Y:S01]  /*2a770*/  MOV R209, R203 ;  /* 0x000000cb00d17202 */ /* 0x000fe20000000f00 */
[----:B------:R-:W-:Y:S04]  /*2a780*/  STS.128 [R0+0x480], R196 ;  /* 0x000480c400007388 */ /* 0x000fe80000000c00 */
[----:B------:R1:W-:Y:S04]  /*2a790*/  STS.128 [R0], R4 ;  /* 0x0000000400007388 */ /* 0x0003e80000000c00 */
[----:B------:R3:W-:Y:S04]  /*2a7a0*/  STS.128 [R0+0x80], R208 ;  /* 0x000080d000007388 */ /* 0x0007e80000000c00 */
[----:B------:R-:W-:Y:S01]  /*2a7b0*/  BAR.SYNC.DEFER_BLOCKING 0x0 ;  /* 0x0000000000007b1d */ /* 0x000fe20000010000 */
[----:B-1----:R-:W-:Y:S01]  /*2a7c0*/  IMAD.MOV.U32 R6, RZ, RZ, R128 ;  /* 0x000000ffff067224 */ /* 0x002fe200078e0080 */
[----:B------:R-:W-:Y:S01]  /*2a7d0*/  MOV R7, R129 ;  /* 0x0000008100077202 */ /* 0x000fe20000000f00 */
[----:B------:R-:W-:Y:S01]  /*2a7e0*/  IMAD.MOV.U32 R4, RZ, RZ, R132 ;  /* 0x000000ffff047224 */ /* 0x000fe200078e0084 */
[----:B------:R-:W-:Y:S01]  /*2a7f0*/  MOV R5, R133 ;  /* 0x0000008500057202 */ /* 0x000fe20000000f00 */
[----:B------:R-:W-:Y:S01]  /*2a800*/  IMAD.MOV.U32 R128, RZ, RZ, R134 ;  /* 0x000000ffff807224 */ /* 0x000fe200078e0086 */
[----:B------:R-:W-:Y:S01]  /*2a810*/  MOV R129, R135 ;  /* 0x0000008700817202 */ /* 0x000fe20000000f00 */
[----:B---3--:R-:W3:Y:S04]  /*2a820*/  LDL.LU R208, [R1+0x248] ;  /* 0x0002480001d07983 */ /* 0x008ee80000300800 */
[----:B------:R-:W3:Y:S04]  /*2a830*/  LDL.LU R209, [R1+0x24c] ;  /* 0x00024c0001d17983 */ /* 0x000ee80000300800 */
[----:B------:R-:W3:Y:S04]  /*2a840*/  LDL.LU R210, [R1+0x1e8] ;  /* 0x0001e80001d27983 */ /* 0x000ee80000300800 */
[----:B------:R-:W1:Y:S04]  /*2a850*/  LDS.128 R196, [R237] ;  /* 0x00000000edc47984 */ /* 0x000e680000000c00 */
[----:B------:R-:W4:Y:S04]  /*2a860*/  LDS.128 R132, [R236] ;  /* 0x00000000ec847984 */ /* 0x000f280000000c00 */
[----:B------:R-:W3:Y:S04]  /*2a870*/  LDL.LU R211, [R1+0x1ec] ;  /* 0x0001ec0001d37983 */ /* 0x000ee80000300800 */
[----:B------:R-:W-:Y:S04]  /*2a880*/  LDS.128 R204, [R2] ;  /* 0x0000000002cc7984 */ /* 0x000fe80000000c00 */
[----:B------:R-:W-:Y:S04]  /*2a890*/  LDS.128 R200, [R238] ;  /* 0x00000000eec87984 */ /* 0x000fe80000000c00 */
[----:B------:R-:W-:Y:S06]  /*2a8a0*/  BAR.SYNC.DEFER_BLOCKING 0x0 ;  /* 0x0000000000007b1d */ /* 0x000fec0000010000 */
[----:B-1----:R-:W-:Y:S04]  /*2a8b0*/  STL [R1+0xd38], R199 ;  /* 0x000d38c701007387 */ /* 0x002fe80000100800 */
[----:B----4-:R-:W-:Y:S04]  /*2a8c0*/  STL [R1+0xd28], R135 ;  /* 0x000d288701007387 */ /* 0x010fe80000100800 */
[----:B------:R1:W-:Y:S04]  /*2a8d0*/  STS.128 [R0], R4 ;  /* 0x0000000400007388 */ /* 0x0003e80000000c00 */
[----:B------:R4:W-:Y:S04]  /*2a8e0*/  STS.128 [R0+0x80], R128 ;  /* 0x0000808000007388 */ /* 0x0009e80000000c00 */
[----:B-1----:R-:W3:Y:S04]  /*2a8f0*/  LDL.LU R4, [R1+0x170] ;  /* 0x0001700001047983 */ /* 0x002ee80000300800 */
[----:B------:R-:W3:Y:S04]  /*2a900*/  LDL.LU R5, [R1+0x174] ;  /* 0x0001740001057983 */ /* 0x000ee80000300800 */
[----:B------:R-:W3:Y:S04]  /*2a910*/  LDL.LU R6, [R1+0x150] ;  /* 0x0001500001067983 */ /* 0x000ee80000300800 */
[----:B------:R-:W3:Y:S04]  /*2a920*/  LDL.LU R7, [R1+0x154] ;  /* 0x0001540001077983 */ /* 0x000ee80000300800 */
[----:B----4-:R-:W4:Y:S04]  /*2a930*/  LDL.LU R128, [R1+0x178] ;  /* 0x0001780001807983 */ /* 0x010f280000300800 */
[----:B------:R-:W4:Y:S04]  /*2a940*/  LDL.LU R129, [R1+0x17c] ;  /* 0x00017c0001817983 */ /* 0x000f280000300800 */
[----:B------:R-:W4:Y:S04]  /*2a950*/  LDL.LU R130, [R1+0x158] ;  /* 0x0001580001827983 */ /* 0x000f280000300800 */
[----:B------:R-:W4:Y:S04]  /*2a960*/  LDL.LU R131, [R1+0x15c] ;  /* 0x00015c0001837983 */ /* 0x000f280000300800 */
[----:B------:R-:W4:Y:S04]  /*2a970*/  LDL R3, [R1+0x3e8] ;  /* 0x0003e80001037983 */ /* 0x000f280000100800 */
        /* <DEDUP_REMOVED lines=10> */
[----:B---3--:R-:W-:Y:S04]  /*2aa20*/  STS.128 [R0+0x480], R208 ;  /* 0x000480d000007388 */ /* 0x008fe80000000c00 */
[----:B------:R-:W-:Y:S06]  /*2aa30*/  BAR.SYNC.DEFER_BLOCKING 0x0 ;  /* 0x0000000000007b1d */ /* 0x000fec0000010000 */
[----:B------:R-:W-:Y:S04]  /*2aa40*/  LDS.128 R220, [R2] ;  /* 0x0000000002dc7984 */ /* 0x000fe80000000c00 */
[----:B------:R-:W-:Y:S04]  /*2aa50*/  LDS.128 R216, [R238] ;  /* 0x00000000eed87984 */ /* 0x000fe80000000c00 */
[----:B------:R-:W-:Y:S04]  /*2aa60*/  LDS.128 R208, [R237] ;  /* 0x00000000edd07984 */ /* 0x000fe80000000c00 */
[----:B------:R-:W1:Y:S04]  /*2aa70*/  LDS.128 R212, [R236] ;  /* 0x00000000ecd47984 */ /* 0x000e680000000c00 */
[----:B------:R-:W-:Y:S06]  /*2aa80*/  BAR.SYNC.DEFER_BLOCKING 0x0 ;  /* 0x0000000000007b1d */ /* 0x000fec0000010000 */
[----:B------:R3:W-:Y:S04]  /*2aa90*/  STS.128 [R0], R4 ;  /* 0x0000000400007388 */ /* 0x0007e80000000c00 */
[----:B----4-:R-:W-:Y:S01]  /*2aaa0*/  STS.128 [R0+0x80], R128 ;  /* 0x0000808000007388 */ /* 0x010fe20000000c00 */
[----:B---3--:R-:W-:Y:S01]  /*2aab0*/  IMAD.MOV.U32 R6, RZ, RZ, R224 ;  /* 0x000000ffff067224 */ /* 0x008fe200078e00e0 */
[----:B------:R-:W-:Y:S01]  /*2aac0*/  MOV R7, R225 ;  /* 0x000000e100077202 */ /* 0x000fe20000000f00 */
[----:B------:R-:W-:Y:S01]  /*2aad0*/  IMAD.MOV.U32 R4, RZ, RZ, R228 ;  /* 0x000000ffff047224 */ /* 0x000fe200078e00e4 */
[----:B------:R-:W-:Y:S01]  /*2aae0*/  MOV R5, R229 ;  /* 0x000000e500057202 */ /* 0x000fe20000000f00 */
[----:B------:R-:W-:Y:S01]  /*2aaf0*/  IMAD.MOV.U32 R224, RZ, RZ, R230 ;  /* 0x000000ffffe07224 */ /* 0x000fe200078e00e6 */
[----:B------:R-:W-:Y:S01]  /*2ab00*/  MOV R225, R231 ;  /* 0x000000e700e17202 */ /* 0x000fe20000000f00 */
[----:B-1----:R-:W-:Y:S04]  /*2ab10*/  STL [R1+0xd30], R214 ;  /* 0x000d30d601007387 */ /* 0x002fe80000100800 */
[----:B------:R-:W-:Y:S04]  /*2ab20*/  STL [R1+0xd2c], R215 ;  /* 0x000d2cd701007387 */ /* 0x000fe80000100800 */
[----:B--2---:R-:W-:Y:S04]  /*2ab30*/  STS.128 [R0+0x400], R8 ;  /* 0x0004000800007388 */ /* 0x004fe80000000c00 */
[----:B------:R-:W-:Y:S04]  /*2ab40*/  STS.128 [R0+0x480], R232 ;  /* 0x000480e800007388 */ /* 0x000fe80000000c00 */
[----:B------:R-:W-:Y:S06]  /*2ab50*/  BAR.SYNC.DEFER_BLOCKING 0x0 ;  /* 0x0000000000007b1d */ /* 0x000fec0000010000 */
[----:B------:R-:W1:Y:S04]  /*2ab60*/  LDS.128 R232, [R236] ;  /* 0x00000000ece87984 */ /* 0x000e680000000c00 */
[----:B------:R-:W2:Y:S04]  /*2ab70*/  LDS.128 R8, [R2] ;  /* 0x0000000002087984 */ /* 0x000ea80000000c00 */
[----:B------:R-:W-:Y:S04]  /*2ab80*/  LDS.128 R128, [R238] ;  /* 0x00000000ee807984 */ /* 0x000fe80000000c00 */
[----:B------:R-:W-:Y:S04]  /*2ab90*/  LDS.128 R228, [R237] ;  /* 0x00000000ede47984 */ /* 0x000fe80000000c00 */
[----:B------:R-:W-:Y:S06]  /*2aba0*/  BAR.SYNC.DEFER_BLOCKING 0x0 ;  /* 0x0000000000007b1d */ /* 0x000fec0000010000 */
[----:B-1----:R1:W-:Y:S04]  /*2abb0*/  STL [R1+0xd34], R235 ;  /* 0x000d34eb01007387 */ /* 0x0023e80000100800 */
[----:B------:R3:W-:Y:S04]  /*2abc0*/  STS.128 [R0], R4 ;  /* 0x0000000400007388 */ /* 0x0007e80000000c00 */
[----:B-1----:R-:W4:Y:S04]  /*2abd0*/  LDL.LU R235, [R1+0x3e8] ;  /* 0x0003e80001eb7983 */ /* 0x002f280000300800 */
[----:B---3--:R-:W3:Y:S01]  /*2abe0*/  LDL.LU R4, [R1] ;  /* 0x0000000001047983 */ /* 0x008ee20000300800 */
[----:B------:R-:W-:Y:S01]  /*2abf0*/  IMAD.MOV.U32 R6, RZ, RZ, R248 ;  /* 0x000000ffff067224 */ /* 0x000fe200078e00f8 */
[----:B------:R-:W-:-:S02]  /*2ac00*/  MOV R7, R249 ;  /* 0x000000f900077202 */ /* 0x000fc40000000f00 */
[----:B------:R-:W3:Y:S04]  /*2ac10*/  LDL.LU R5, [R1+0x4] ;  /* 0x0000040001057983 */ /* 0x000ee80000300800 */
[----:B------:R-:W2:Y:S04]  /*2ac20*/  LDL.LU R248, [R1+0x8] ;  /* 0x0000080001f87983 */ /* 0x000ea80000300800 */
[----:B------:R-:W2:Y:S04]  /*2ac30*/  LDL.LU R249, [R1+0xc] ;  /* 0x00000c0001f97983 */ /* 0x000ea80000300800 */
[----:B------:R-:W2:Y:S04]  /*2ac40*/  LDL.LU R214, [R1+0x3f0] ;  /* 0x0003f00001d67983 */ /* 0x000ea80000300800 */
[----:B------:R-:W2:Y:S04]  /*2ac50*/  LDL.LU R215, [R1+0x3f8] ;  /* 0x0003f80001d77983 */ /* 0x000ea80000300800 */
[----:B------:R-:W2:Y:S04]  /*2ac60*/  LDL.LU R135, [R1+0x3f4] ;  /* 0x0003f40001877983 */ /* 0x000ea80000300800 */
[----:B------:R1:W-:Y:S01]  /*2ac70*/  STS.128 [R0+0x80], R224 ;  /* 0x000080e000007388 */ /* 0x0003e20000000c00 */
[----:B------:R-:W-:-:S05]  /*2ac80*/  IMAD R3, R3, c[0x0][0x194], RZ ;  /* 0x0000650003037a24 */ /* 0x000fca00078e02ff */
[----:B------:R-:W-:Y:S01]  /*2ac90*/  LEA R236, P3, R3, c[0x0][0x170], 0x2 ;  /* 0x00005c0003ec7a11 */ /* 0x000fe200078610ff */
[----:B------:R-:W-:-:S03]  /*2aca0*/  IMAD R238, R199, c[0x0][0x198], RZ ;  /* 0x00006600c7ee7a24 */ /* 0x000fc600078e02ff */
[----:B------:R-:W-:Y:S01]  /*2acb0*/  LEA.HI.X.SX32 R237, R3, c[0x0][0x174], 0x2, P3 ;  /* 0x00005d0003ed7a11 */ /* 0x000fe200018f16ff */
[----:B-1----:R-:W-:-:S05]  /*2acc0*/  IMAD.MOV.U32 R226, RZ, RZ, c[0x0][0x194] ;  /* 0x00006500ffe27624 */ /* 0x002fca00078e00ff */
[----:B------:R-:W-:Y:S01]  /*2acd0*/  LEA R3, R226, R3, 0x7 ;  /* 0x00000003e2037211 */ /* 0x000fe200078e38ff */
[----:B------:R-:W-:Y:S01]  /*2ace0*/  IMAD.WIDE R224, R238, 0x4, R236 ;  /* 0x00000004eee07825 */ /* 0x000fe200078e02ec */
[----:B----4-:R-:W-:Y:S01]  /*2acf0*/  ISETP.GE.AND P0, PT, R235, c[0x0][0x178], PT ;  /* 0x00005e00eb007a0c */ /* 0x010fe20003f06270 */
[----:B---3--:R1:W-:Y:S04]  /*2ad00*/  STS.128 [R0+0x400], R4 ;  /* 0x0004000400007388 */ /* 0x0083e80000000c00 */
[----:B--2---:R2:W-:Y:S04]  /*2ad10*/  STS.128 [R0+0x480], R248 ;  /* 0x000480f800007388 */ /* 0x0045e80000000c00 */
[----:B------:R-:W-:Y:S01]  /*2ad20*/  BAR.SYNC.DEFER_BLOCKING 0x0 ;  /* 0x0000000000007b1d */ /* 0x000fe20000010000 */
[----:B------:R-:W-:-:S02]  /*2ad30*/  ISETP.LT.AND P0, PT, R199, c[0x0][0x17c], !P0 ;  /* 0x00005f00c7007a0c */ /* 0x000fc40004701270 */
[----:B-1----:R-:W-:Y:S01]  /*2ad40*/  LEA R4, P4, R3, c[0x0][0x170], 0x2 ;  /* 0x00005c0003047a11 */ /* 0x002fe200078810ff */
[----:B--2---:R-:W-:-:S03]  /*2ad50*/  IMAD R0, R226, 0x80, R3 ;  /* 0x00000080e2007824 */ /* 0x004fc600078e0203 */
[----:B------:R-:W-:Y:S02]  /*2ad60*/  LEA.HI.X.SX32 R5, R3, c[0x0][0x174], 0x2, P4 ;  /* 0x00005d0003057a11 */ /* 0x000fe400020f16ff */
[----:B------:R-:W2:Y:S01]  /*2ad70*/  LDL.LU R3, [R1+0x34] ;  /* 0x0000340001037983 */ /* 0x000ea20000300800 */
[----:B------:R-:W-:-:S04]  /*2ad80*/  LEA R6, P6, R0, c[0x0][0x170], 0x2 ;  /* 0x00005c0000067a11 */ /* 0x000fc800078c10ff */
[----:B------:R1:W-:Y:S01]  /*2ad90*/  @P0 STG.E [R224.64], R252 ;  /* 0x000000fce0000986 */ /* 0x0003e2000c101908 */
[----:B------:R-:W-:Y:S02]  /*2ada0*/  ISETP.GE.AND P0, PT, R199, c[0x0][0x17c], PT ;  /* 0x00005f00c7007a0c */ /* 0x000fe40003f06270 */
[----:B------:R-:W-:Y:S02]  /*2adb0*/  LEA.HI.X.SX32 R7, R0, c[0x0][0x174], 0x2, P6 ;  /* 0x00005d0000077a11 */ /* 0x000fe400030f16ff */
[----:B------:R-:W-:Y:S02]  /*2adc0*/  ISETP.LT.AND P3, PT, R214, c[0x0][0x178], !P0 ;  /* 0x00005e00d6007a0c */ /* 0x000fe40004761270 */
[----:B------:R-:W-:Y:S02]  /*2add0*/  ISETP.LT.AND P6, PT, R215, c[0x0][0x178], !P0 ;  /* 0x00005e00d7007a0c */ /* 0x000fe400047c1270 */
[----:B-1----:R-:W-:Y:S02]  /*2ade0*/  LEA R225, R226, R0, 0x7 ;  /* 0x00000000e2e17211 */ /* 0x002fe400078e38ff */
[----:B------:R-:W-:-:S02]  /*2adf0*/  ISETP.LT.AND P0, PT, R135, c[0x0][0x178], !P0 ;  /* 0x00005e0087007a0c */ /* 0x000fc40004701270 */
[----:B------:R-:W-:Y:S01]  /*2ae00*/  LEA R224, P4, R225, c[0x0][0x170], 0x2 ;  /* 0x00005c00e1e07a11 */ /* 0x000fe200078810ff */
[----:B------:R-:W-:-:S03]  /*2ae10*/  IMAD.WIDE R226, R238, 0x4, R4 ;  /* 0x00000004eee27825 */ /* 0x000fc600078e0204 */
[----:B------:R-:W-:Y:S01]  /*2ae20*/  LEA.HI.X.SX32 R225, R225, c[0x0][0x174], 0x2, P4 ;  /* 0x00005d00e1e17a11 */ /* 0x000fe200020f16ff */
[C---:B------:R-:W-:Y:S01]  /*2ae30*/  IMAD.WIDE R250, R238.reuse, 0x4, R6 ;  /* 0x00000004eefa7825 */ /* 0x040fe200078e0206 */
[----:B------:R-:W-:Y:S03]  /*2ae40*/  @P3 STG.E [R226.64], R28 ;  /* 0x0000001ce2003986 */ /* 0x000fe6000c101908 */
[----:B------:R-:W-:Y:S01]  /*2ae50*/  IMAD.WIDE R248, R238, 0x4, R224 ;  /* 0x00000004eef87825 */ /* 0x000fe200078e02e0 */
[----:B------:R1:W-:Y:S04]  /*2ae60*/  @P6 STG.E [R250.64], R32 ;  /* 0x00000020fa006986 */ /* 0x0003e8000c101908 */
[----:B------:R3:W-:Y:S04]  /*2ae70*/  @P0 STG.E [R248.64], R12 ;  /* 0x0000000cf8000986 */ /* 0x0007e8000c101908 */
[----:B-1----:R-:W4:Y:S04]  /*2ae80*/  LDL.LU R251, [R1+0x1c] ;  /* 0x00001c0001fb7983 */ /* 0x002f280000300800 */
[----:B---3--:R-:W3:Y:S04]  /*2ae90*/  LDL.LU R249, [R1+0x10] ;  /* 0x0000100001f97983 */ /* 0x008ee80000300800 */
[----:B------:R-:W4:Y:S01]  /*2aea0*/  LDL.LU R250, [R1+0x14] ;  /* 0x0000140001fa7983 */ /* 0x000f220000300800 */
[----:B------:R-:W-:-:S02]  /*2aeb0*/  ISETP.LT.AND P5, PT, R235, c[0x0][0x178], !P2 ;  /* 0x00005e00eb007a0c */ /* 0x000fc400057a1270 */
[----:B------:R-:W-:Y:S01]  /*2aec0*/  IADD3 R252, R238, c[0x0][0x198], RZ ;  /* 0x00006600eefc7a10 */ /* 0x000fe20007ffe0ff */
[----:B------:R-:W4:Y:S01]  /*2aed0*/  LDL.LU R248, [R1+0x38] ;  /* 0x0000380001f87983 */ /* 0x000f220000300800 */
[----:B------:R-:W-:-:S03]  /*2aee0*/  ISETP.LT.AND P4, PT, R214, c[0x0][0x178], !P2 ;  /* 0x00005e00d6007a0c */ /* 0x000fc60005781270 */
[C---:B------:R-:W-:Y:S01]  /*2aef0*/  IMAD.WIDE R238, R252.reuse, 0x4, R236 ;  /* 0x00000004fcee7825 */ /* 0x040fe200078e02ec */
[----:B------:R-:W-:Y:S02]  /*2af00*/  ISETP.LT.AND P3, PT, R215, c[0x0][0x178], !P2 ;  /* 0x00005e00d7007a0c */ /* 0x000fe40005761270 */
[----:B------:R-:W-:Y:S01]  /*2af10*/  ISETP.LT.AND P2, PT, R135, c[0x0][0x178], !P2 ;  /* 0x00005e0087007a0c */ /* 0x000fe20005741270 */
[C---:B------:R-:W-:Y:S01]  /*2af20*/  IMAD.WIDE R226, R252.reuse, 0x4, R4 ;  /* 0x00000004fce27825 */ /* 0x040fe200078e0204 */
[----:B------:R-:W-:Y:S02]  /*2af30*/  IADD3 R32, R252, c[0x0][0x198], RZ ;  /* 0x00006600fc207a10 */ /* 0x000fe40007ffe0ff */
[----:B------:R-:W-:Y:S02]  /*2af40*/  IADD3 R0, R199, 0x3, RZ ;  /* 0x00000003c7007810 */ /* 0x000fe40007ffe0ff */
[----:B------:R-:W-:Y:S02]  /*2af50*/  ISETP.LT.AND P0, PT, R214, c[0x0][0x178], !P1 ;  /* 0x00005e00d6007a0c */ /* 0x000fe40004f01270 */
[----:B------:R-:W-:-:S02]  /*2af60*/  ISETP.GE.AND P6, PT, R0, c[0x0][0x17c], PT ;  /* 0x00005f0000007a0c */ /* 0x000fc40003fc6270 */
[----:B------:R-:W-:Y:S01]  /*2af70*/  IADD3 R0, R32, c[0x0][0x198], RZ ;  /* 0x0000660020007a10 */ /* 0x000fe20007ffe0ff */
[----:B--2---:R1:W-:Y:S01]  /*2af80*/  @P5 STG.E [R238.64], R3 ;  /* 0x00000003ee005986 */ /* 0x0043e2000c101908 */
[----:B------:R-:W-:-:S03]  /*2af90*/  ISETP.LT.AND P5, PT, R235, c[0x0][0x178], !P1 ;  /* 0x00005e00eb007a0c */ /* 0x000fc60004fa1270 */
[----:B------:R2:W-:Y:S01]  /*2afa0*/  @P4 STG.E [R226.64], R29 ;  /* 0x0000001de2004986 */ /* 0x0005e2000c101908 */
[----:B------:R-:W-:Y:S01]  /*2afb0*/  ISETP.LT.AND P4, PT, R215, c[0x0][0x178], !P1 ;  /* 0x00005e00d7007a0c */ /* 0x000fe20004f81270 */
[----:B-1----:R-:W-:-:S04]  /*2afc0*/  IMAD.WIDE R238, R252, 0x4, R6 ;  /* 0x00000004fcee7825 */ /* 0x002fc800078e0206 */
[----:B--2---:R-:W-:Y:S01]  /*2afd0*/  IMAD.WIDE R226, R252, 0x4, R224 ;  /* 0x00000004fce27825 */ /* 0x004fe200078e02e0 */
[----:B------:R-:W-:Y:S03]  /*2afe0*/  @P3 STG.E [R238.64], R33 ;  /* 0x00000021ee003986 */ /* 0x000fe6000c101908 */
[C---:B------:R-:W-:Y:S01]  /*2aff0*/  IMAD.WIDE R28, R32.reuse, 0x4, R236 ;  /* 0x00000004201c7825 */ /* 0x040fe200078e02ec */
[----:B------:R1:W-:Y:S01]  /*2b000*/  @P2 STG.E [R226.64], R13 ;  /* 0x0000000de2002986 */ /* 0x0003e2000c101908 */
[----:B------:R-:W-:Y:S02]  /*2b010*/  ISETP.LT.AND P1, PT, R135, c[0x0][0x178], !P1 ;  /* 0x00005e0087007a0c */ /* 0x000fe40004f21270 */
[----:B------:R-:W-:Y:S01]  /*2b020*/  ISETP.LT.AND P2, PT, R235, c[0x0][0x178], !P6 ;  /* 0x00005e00eb007a0c */ /* 0x000fe20007741270 */
[C---:B-1----:R-:W-:Y:S01]  /*2b030*/  IMAD.WIDE R12, R32.reuse, 0x4, R6 ;  /* 0x00000004200c7825 */ /* 0x042fe200078e0206 */
[----:B---3--:R1:W-:Y:S04]  /*2b040*/  @P5 STG.E [R28.64], R249 ;  /* 0x000000f91c005986 */ /* 0x0083e8000c101908 */
[----:B-1----:R-:W2:Y:S01]  /*2b050*/  LDL.LU R249, [R1+0x3c] ;  /* 0x00003c0001f97983 */ /* 0x002ea20000300800 */
[----:B------:R-:W-:-:S04]  /*2b060*/  IMAD.WIDE R28, R32, 0x4, R4 ;  /* 0x00000004201c7825 */ /* 0x000fc800078e0204 */
[----:B------:R-:W-:Y:S01]  /*2b070*/  IMAD.WIDE R32, R32, 0x4, R224 ;  /* 0x0000000420207825 */ /* 0x000fe200078e02e0 */
[----:B------:R1:W-:Y:S04]  /*2b080*/  @P0 STG.E [R28.64], R20 ;  /* 0x000000141c000986 */ /* 0x0003e8000c101908 */
[----:B------:R-:W-:Y:S04]  /*2b090*/  @P4 STG.E [R12.64], R44 ;  /* 0x0000002c0c004986 */ /* 0x000fe8000c101908 */
[----:B------:R-:W-:Y:S01]  /*2b0a0*/  @P1 STG.E [R32.64], R56 ;  /* 0x0000003820001986 */ /* 0x000fe2000c101908 */
[----:B-1----:R-:W-:-:S05]  /*2b0b0*/  IMAD.WIDE R28, R0, 0x4, R236 ;  /* 0x00000004001c7825 */ /* 0x002fca00078e02ec */
[----:B----4-:R1:W-:Y:S04]  /*2b0c0*/  @P2 STG.E [R28.64], R250 ;  /* 0x000000fa1c002986 */ /* 0x0103e8000c101908 */
[----:B-1----:R-:W3:Y:S01]  /*2b0d0*/  LDL.LU R250, [R1+0x18] ;  /* 0x0000180001fa7983 */ /* 0x002ee20000300800 */
[----:B------:R-:W-:Y:S02]  /*2b0e0*/  ISETP.LT.AND P5, PT, R214, c[0x0][0x178], !P6 ;  /* 0x00005e00d6007a0c */ /* 0x000fe400077a1270 */
[----:B------:R-:W-:Y:S01]  /*2b0f0*/  IADD3 R3, R199, 0x4, RZ ;  /* 0x00000004c7037810 */ /* 0x000fe20007ffe0ff */
[----:B------:R-:W-:Y:S01]  /*2b100*/  IMAD.WIDE R12, R0, 0x4, R4 ;  /* 0x00000004000c7825 */ /* 0x000fe200078e0204 */
[----:B------:R-:W-:Y:S02]  /*2b110*/  ISETP.LT.AND P4, PT, R215, c[0x0][0x178], !P6 ;  /* 0x00005e00d7007a0c */ /* 0x000fe40007781270 */
[----:B------:R-:W-:-:S02]  /*2b120*/  ISETP.LT.AND P6, PT, R135, c[0x0][0x178], !P6 ;  /* 0x00005e0087007a0c */ /* 0x000fc400077c1270 */
[----:B------:R-:W-:Y:S02]  /*2b130*/  ISETP.GE.AND P3, PT, R3, c[0x0][0x17c], PT ;  /* 0x00005f0003007a0c */ /* 0x000fe40003f66270 */
[----:B------:R-:W-:-:S03]  /*2b140*/  IADD3 R3, R199, 0x5, RZ ;  /* 0x00000005c7037810 */ /* 0x000fc60007ffe0ff */
[----:B------:R1:W-:Y:S01]  /*2b150*/  @P5 STG.E [R12.64], R21 ;  /* 0x000000150c005986 */ /* 0x0003e2000c101908 */
[----:B------:R-:W-:Y:S02]  /*2b160*/  ISETP.LT.AND P5, PT, R235, c[0x0][0x178], !P3 ;  /* 0x00005e00eb007a0c */ /* 0x000fe40005fa1270 */
[----:B------:R-:W-:Y:S02]  /*2b170*/  ISETP.GE.AND P0, PT, R3, c[0x0][0x17c], PT ;  /* 0x00005f0003007a0c */ /* 0x000fe40003f06270 */
[----:B------:R-:W-:Y:S02]  /*2b180*/  IADD3 R3, R0, c[0x0][0x198], RZ ;  /* 0x0000660000037a10 */ /* 0x000fe40007ffe0ff */
[----:B------:R-:W-:Y:S01]  /*2b190*/  ISETP.LT.AND P1, PT, R214, c[0x0][0x178], !P3 ;  /* 0x00005e00d6007a0c */ /* 0x000fe20005f21270 */
[----:B-1----:R-:W-:-:S04]  /*2b1a0*/  IMAD.WIDE R20, R0, 0x4, R6 ;  /* 0x0000000400147825 */ /* 0x002fc800078e0206 */
[----:B------:R-:W-:Y:S01]  /*2b1b0*/  IMAD.WIDE R12, R0, 0x4, R224 ;  /* 0x00000004000c7825 */ /* 0x000fe200078e02e0 */
[----:B------:R-:W-:Y:S01]  /*2b1c0*/  @P4 STG.E [R20.64], R45 ;  /* 0x0000002d14004986 */ /* 0x000fe2000c101908 */
[----:B------:R-:W-:-:S03]  /*2b1d0*/  ISETP.LT.AND P2, PT, R215, c[0x0][0x178], !P3 ;  /* 0x00005e00d7007a0c */ /* 0x000fc60005f41270 */
[----:B------:R1:W-:Y:S01]  /*2b1e0*/  @P6 STG.E [R12.64], R57 ;  /* 0x000000390c006986 */ /* 0x0003e2000c101908 */
[----:B------:R-:W-:Y:S02]  /*2b1f0*/  ISETP.LT.AND P3, PT, R135, c[0x0][0x178], !P3 ;  /* 0x00005e0087007a0c */ /* 0x000fe40005f61270 */
[----:B------:R-:W-:Y:S02]  /*2b200*/  ISETP.LT.AND P6, PT, R235, c[0x0][0x178], !P0 ;  /* 0x00005e00eb007a0c */ /* 0x000fe400047c1270 */
[C---:B------:R-:W-:Y:S01]  /*2b210*/  IADD3 R33, R3.reuse, c[0x0][0x198], RZ ;  /* 0x0000660003217a10 */ /* 0x040fe20007ffe0ff */
[----:B-1----:R-:W-:-:S04]  /*2b220*/  IMAD.WIDE R12, R3, 0x4, R236 ;  /* 0x00000004030c7825 */ /* 0x002fc800078e02ec */
[C---:B------:R-:W-:Y:S01]  /*2b230*/  IMAD.WIDE R20, R3.reuse, 0x4, R4 ;  /* 0x0000000403147825 */ /* 0x040fe200078e0204 */
[----:B------:R1:W-:Y:S01]  /*2b240*/  @P5 STG.E [R12.64], R244 ;  /* 0x000000f40c005986 */ /* 0x0003e2000c101908 */
[----:B------:R-:W-:Y:S02]  /*2b250*/  ISETP.LT.AND P5, PT, R214, c[0x0][0x178], !P0 ;  /* 0x00005e00d6007a0c */ /* 0x000fe400047a1270 */
[----:B------:R-:W-:Y:S01]  /*2b260*/  IMAD.WIDE R28, R3, 0x4, R6 ;  /* 0x00000004031c7825 */ /* 0x000fe200078e0206 */
[----:B------:R-:W-:Y:S01]  /*2b270*/  IADD3 R44, R199, 0x6, RZ ;  /* 0x00000006c72c7810 */ /* 0x000fe20007ffe0ff */
[----:B------:R4:W-:Y:S01]  /*2b280*/  @P1 STG.E [R20.64], R24 ;  /* 0x0000001814001986 */ /* 0x0009e2000c101908 */
[----:B------:R-:W-:Y:S02]  /*2b290*/  ISETP.LT.AND P1, PT, R215, c[0x0][0x178], !P0 ;  /* 0x00005e00d7007a0c */ /* 0x000fe40004721270 */
[----:B------:R-:W-:Y:S01]  /*2b2a0*/  ISETP.GE.AND P4, PT, R44, c[0x0][0x17c], PT ;  /* 0x00005f002c007a0c */ /* 0x000fe20003f86270 */
[----:B------:R4:W-:Y:S01]  /*2b2b0*/  @P2 STG.E [R28.64], R40 ;  /* 0x000000281c002986 */ /* 0x0009e2000c101908 */
[----:B-1----:R-:W-:-:S04]  /*2b2c0*/  IMAD.WIDE R12, R3, 0x4, R224 ;  /* 0x00000004030c7825 */ /* 0x002fc800078e02e0 */
[----:B----4-:R-:W-:Y:S01]  /*2b2d0*/  IMAD.WIDE R20, R33, 0x4, R236 ;  /* 0x0000000421147825 */ /* 0x010fe200078e02ec */
[----:B------:R1:W-:Y:S01]  /*2b2e0*/  @P3 STG.E [R12.64], R52 ;  /* 0x000000340c003986 */ /* 0x0003e2000c101908 */
[----:B------:R-:W-:Y:S02]  /*2b2f0*/  ISETP.LT.AND P0, PT, R135, c[0x0][0x178], !P0 ;  /* 0x00005e0087007a0c */ /* 0x000fe40004701270 */
[----:B------:R-:W-:Y:S01]  /*2b300*/  IMAD.WIDE R28, R33, 0x4, R4 ;  /* 0x00000004211c7825 */ /* 0x000fe200078e0204 */
[----:B------:R4:W-:Y:S01]  /*2b310*/  @P6 STG.E [R20.64], R245 ;  /* 0x000000f514006986 */ /* 0x0009e2000c101908 */
[----:B------:R-:W-:Y:S02]  /*2b320*/  ISETP.LT.AND P6, PT, R235, c[0x0][0x178], !P4 ;  /* 0x00005e00eb007a0c */ /* 0x000fe400067c1270 */
[----:B------:R-:W-:Y:S01]  /*2b330*/  ISETP.LT.AND P3, PT, R214, c[0x0][0x178], !P4 ;  /* 0x00005e00d6007a0c */ /* 0x000fe20006761270 */
[----:B------:R1:W-:Y:S01]  /*2b340*/  @P5 STG.E [R28.64], R25 ;  /* 0x000000191c005986 */ /* 0x0003e2000c101908 */
[----:B------:R-:W-:-:S02]  /*2b350*/  IADD3 R3, R33, c[0x0][0x198], RZ ;  /* 0x0000660021037a10 */ /* 0x000fc40007ffe0ff */
[----:B------:R-:W-:Y:S02]  /*2b360*/  ISETP.LT.AND P5, PT, R215, c[0x0][0x178], !P4 ;  /* 0x00005e00d7007a0c */ /* 0x000fe400067a1270 */
[----:B------:R-:W-:Y:S01]  /*2b370*/  ISETP.LT.AND P4, PT, R135, c[0x0][0x178], !P4 ;  /* 0x00005e0087007a0c */ /* 0x000fe20006781270 */
[----:B------:R-:W-:Y:S01]  /*2b380*/  IMAD.WIDE R44, R33, 0x4, R6 ;  /* 0x00000004212c7825 */ /* 0x000fe200078e0206 */
[----:B------:R-:W-:-:S03]  /*2b390*/  IADD3 R0, R199, 0x7, RZ ;  /* 0x00000007c7007810 */ /* 0x000fc60007ffe0ff */
[----:B------:R-:W-:Y:S01]  /*2b3a0*/  IMAD.WIDE R32, R33, 0x4, R224 ;  /* 0x0000000421207825 */ /* 0x000fe200078e02e0 */
[----:B------:R-:W-:-:S03]  /*2b3b0*/  ISETP.GE.AND P2, PT, R0, c[0x0][0x17c], PT ;  /* 0x00005f0000007a0c */ /* 0x000fc60003f46270 */
[----:B-1----:R-:W-:Y:S01]  /*2b3c0*/  IMAD.WIDE R12, R3, 0x4, R236 ;  /* 0x00000004030c7825 */ /* 0x002fe200078e02ec */
[----:B------:R-:W-:Y:S01]  /*2b3d0*/  IADD3 R0, R199, 0x8, RZ ;  /* 0x00000008c7007810 */ /* 0x000fe20007ffe0ff */
[----:B------:R-:W-:Y:S02]  /*2b3e0*/  @P1 STG.E [R44.64], R41 ;  /* 0x000000292c001986 */ /* 0x000fe4000c101908 */
[C---:B----4-:R-:W-:Y:S02]  /*2b3f0*/  IMAD.WIDE R20, R3.reuse, 0x4, R4 ;  /* 0x0000000403147825 */ /* 0x050fe400078e0204 */
[----:B------:R1:W-:Y:S02]  /*2b400*/  @P0 STG.E [R32.64], R53 ;  /* 0x0000003520000986 */ /* 0x0003e4000c101908 */
[C---:B------:R-:W-:Y:S01]  /*2b410*/  IMAD.WIDE R24, R3.reuse, 0x4, R6 ;  /* 0x0000000403187825 */ /* 0x040fe200078e0206 */
[----:B------:R-:W-:Y:S01]  /*2b420*/  ISETP.GE.AND P1, PT, R0, c[0x0][0x17c], PT ;  /* 0x00005f0000007a0c */ /* 0x000fe20003f26270 */
[----:B------:R4:W-:Y:S02]  /*2b430*/  @P6 STG.E [R12.64], R240 ;  /* 0x000000f00c006986 */ /* 0x0009e4000c101908 */
[----:B------:R-:W-:Y:S01]  /*2b440*/  IMAD.WIDE R28, R3, 0x4, R224 ;  /* 0x00000004031c7825 */ /* 0x000fe200078e02e0 */
[----:B------:R-:W-:Y:S01]  /*2b450*/  ISETP.LT.AND P0, PT, R235, c[0x0][0x178], !P2 ;  /* 0x00005e00eb007a0c */ /* 0x000fe20005701270 */
[----:B------:R1:W-:Y:S01]  /*2b460*/  @P3 STG.E [R20.64], R16 ;  /* 0x0000001014003986 */ /* 0x0003e2000c101908 */
[----:B------:R-:W-:-:S02]  /*2b470*/  ISETP.LT.AND P3, PT, R214, c[0x0][0x178], !P2 ;  /* 0x00005e00d6007a0c */ /* 0x000fc40005761270 */
[----:B------:R-:W-:Y:S01]  /*2b480*/  ISETP.LT.AND P6, PT, R215, c[0x0][0x178], !P2 ;  /* 0x00005e00d7007a0c */ /* 0x000fe200057c1270 */
[----:B------:R4:W-:Y:S01]  /*2b490*/  @P5 STG.E [R24.64], R36 ;  /* 0x0000002418005986 */ /* 0x0009e2000c101908 */
[----:B------:R-:W-:Y:S02]  /*2b4a0*/  IADD3 R3, R3, c[0x0][0x198], RZ ;  /* 0x0000660003037a10 */ /* 0x000fe40007ffe0ff */
[----:B------:R-:W-:Y:S01]  /*2b4b0*/  ISETP.LT.AND P2, PT, R135, c[0x0][0x178], !P2 ;  /* 0x00005e0087007a0c */ /* 0x000fe20005741270 */
[----:B------:R4:W-:Y:S01]  /*2b4c0*/  @P4 STG.E [R28.64], R48 ;  /* 0x000000301c004986 */ /* 0x0009e2000c101908 */
[----:B------:R-:W-:Y:S02]  /*2b4d0*/  ISETP.LT.AND P4, PT, R235, c[0x0][0x178], !P1 ;  /* 0x00005e00eb007a0c */ /* 0x000fe40004f81270 */
[----:B------:R-:W-:Y:S01]  /*2b4e0*/  ISETP.LT.AND P5, PT, R214, c[0x0][0x178], !P1 ;  /* 0x00005e00d6007a0c */ /* 0x000fe20004fa1270 */
[C---:B-1----:R-:W-:Y:S01]  /*2b4f0*/  IMAD.WIDE R32, R3.reuse, 0x4, R236 ;  /* 0x0000000403207825 */ /* 0x042fe200078e02ec */
[----:B------:R-:W-:-:S02]  /*2b500*/  IADD3 R45, R3, c[0x0][0x198], RZ ;  /* 0x00006600032d7a10 */ /* 0x000fc40007ffe0ff */
[----:B------:R-:W-:Y:S01]  /*2b510*/  IADD3 R0, R199, 0x9, RZ ;  /* 0x00000009c7007810 */ /* 0x000fe20007ffe0ff */
[C---:B----4-:R-:W-:Y:S01]  /*2b520*/  IMAD.WIDE R12, R3.reuse, 0x4, R4 ;  /* 0x00000004030c7825 */ /* 0x050fe200078e0204 */
[----:B------:R-:W-:Y:S03]  /*2b530*/  @P0 STG.E [R32.64], R241 ;  /* 0x000000f120000986 */ /* 0x000fe6000c101908 */
[----:B------:R-:W-:Y:S01]  /*2b540*/  IMAD.WIDE R20, R3, 0x4, R6 ;  /* 0x0000000403147825 */ /* 0x000fe200078e0206 */
[----:B------:R-:W-:-:S03]  /*2b550*/  ISETP.GE.AND P0, PT, R0, c[0x0][0x17c], PT ;  /* 0x00005f0000007a0c */ /* 0x000fc60003f06270 */
[----:B------:R-:W-:Y:S01]  /*2b560*/  IMAD.WIDE R24, R3, 0x4, R224 ;  /* 0x0000000403187825 */ /* 0x000fe200078e02e0 */
[----:B------:R1:W-:Y:S03]  /*2b570*/  @P3 STG.E [R12.64], R17 ;  /* 0x000000110c003986 */ /* 0x0003e6000c101908 */
[C---:B------:R-:W-:Y:S01]  /*2b580*/  IMAD.WIDE R28, R45.reuse, 0x4, R236 ;  /* 0x000000042d1c7825 */ /* 0x040fe200078e02ec */
[----:B------:R4:W-:Y:S03]  /*2b590*/  @P6 STG.E [R20.64], R37 ;  /* 0x0000002514006986 */ /* 0x0009e6000c101908 */
[----:B------:R-:W-:Y:S01]  /*2b5a0*/  IMAD.WIDE R40, R45, 0x4, R4 ;  /* 0x000000042d287825 */ /* 0x000fe200078e0204 */
[----:B------:R-:W-:Y:S01]  /*2b5b0*/  ISETP.LT.AND P3, PT, R215, c[0x0][0x178], !P1 ;  /* 0x00005e00d7007a0c */ /* 0x000fe20004f61270 */
[----:B------:R1:W-:Y:S01]  /*2b5c0*/  @P2 STG.E [R24.64], R49 ;  /* 0x0000003118002986 */ /* 0x0003e2000c101908 */
[----:B------:R-:W-:-:S03]  /*2b5d0*/  ISETP.LT.AND P2, PT, R135, c[0x0][0x178], !P1 ;  /* 0x00005e0087007a0c */ /* 0x000fc60004f41270 */
[----:B------:R4:W-:Y:S01]  /*2b5e0*/  @P4 STG.E [R28.64], R248 ;  /* 0x000000f81c004986 */ /* 0x0009e2000c101908 */
[----:B------:R-:W-:-:S03]  /*2b5f0*/  ISETP.LT.AND P4, PT, R235, c[0x0][0x178], !P0 ;  /* 0x00005e00eb007a0c */ /* 0x000fc60004781270 */
[----:B------:R-:W-:Y:S01]  /*2b600*/  @P5 STG.E [R40.64], R30 ;  /* 0x0000001e28005986 */ /* 0x000fe2000c101908 */
[----:B------:R-:W-:Y:S02]  /*2b610*/  ISETP.LT.AND P5, PT, R214, c[0x0][0x178], !P0 ;  /* 0x00005e00d6007a0c */ /* 0x000fe400047a1270 */
[----:B------:R-:W-:Y:S02]  /*2b620*/  ISETP.LT.AND P6, PT, R215, c[0x0][0x178], !P0 ;  /* 0x00005e00d7007a0c */ /* 0x000fe400047c1270 */
[C---:B------:R-:W-:Y:S01]  /*2b630*/  IADD3 R3, R45.reuse, c[0x0][0x198], RZ ;  /* 0x000066002d037a10 */ /* 0x040fe20007ffe0ff */
[----:B-1----:R-:W-:Y:S01]  /*2b640*/  IMAD.WIDE R12, R45, 0x4, R6 ;  /* 0x000000042d0c7825 */ /* 0x002fe200078e0206 */
[----:B------:R-:W-:-:S03]  /*2b650*/  IADD3 R0, R199, 0xa, RZ ;  /* 0x0000000ac7007810 */ /* 0x000fc60007ffe0ff */
[----:B------:R-:W-:Y:S01]  /*2b660*/  IMAD.WIDE R16, R45, 0x4, R224 ;  /* 0x000000042d107825 */ /* 0x000fe200078e02e0 */
[----:B------:R-:W-:-:S03]  /*2b670*/  ISETP.GE.AND P1, PT, R0, c[0x0][0x17c], PT ;  /* 0x00005f0000007a0c */ /* 0x000fc60003f26270 */
[C---:B----4-:R-:W-:Y:S01]  /*2b680*/  IMAD.WIDE R20, R3.reuse, 0x4, R236 ;  /* 0x0000000403147825 */ /* 0x050fe200078e02ec */
[----:B------:R1:W-:Y:S03]  /*2b690*/  @P3 STG.E [R12.64], R34 ;  /* 0x000000220c003986 */ /* 0x0003e6000c101908 */
[----:B------:R-:W-:Y:S01]  /*2b6a0*/  IMAD.WIDE R24, R3, 0x4, R4 ;  /* 0x0000000403187825 */ /* 0x000fe200078e0204 */
[----:B------:R-:W-:Y:S01]  /*2b6b0*/  IADD3 R0, R199, 0xb, RZ ;  /* 0x0000000bc7007810 */ /* 0x000fe20007ffe0ff */
[----:B------:R4:W-:Y:S02]  /*2b6c0*/  @P2 STG.E [R16.64], R14 ;  /* 0x0000000e10002986 */ /* 0x0009e4000c101908 */
[----:B------:R-:W-:Y:S01]  /*2b6d0*/  IMAD.WIDE R28, R3, 0x4, R6 ;  /* 0x00000004031c7825 */ /* 0x000fe200078e0206 */
[----:B------:R-:W-:Y:S02]  /*2b6e0*/  ISETP.LT.AND P0, PT, R135, c[0x0][0x178], !P0 ;  /* 0x00005e0087007a0c */ /* 0x000fe40004701270 */
[----:B------:R-:W-:-:S02]  /*2b6f0*/  ISETP.GE.AND P3, PT, R0, c[0x0][0x17c], PT ;  /* 0x00005f0000007a0c */ /* 0x000fc40003f66270 */
[----:B------:R-:W-:Y:S02]  /*2b700*/  IADD3 R33, R3, c[0x0][0x198], RZ ;  /* 0x0000660003217a10 */ /* 0x000fe40007ffe0ff */
[----:B------:R-:W-:Y:S01]  /*2b710*/  ISETP.LT.AND P2, PT, R215, c[0x0][0x178], !P1 ;  /* 0x00005e00d7007a0c */ /* 0x000fe20004f41270 */
[----:B-1----:R-:W-:Y:S01]  /*2b720*/  IMAD.WIDE R12, R3, 0x4, R224 ;  /* 0x00000004030c7825 */ /* 0x002fe200078e02e0 */
[----:B------:R-:W-:-:S03]  /*2b730*/  IADD3 R3, R33, c[0x0][0x198], RZ ;  /* 0x0000660021037a10 */ /* 0x000fc60007ffe0ff */
[----:B----4-:R-:W-:Y:S01]  /*2b740*/  IMAD.WIDE R16, R33, 0x4, R236 ;  /* 0x0000000421107825 */ /* 0x010fe200078e02ec */
[----:B------:R-:W-:Y:S01]  /*2b750*/  IADD3 R0, R199, 0xc, RZ ;  /* 0x0000000cc7007810 */ /* 0x000fe20007ffe0ff */
[----:B--2---:R1:W-:Y:S01]  /*2b760*/  @P4 STG.E [R20.64], R249 ;  /* 0x000000f914004986 */ /* 0x0043e2000c101908 */
[----:B------:R-:W-:-:S03]  /*2b770*/  ISETP.LT.AND P4, PT, R235, c[0x0][0x178], !P1 ;  /* 0x00005e00eb007a0c */ /* 0x000fc60004f81270 */
[----:B------:R2:W-:Y:S04]  /*2b780*/  @P5 STG.E [R24.64], R31 ;  /* 0x0000001f18005986 */ /* 0x0005e8000c101908 */
[----:B------:R4:W-:Y:S01]  /*2b790*/  @P6 STG.E [R28.64], R35 ;  /* 0x000000231c006986 */ /* 0x0009e2000c101908 */
[----:B------:R-:W-:Y:S02]  /*2b7a0*/  ISETP.LT.AND P6, PT, R214, c[0x0][0x178], !P1 ;  /* 0x00005e00d6007a0c */ /* 0x000fe40004fc1270 */
[----:B------:R-:W-:Y:S02]  /*2b7b0*/  ISETP.LT.AND P1, PT, R135, c[0x0][0x178], !P1 ;  /* 0x00005e0087007a0c */ /* 0x000fe40004f21270 */
[----:B------:R-:W-:Y:S01]  /*2b7c0*/  ISETP.LT.AND P5, PT, R235, c[0x0][0x178], !P3 ;  /* 0x00005e00eb007a0c */ /* 0x000fe20005fa1270 */
[C---:B-1----:R-:W-:Y:S01]  /*2b7d0*/  IMAD.WIDE R20, R33.reuse, 0x4, R4 ;  /* 0x0000000421147825 */ /* 0x042fe200078e0204 */
[----:B------:R1:W-:Y:S03]  /*2b7e0*/  @P0 STG.E [R12.64], R15 ;  /* 0x0000000f0c000986 */ /* 0x0003e6000c101908 */
[----:B--2---:R-:W-:Y:S01]  /*2b7f0*/  IMAD.WIDE R24, R33, 0x4, R6 ;  /* 0x0000000421187825 */ /* 0x004fe200078e0206 */
[----:B------:R-:W-:-:S03]  /*2b800*/  ISETP.GE.AND P0, PT, R0, c[0x0][0x17c], PT ;  /* 0x00005f0000007a0c */ /* 0x000fc60003f06270 */
[----:B----4-:R-:W-:-:S04]  /*2b810*/  IMAD.WIDE R28, R33, 0x4, R224 ;  /* 0x00000004211c7825 */ /* 0x010fc800078e02e0 */
[C---:B------:R-:W-:Y:S01]  /*2b820*/  IMAD.WIDE R30, R3.reuse, 0x4, R236 ;  /* 0x00000004031e7825 */ /* 0x040fe200078e02ec */
[----:B------:R-:W-:Y:S01]  /*2b830*/  IADD3 R33, R3, c[0x0][0x198], RZ ;  /* 0x0000660003217a10 */ /* 0x000fe20007ffe0ff */
[----:B---3--:R2:W-:Y:S01]  /*2b840*/  @P4 STG.E [R16.64], R250 ;  /* 0x000000fa10004986 */ /* 0x0085e2000c101908 */
[----:B------:R-:W-:-:S03]  /*2b850*/  ISETP.LT.AND P4, PT, R215, c[0x0][0x178], !P3 ;  /* 0x00005e00d7007a0c */ /* 0x000fc60005f81270 */
[----:B------:R3:W-:Y:S01]  /*2b860*/  @P6 STG.E [R20.64], R22 ;  /* 0x0000001614006986 */ /* 0x0007e2000c101908 */
[----:B------:R-:W-:Y:S02]  /*2b870*/  ISETP.LT.AND P6, PT, R214, c[0x0][0x178], !P3 ;  /* 0x00005e00d6007a0c */ /* 0x000fe40005fc1270 */
[----:B------:R-:W-:Y:S01]  /*2b880*/  ISETP.LT.AND P3, PT, R135, c[0x0][0x178], !P3 ;  /* 0x00005e0087007a0c */ /* 0x000fe20005f61270 */
[----:B------:R4:W-:Y:S01]  /*2b890*/  @P2 STG.E [R24.64], R46 ;  /* 0x0000002e18002986 */ /* 0x0009e2000c101908 */
[----:B------:R-:W-:-:S03]  /*2b8a0*/  ISETP.LT.AND P2, PT, R235, c[0x0][0x178], !P0 ;  /* 0x00005e00eb007a0c */ /* 0x000fc60004741270 */
[----:B------:R-:W-:Y:S04]  /*2b8b0*/  @P1 STG.E [R28.64], R58 ;  /* 0x0000003a1c001986 */ /* 0x000fe8000c101908 */
[----:B------:R-:W-:Y:S01]  /*2b8c0*/  @P5 STG.E [R30.64], R251 ;  /* 0x000000fb1e005986 */ /* 0x000fe2000c101908 */
[----:B------:R-:W-:Y:S01]  /*2b8d0*/  ISETP.LT.AND P5, PT, R214, c[0x0][0x178], !P0 ;  /* 0x00005e00d6007a0c */ /* 0x000fe200047a1270 */
[----:B-1----:R-:W-:Y:S01]  /*2b8e0*/  IMAD.WIDE R12, R3, 0x4, R4 ;  /* 0x00000004030c7825 */ /* 0x002fe200078e0204 */
[----:B------:R-:W-:-:S03]  /*2b8f0*/  IADD3 R0, R199, 0xd, RZ ;  /* 0x0000000dc7007810 */ /* 0x000fc60007ffe0ff */
[C---:B------:R-:W-:Y:S01]  /*2b900*/  IMAD.WIDE R14, R3.reuse, 0x4, R6 ;  /* 0x00000004030e7825 */ /* 0x040fe200078e0206 */
[----:B------:R1:W-:Y:S03]  /*2b910*/  @P6 STG.E [R12.64], R23 ;  /* 0x000000170c006986 */ /* 0x0003e6000c101908 */
[----:B--2---:R-:W-:Y:S01]  /*2b920*/  IMAD.WIDE R16, R3, 0x4, R224 ;  /* 0x0000000403107825 */ /* 0x004fe200078e02e0 */
[----:B------:R-:W-:-:S03]  /*2b930*/  ISETP.GE.AND P1, PT, R0, c[0x0][0x17c], PT ;  /* 0x00005f0000007a0c */ /* 0x000fc60003f26270 */
[C---:B---3--:R-:W-:Y:S01]  /*2b940*/  IMAD.WIDE R20, R33.reuse, 0x4, R236 ;  /* 0x0000000421147825 */ /* 0x048fe200078e02ec */
[----:B------:R2:W-:Y:S03]  /*2b950*/  @P4 STG.E [R14.64], R47 ;  /* 0x0000002f0e004986 */ /* 0x0005e6000c101908 */
[----:B----4-:R-:W-:Y:S01]  /*2b960*/  IMAD.WIDE R24, R33, 0x4, R4 ;  /* 0x0000000421187825 */ /* 0x010fe200078e0204 */
[----:B------:R3:W-:Y:S01]  /*2b970*/  @P3 STG.E [R16.64], R59 ;  /* 0x0000003b10003986 */ /* 0x0007e2000c101908 */
[----:B------:R-:W-:Y:S02]  /*2b980*/  ISETP.LT.AND P6, PT, R215, c[0x0][0x178], !P0 ;  /* 0x00005e00d7007a0c */ /* 0x000fe400047c1270 */
[----:B------:R-:W-:Y:S01]  /*2b990*/  ISETP.LT.AND P0, PT, R135, c[0x0][0x178], !P0 ;  /* 0x00005e0087007a0c */ /* 0x000fe20004701270 */
[----:B------:R4:W-:Y:S01]  /*2b9a0*/  @P2 STG.E [R20.64], R246 ;  /* 0x000000f614002986 */ /* 0x0009e2000c101908 */
[----:B------:R-:W-:-:S03]  /*2b9b0*/  ISETP.LT.AND P3, PT, R214, c[0x0][0x178], !P1 ;  /* 0x00005e00d6007a0c */ /* 0x000fc60004f61270 */
[----:B------:R2:W-:Y:S01]  /*2b9c0*/  @P5 STG.E [R24.64], R26 ;  /* 0x0000001a18005986 */ /* 0x0005e2000c101908 */
[----:B------:R-:W-:Y:S02]  /*2b9d0*/  ISETP.LT.AND P5, PT, R235, c[0x0][0x178], !P1 ;  /* 0x00005e00eb007a0c */ /* 0x000fe40004fa1270 */
[----:B------:R-:W-:Y:S02]  /*2b9e0*/  ISETP.LT.AND P2, PT, R215, c[0x0][0x178], !P1 ;  /* 0x00005e00d7007a0c */ /* 0x000fe40004f41270 */
[----:B------:R-:W-:Y:S02]  /*2b9f0*/  IADD3 R3, R33, c[0x0][0x198], RZ ;  /* 0x0000660021037a10 */ /* 0x000fe40007ffe0ff */
[----:B------:R-:W-:Y:S01]  /*2ba00*/  ISETP.LT.AND P1, PT, R135, c[0x0][0x178], !P1 ;  /* 0x00005e0087007a0c */ /* 0x000fe20004f21270 */
[----:B-1----:R-:W-:Y:S01]  /*2ba10*/  IMAD.WIDE R12, R33, 0x4, R6 ;  /* 0x00000004210c7825 */ /* 0x002fe200078e0206 */
[----:B------:R-:W-:-:S03]  /*2ba20*/  IADD3 R0, R199, 0xe, RZ ;  /* 0x0000000ec7007810 */ /* 0x000fc60007ffe0ff */
[----:B--2---:R-:W-:Y:S01]  /*2ba30*/  IMAD.WIDE R14, R33, 0x4, R224 ;  /* 0x00000004210e7825 */ /* 0x004fe200078e02e0 */
[----:B------:R-:W-:-:S03]  /*2ba40*/  ISETP.GE.AND P4, PT, R0, c[0x0][0x17c], PT ;  /* 0x00005f0000007a0c */ /* 0x000fc60003f86270 */
[C---:B---3--:R-:W-:Y:S01]  /*2ba50*/  IMAD.WIDE R16, R3.reuse, 0x4, R236 ;  /* 0x0000000403107825 */ /* 0x048fe200078e02ec */
[----:B------:R1:W-:Y:S03]  /*2ba60*/  @P6 STG.E [R12.64], R42 ;  /* 0x0000002a0c006986 */ /* 0x0003e6000c101908 */
[----:B----4-:R-:W-:Y:S01]  /*2ba70*/  IMAD.WIDE R20, R3, 0x4, R4 ;  /* 0x0000000403147825 */ /* 0x010fe200078e0204 */
[----:B------:R-:W-:Y:S01]  /*2ba80*/  IADD3 R0, R199, 0xf, RZ ;  /* 0x0000000fc7007810 */ /* 0x000fe20007ffe0ff */
[----:B------:R-:W-:Y:S02]  /*2ba90*/  @P0 STG.E [R14.64], R54 ;  /* 0x000000360e000986 */ /* 0x000fe4000c101908 */
[C---:B------:R-:W-:Y:S02]  /*2baa0*/  IMAD.WIDE R22, R3.reuse, 0x4, R6 ;  /* 0x0000000403167825 */ /* 0x040fe400078e0206 */
[----:B------:R-:W-:Y:S02]  /*2bab0*/  @P5 STG.E [R16.64], R247 ;  /* 0x000000f710005986 */ /* 0x000fe4000c101908 */
[----:B------:R-:W-:-:S02]  /*2bac0*/  IMAD.WIDE R24, R3, 0x4, R224 ;  /* 0x0000000403187825 */ /* 0x000fc400078e02e0 */
[----:B------:R2:W-:Y:S01]  /*2bad0*/  @P3 STG.E [R20.64], R27 ;  /* 0x0000001b14003986 */ /* 0x0005e2000c101908 */
[----:B------:R-:W-:-:S03]  /*2bae0*/  ISETP.GE.AND P6, PT, R0, c[0x0][0x17c], PT ;  /* 0x00005f0000007a0c */ /* 0x000fc60003fc6270 */
[----:B------:R3:W-:Y:S01]  /*2baf0*/  @P2 STG.E [R22.64], R43 ;  /* 0x0000002b16002986 */ /* 0x0007e2000c101908 */
[----:B------:R-:W-:Y:S02]  /*2bb00*/  ISETP.LT.AND P2, PT, R235, c[0x0][0x178], !P4 ;  /* 0x00005e00eb007a0c */ /* 0x000fe40006741270 */
[----:B------:R-:W-:Y:S01]  /*2bb10*/  ISETP.LT.AND P3, PT, R214, c[0x0][0x178], !P4 ;  /* 0x00005e00d6007a0c */ /* 0x000fe20006761270 */
[----:B------:R-:W-:Y:S01]  /*2bb20*/  @P1 STG.E [R24.64], R55 ;  /* 0x0000003718001986 */ /* 0x000fe2000c101908 */
[----:B------:R-:W-:Y:S02]  /*2bb30*/  ISETP.LT.AND P1, PT, R215, c[0x0][0x178], !P4 ;  /* 0x00005e00d7007a0c */ /* 0x000fe40006721270 */
[----:B------:R-:W-:Y:S02]  /*2bb40*/  IADD3 R3, R3, c[0x0][0x198], RZ ;  /* 0x0000660003037a10 */ /* 0x000fe40007ffe0ff */
[----:B------:R-:W-:Y:S02]  /*2bb50*/  ISETP.LT.AND P4, PT, R135, c[0x0][0x178], !P4 ;  /* 0x00005e0087007a0c */ /* 0x000fe40006781270 */
[----:B------:R-:W-:Y:S01]  /*2bb60*/  ISETP.LT.AND P5, PT, R235, c[0x0][0x178], !P6 ;  /* 0x00005e00eb007a0c */ /* 0x000fe200077a1270 */
[C---:B-1----:R-:W-:Y:S01]  /*2bb70*/  IMAD.WIDE R12, R3.reuse, 0x4, R236 ;  /* 0x00000004030c7825 */ /* 0x042fe200078e02ec */
[----:B--2---:R-:W-:-:S03]  /*2bb80*/  IADD3 R27, R3, c[0x0][0x198], RZ ;  /* 0x00006600031b7a10 */ /* 0x004fc60007ffe0ff */
[C---:B------:R-:W-:Y:S01]  /*2bb90*/  IMAD.WIDE R14, R3.reuse, 0x4, R4 ;  /* 0x00000004030e7825 */ /* 0x040fe200078e0204 */
[----:B------:R1:W-:Y:S03]  /*2bba0*/  @P2 STG.E [R12.64], R242 ;  /* 0x000000f20c002986 */ /* 0x0003e6000c101908 */
[----:B------:R-:W-:Y:S01]  /*2bbb0*/  IMAD.WIDE R16, R3, 0x4, R6 ;  /* 0x0000000403107825 */ /* 0x000fe200078e0206 */
[----:B------:R-:W-:-:S03]  /*2bbc0*/  IADD3 R0, R199, 0x10, RZ ;  /* 0x00000010c7007810 */ /* 0x000fc60007ffe0ff */
[----:B------:R-:W-:Y:S01]  /*2bbd0*/  IMAD.WIDE R20, R3, 0x4, R224 ;  /* 0x0000000403147825 */ /* 0x000fe200078e02e0 */
[----:B------:R2:W-:Y:S03]  /*2bbe0*/  @P3 STG.E [R14.64], R18 ;  /* 0x000000120e003986 */ /* 0x0005e6000c101908 */
[----:B---3--:R-:W-:Y:S01]  /*2bbf0*/  IMAD.WIDE R22, R27, 0x4, R236 ;  /* 0x000000041b167825 */ /* 0x008fe200078e02ec */
[----:B------:R3:W-:Y:S01]  /*2bc00*/  @P1 STG.E [R16.64], R38 ;  /* 0x0000002610001986 */ /* 0x0007e2000c101908 */
[----:B------:R-:W-:Y:S02]  /*2bc10*/  ISETP.LT.AND P1, PT, R214, c[0x0][0x178], !P6 ;  /* 0x00005e00d6007a0c */ /* 0x000fe40007721270 */
[----:B------:R-:W-:Y:S01]  /*2bc20*/  ISETP.LT.AND P3, PT, R215, c[0x0][0x178], !P6 ;  /* 0x00005e00d7007a0c */ /* 0x000fe20007761270 */
[----:B------:R4:W-:Y:S01]  /*2bc30*/  @P4 STG.E [R20.64], R50 ;  /* 0x0000003214004986 */ /* 0x0009e2000c101908 */
[----:B------:R-:W-:-:S03]  /*2bc40*/  ISETP.GE.AND P0, PT, R0, c[0x0][0x17c], PT ;  /* 0x00005f0000007a0c */ /* 0x000fc60003f06270 */
[----:B------:R3:W-:Y:S01]  /*2bc50*/  @P5 STG.E [R22.64], R243 ;  /* 0x000000f316005986 */ /* 0x0007e2000c101908 */
[----:B------:R-:W-:Y:S02]  /*2bc60*/  ISETP.LT.AND P5, PT, R135, c[0x0][0x178], !P6 ;  /* 0x00005e0087007a0c */ /* 0x000fe400077a1270 */
[----:B------:R-:W-:Y:S01]  /*2bc70*/  ISETP.LT.AND P6, PT, R235, c[0x0][0x178], !P0 ;  /* 0x00005e00eb007a0c */ /* 0x000fe200047c1270 */
[C---:B-1----:R-:W-:Y:S01]  /*2bc80*/  IMAD.WIDE R12, R27.reuse, 0x4, R4 ;  /* 0x000000041b0c7825 */ /* 0x042fe200078e0204 */
[----:B------:R-:W-:Y:S02]  /*2bc90*/  IADD3 R25, R27, c[0x0][0x198], RZ ;  /* 0x000066001b197a10 */ /* 0x000fe40007ffe0ff */
[----:B------:R-:W-:Y:S01]  /*2bca0*/  IADD3 R0, R199, 0x11, RZ ;  /* 0x00000011c7007810 */ /* 0x000fe20007ffe0ff */
[C---:B--2---:R-:W-:Y:S01]  /*2bcb0*/  IMAD.WIDE R14, R27.reuse, 0x4, R6 ;  /* 0x000000041b0e7825 */ /* 0x044fe200078e0206 */
[----:B------:R1:W-:Y:S03]  /*2bcc0*/  @P1 STG.E [R12.64], R19 ;  /* 0x000000130c001986 */ /* 0x0003e6000c101908 */
[----:B---3--:R-:W-:Y:S01]  /*2bcd0*/  IMAD.WIDE R16, R27, 0x4, R224 ;  /* 0x000000041b107825 */ /* 0x008fe200078e02e0 */
[----:B------:R-:W-:Y:S01]  /*2bce0*/  ISETP.LT.AND P4, PT, R214, c[0x0][0x178], !P0 ;  /* 0x00005e00d6007a0c */ /* 0x000fe20004781270 */
[----:B------:R2:W-:Y:S01]  /*2bcf0*/  @P3 STG.E [R14.64], R39 ;  /* 0x000000270e003986 */ /* 0x0005e2000c101908 */
[----:B------:R-:W-:Y:S01]  /*2bd00*/  ISETP.GE.AND P2, PT, R0, c[0x0][0x17c], PT ;  /* 0x00005f0000007a0c */ /* 0x000fe20003f46270 */
[----:B----4-:R-:W-:-:S02]  /*2bd10*/  IMAD.WIDE R20, R25, 0x4, R236 ;  /* 0x0000000419147825 */ /* 0x010fc400078e02ec */
[----:B------:R3:W-:Y:S01]  /*2bd20*/  @P5 STG.E [R16.64], R51 ;  /* 0x0000003310005986 */ /* 0x0007e2000c101908 */
[----:B------:R-:W-:Y:S02]  /*2bd30*/  ISETP.LT.AND P5, PT, R215, c[0x0][0x178], !P0 ;  /* 0x00005e00d7007a0c */ /* 0x000fe400047a1270 */
[----:B------:R-:W-:Y:S01]  /*2bd40*/  ISETP.LT.AND P0, PT, R135, c[0x0][0x178], !P0 ;  /* 0x00005e0087007a0c */ /* 0x000fe20004701270 */
[----:B------:R4:W-:Y:S01]  /*2bd50*/  @P6 STG.E [R20.64], R72 ;  /* 0x0000004814006986 */ /* 0x0009e2000c101908 */
[----:B------:R-:W-:Y:S01]  /*2bd60*/  ISETP.LT.AND P1, PT, R235, c[0x0][0x178], !P2 ;  /* 0x00005e00eb007a0c */ /* 0x000fe20005721270 */
[----:B------:R-:W-:Y:S01]  /*2bd70*/  IMAD.WIDE R22, R25, 0x4, R4 ;  /* 0x0000000419167825 */ /* 0x000fe200078e0204 */
[----:B------:R-:W-:Y:S02]  /*2bd80*/  ISETP.LT.AND P3, PT, R214, c[0x0][0x178], !P2 ;  /* 0x00005e00d6007a0c */ /* 0x000fe40005761270 */
[----:B------:R-:W-:Y:S01]  /*2bd90*/  ISETP.LT.AND P6, PT, R215, c[0x0][0x178], !P2 ;  /* 0x00005e00d7007a0c */ /* 0x000fe200057c1270 */
[----:B-1----:R-:W-:-:S04]  /*2bda0*/  IMAD.WIDE R12, R25, 0x4, R6 ;  /* 0x00000004190c7825 */ /* 0x002fc800078e0206 */
[C---:B--2---:R-:W-:Y:S01]  /*2bdb0*/  IMAD.WIDE R14, R25.reuse, 0x4, R224 ;  /* 0x00000004190e7825 */ /* 0x044fe200078e02e0 */
[----:B------:R-:W-:Y:S02]  /*2bdc0*/  IADD3 R25, R25, c[0x0][0x198], RZ ;  /* 0x0000660019197a10 */ /* 0x000fe40007ffe0ff */
[----:B------:R-:W-:Y:S01]  /*2bdd0*/  IADD3 R3, R199, 0x12, RZ ;  /* 0x00000012c7037810 */ /* 0x000fe20007ffe0ff */
[----:B------:R-:W-:Y:S02]  /*2bde0*/  @P4 STG.E [R22.64], R100 ;  /* 0x0000006416004986 */ /* 0x000fe4000c101908 */
[----:B---3--:R-:W-:Y:S01]  /*2bdf0*/  IMAD.WIDE R16, R25, 0x4, R236 ;  /* 0x0000000419107825 */ /* 0x008fe200078e02ec */
[----:B------:R-:W-:Y:S01]  /*2be00*/  ISETP.GE.AND P4, PT, R3, c[0x0][0x17c], PT ;  /* 0x00005f0003007a0c */ /* 0x000fe20003f86270 */
[----:B------:R1:W-:Y:S02]  /*2be10*/  @P5 STG.E [R12.64], R116 ;  /* 0x000000740c005986 */ /* 0x0003e4000c101908 */
[----:B------:R-:W-:Y:S01]  /*2be20*/  IMAD.WIDE R18, R25, 0x4, R4 ;  /* 0x0000000419127825 */ /* 0x000fe200078e0204 */
[----:B------:R-:W-:Y:S01]  /*2be30*/  ISETP.LT.AND P2, PT, R135, c[0x0][0x178], !P2 ;  /* 0x00005e0087007a0c */ /* 0x000fe20005741270 */
[----:B------:R2:W-:Y:S02]  /*2be40*/  @P0 STG.E [R14.64], R140 ;  /* 0x0000008c0e000986 */ /* 0x0005e4000c101908 */
[----:B----4-:R-:W-:Y:S01]  /*2be50*/  IMAD.WIDE R20, R25, 0x4, R6 ;  /* 0x0000000419147825 */ /* 0x010fe200078e0206 */
[----:B------:R-:W-:Y:S01]  /*2be60*/  ISETP.LT.AND P0, PT, R235, c[0x0][0x178], !P4 ;  /* 0x00005e00eb007a0c */ /* 0x000fe20006701270 */
[----:B------:R3:W-:Y:S01]  /*2be70*/  @P1 STG.E [R16.64], R73 ;  /* 0x0000004910001986 */ /* 0x0007e2000c101908 */
[----:B------:R-:W-:-:S03]  /*2be80*/  ISETP.LT.AND P1, PT, R214, c[0x0][0x178], !P4 ;  /* 0x00005e00d6007a0c */ /* 0x000fc60006721270 */
[----:B------:R4:W-:Y:S01]  /*2be90*/  @P3 STG.E [R18.64], R101 ;  /* 0x0000006512003986 */ /* 0x0009e2000c101908 */
[----:B------:R-:W-:-:S03]  /*2bea0*/  IADD3 R3, R25, c[0x0][0x198], RZ ;  /* 0x0000660019037a10 */ /* 0x000fc60007ffe0ff */
[----:B------:R4:W-:Y:S01]  /*2beb0*/  @P6 STG.E [R20.64], R117 ;  /* 0x0000007514006986 */ /* 0x0009e2000c101908 */
[----:B------:R-:W-:Y:S01]  /*2bec0*/  ISETP.LT.AND P6, PT, R215, c[0x0][0x178], !P4 ;  /* 0x00005e00d7007a0c */ /* 0x000fe200067c1270 */
[----:B-1----:R-:W-:Y:S01]  /*2bed0*/  IMAD.WIDE R12, R25, 0x4, R224 ;  /* 0x00000004190c7825 */ /* 0x002fe200078e02e0 */
[----:B------:R-:W-:-:S03]  /*2bee0*/  IADD3 R0, R199, 0x13, RZ ;  /* 0x00000013c7007810 */ /* 0x000fc60007ffe0ff */
[----:B--2---:R-:W-:Y:S01]  /*2bef0*/  IMAD.WIDE R14, R3, 0x4, R236 ;  /* 0x00000004030e7825 */ /* 0x004fe200078e02ec */
[----:B------:R-:W-:-:S03]  /*2bf00*/  ISETP.GE.AND P5, PT, R0, c[0x0][0x17c], PT ;  /* 0x00005f0000007a0c */ /* 0x000fc60003fa6270 */
[----:B---3--:R-:W-:Y:S01]  /*2bf10*/  IMAD.WIDE R16, R3, 0x4, R4 ;  /* 0x0000000403107825 */ /* 0x008fe200078e0204 */
[----:B------:R-:W-:Y:S01]  /*2bf20*/  ISETP.LT.AND P4, PT, R135, c[0x0][0x178], !P4 ;  /* 0x00005e0087007a0c */ /* 0x000fe20006781270 */
[----:B------:R1:W-:Y:S02]  /*2bf30*/  @P2 STG.E [R12.64], R141 ;  /* 0x0000008d0c002986 */ /* 0x0003e4000c101908 */
[----:B----4-:R-:W-:Y:S02]  /*2bf40*/  IMAD.WIDE R18, R3, 0x4, R6 ;  /* 0x0000000403127825 */ /* 0x010fe400078e0206 */
[----:B------:R2:W-:Y:S01]  /*2bf50*/  @P0 STG.E [R14.64], R68 ;  /* 0x000000440e000986 */ /* 0x0005e2000c101908 */
[----:B------:R-:W-:-:S03]  /*2bf60*/  ISETP.LT.AND P0, PT, R235, c[0x0][0x178], !P5 ;  /* 0x00005e00eb007a0c */ /* 0x000fc60006f01270 */
[----:B------:R3:W-:Y:S01]  /*2bf70*/  @P1 STG.E [R16.64], R96 ;  /* 0x0000006010001986 */ /* 0x0007e2000c101908 */
[----:B------:R-:W-:-:S03]  /*2bf80*/  ISETP.LT.AND P1, PT, R214, c[0x0][0x178], !P5 ;  /* 0x00005e00d6007a0c */ /* 0x000fc60006f21270 */
[----:B------:R4:W-:Y:S01]  /*2bf90*/  @P6 STG.E [R18.64], R112 ;  /* 0x0000007012006986 */ /* 0x0009e2000c101908 */
[----:B------:R-:W-:Y:S02]  /*2bfa0*/  ISETP.LT.AND P6, PT, R215, c[0x0][0x178], !P5 ;  /* 0x00005e00d7007a0c */ /* 0x000fe40006fc1270 */
[----:B------:R-:W-:Y:S02]  /*2bfb0*/  IADD3 R0, R199, 0x14, RZ ;  /* 0x00000014c7007810 */ /* 0x000fe40007ffe0ff */
[----:B------:R-:W-:Y:S02]  /*2bfc0*/  IADD3 R23, R3, c[0x0][0x198], RZ ;  /* 0x0000660003177a10 */ /* 0x000fe40007ffe0ff */
[----:B------:R-:W-:Y:S01]  /*2bfd0*/  ISETP.LT.AND P5, PT, R135, c[0x0][0x178], !P5 ;  /* 0x00005e0087007a0c */ /* 0x000fe20006fa1270 */
[----:B------:R-:W-:Y:S01]  /*2bfe0*/  IMAD.WIDE R20, R3, 0x4, R224 ;  /* 0x0000000403147825 */ /* 0x000fe200078e02e0 */
[----:B------:R-:W-:-:S03]  /*2bff0*/  ISETP.GE.AND P3, PT, R0, c[0x0][0x17c], PT ;  /* 0x00005f0000007a0c */ /* 0x000fc60003f66270 */
[----:B-1----:R-:W-:Y:S01]  /*2c000*/  IMAD.WIDE R12, R23, 0x4, R236 ;  /* 0x00000004170c7825 */ /* 0x002fe200078e02ec */
[----:B------:R1:W-:Y:S01]  /*2c010*/  @P4 STG.E [R20.64], R136 ;  /* 0x0000008814004986 */ /* 0x0003e2000c101908 */
[----:B------:R-:W-:Y:S02]  /*2c020*/  ISETP.LT.AND P4, PT, R235, c[0x0][0x178], !P3 ;  /* 0x00005e00eb007a0c */ /* 0x000fe40005f81270 */
[----:B--2---:R-:W-:Y:S01]  /*2c030*/  IMAD.WIDE R14, R23, 0x4, R4 ;  /* 0x00000004170e7825 */ /* 0x004fe200078e0204 */
[----:B------:R-:W-:-:S03]  /*2c040*/  IADD3 R0, R199, 0x15, RZ ;  /* 0x00000015c7007810 */ /* 0x000fc60007ffe0ff */
[C---:B---3--:R-:W-:Y:S01]  /*2c050*/  IMAD.WIDE R16, R23.reuse, 0x4, R6 ;  /* 0x0000000417107825 */ /* 0x048fe200078e0206 */
[----:B------:R2:W-:Y:S03]  /*2c060*/  @P0 STG.E [R12.64], R69 ;  /* 0x000000450c000986 */ /* 0x0005e6000c101908 */
[C---:B----4-:R-:W-:Y:S01]  /*2c070*/  IMAD.WIDE R18, R23.reuse, 0x4, R224 ;  /* 0x0000000417127825 */ /* 0x050fe200078e02e0 */
[----:B------:R-:W-:Y:S01]  /*2c080*/  IADD3 R3, R23, c[0x0][0x198], RZ ;  /* 0x0000660017037a10 */ /* 0x000fe20007ffe0ff */
[----:B------:R3:W-:Y:S01]  /*2c090*/  @P1 STG.E [R14.64], R97 ;  /* 0x000000610e001986 */ /* 0x0007e2000c101908 */
[----:B------:R-:W-:Y:S02]  /*2c0a0*/  ISETP.GE.AND P2, PT, R0, c[0x0][0x17c], PT ;  /* 0x00005f0000007a0c */ /* 0x000fe40003f46270 */
[----:B------:R-:W-:Y:S01]  /*2c0b0*/  ISETP.LT.AND P1, PT, R214, c[0x0][0x178], !P3 ;  /* 0x00005e00d6007a0c */ /* 0x000fe20005f21270 */
[----:B------:R4:W-:Y:S01]  /*2c0c0*/  @P6 STG.E [R16.64], R113 ;  /* 0x0000007110006986 */ /* 0x0009e2000c101908 */
[----:B-1----:R-:W-:-:S03]  /*2c0d0*/  IMAD.WIDE R20, R3, 0x4, R236 ;  /* 0x0000000403147825 */ /* 0x002fc600078e02ec */
[----:B------:R1:W-:Y:S01]  /*2c0e0*/  @P5 STG.E [R18.64], R137 ;  /* 0x0000008912005986 */ /* 0x0003e2000c101908 */
[----:B------:R-:W-:Y:S02]  /*2c0f0*/  ISETP.LT.AND P5, PT, R215, c[0x0][0x178], !P3 ;  /* 0x00005e00d7007a0c */ /* 0x000fe40005fa1270 */
[----:B------:R-:W-:Y:S02]  /*2c100*/  ISETP.LT.AND P3, PT, R135, c[0x0][0x178], !P3 ;  /* 0x00005e0087007a0c */ /* 0x000fe40005f61270 */
[----:B------:R-:W-:Y:S01]  /*2c110*/  ISETP.LT.AND P6, PT, R235, c[0x0][0x178], !P2 ;  /* 0x00005e00eb007a0c */ /* 0x000fe200057c1270 */
[----:B------:R1:W-:Y:S01]  /*2c120*/  @P4 STG.E [R20.64], R64 ;  /* 0x0000004014004986 */ /* 0x0003e2000c101908 */
[C---:B------:R-:W-:Y:S01]  /*2c130*/  IADD3 R23, R3.reuse, c[0x0][0x198], RZ ;  /* 0x0000660003177a10 */ /* 0x040fe20007ffe0ff */
[----:B--2---:R-:W-:Y:S01]  /*2c140*/  IMAD.WIDE R12, R3, 0x4, R4 ;  /* 0x00000004030c7825 */ /* 0x004fe200078e0204 */
[----:B------:R-:W-:Y:S02]  /*2c150*/  ISETP.LT.AND P4, PT, R214, c[0x0][0x178], !P2 ;  /* 0x00005e00d6007a0c */ /* 0x000fe40005781270 */
[----:B------:R-:W-:Y:S01]  /*2c160*/  IADD3 R0, R199, 0x16, RZ ;  /* 0x00000016c7007810 */ /* 0x000fe20007ffe0ff */
[C---:B---3--:R-:W-:Y:S01]  /*2c170*/  IMAD.WIDE R14, R3.reuse, 0x4, R6 ;  /* 0x00000004030e7825 */ /* 0x048fe200078e0206 */
[----:B------:R2:W-:Y:S03]  /*2c180*/  @P1 STG.E [R12.64], R92 ;  /* 0x0000005c0c001986 */ /* 0x0005e6000c101908 */
[----:B----4-:R-:W-:Y:S01]  /*2c190*/  IMAD.WIDE R16, R3, 0x4, R224 ;  /* 0x0000000403107825 */ /* 0x010fe200078e02e0 */
[----:B------:R-:W-:Y:S01]  /*2c1a0*/  ISETP.GE.AND P0, PT, R0, c[0x0][0x17c], PT ;  /* 0x00005f0000007a0c */ /* 0x000fe20003f06270 */
[----:B------:R3:W-:Y:S02]  /*2c1b0*/  @P5 STG.E [R14.64], R108 ;  /* 0x0000006c0e005986 */ /* 0x0007e4000c101908 */
[----:B-1----:R-:W-:-:S02]  /*2c1c0*/  IMAD.WIDE R18, R23, 0x4, R236 ;  /* 0x0000000417127825 */ /* 0x002fc400078e02ec */
[----:B------:R1:W-:Y:S01]  /*2c1d0*/  @P3 STG.E [R16.64], R124 ;  /* 0x0000007c10003986 */ /* 0x0003e2000c101908 */
[----:B------:R-:W-:Y:S01]  /*2c1e0*/  ISETP.LT.AND P3, PT, R215, c[0x0][0x178], !P2 ;  /* 0x00005e00d7007a0c */ /* 0x000fe20005761270 */
[----:B------:R-:W-:Y:S01]  /*2c1f0*/  IMAD.WIDE R20, R23, 0x4, R4 ;  /* 0x0000000417147825 */ /* 0x000fe200078e0204 */
[----:B------:R-:W-:Y:S01]  /*2c200*/  ISETP.LT.AND P2, PT, R135, c[0x0][0x178], !P2 ;  /* 0x00005e0087007a0c */ /* 0x000fe20005741270 */
[----:B------:R4:W-:Y:S01]  /*2c210*/  @P6 STG.E [R18.64], R65 ;  /* 0x0000004112006986 */ /* 0x0009e2000c101908 */
[----:B------:R-:W-:Y:S02]  /*2c220*/  ISETP.LT.AND P6, PT, R235, c[0x0][0x178], !P0 ;  /* 0x00005e00eb007a0c */ /* 0x000fe400047c1270 */
[----:B------:R-:W-:Y:S01]  /*2c230*/  ISETP.LT.AND P5, PT, R214, c[0x0][0x178], !P0 ;  /* 0x00005e00d6007a0c */ /* 0x000fe200047a1270 */
[----:B------:R4:W-:Y:S01]  /*2c240*/  @P4 STG.E [R20.64], R93 ;  /* 0x0000005d14004986 */ /* 0x0009e2000c101908 */
[C---:B------:R-:W-:Y:S01]  /*2c250*/  IADD3 R3, R23.reuse, c[0x0][0x198], RZ ;  /* 0x0000660017037a10 */ /* 0x040fe20007ffe0ff */
[----:B--2---:R-:W-:Y:S01]  /*2c260*/  IMAD.WIDE R12, R23, 0x4, R6 ;  /* 0x00000004170c7825 */ /* 0x004fe200078e0206 */
[----:B------:R-:W-:-:S02]  /*2c270*/  ISETP.LT.AND P4, PT, R215, c[0x0][0x178], !P0 ;  /* 0x00005e00d7007a0c */ /* 0x000fc40004781270 */
[----:B------:R-:W-:Y:S01]  /*2c280*/  IADD3 R0, R199, 0x17, RZ ;  /* 0x00000017c7007810 */ /* 0x000fe20007ffe0ff */
[----:B---3--:R-:W-:Y:S01]  /*2c290*/  IMAD.WIDE R14, R23, 0x4, R224 ;  /* 0x00000004170e7825 */ /* 0x008fe200078e02e0 */
[----:B------:R2:W-:Y:S03]  /*2c2a0*/  @P3 STG.E [R12.64], R109 ;  /* 0x0000006d0c003986 */ /* 0x0005e6000c101908 */
[----:B-1----:R-:W-:Y:S01]  /*2c2b0*/  IMAD.WIDE R16, R3, 0x4, R236 ;  /* 0x0000000403107825 */ /* 0x002fe200078e02ec */
[----:B------:R-:W-:-:S03]  /*2c2c0*/  ISETP.GE.AND P1, PT, R0, c[0x0][0x17c], PT ;  /* 0x00005f0000007a0c */ /* 0x000fc60003f26270 */
[----:B----4-:R-:W-:Y:S01]  /*2c2d0*/  IMAD.WIDE R18, R3, 0x4, R4 ;  /* 0x0000000403127825 */ /* 0x010fe200078e0204 */
[----:B------:R1:W-:Y:S01]  /*2c2e0*/  @P2 STG.E [R14.64], R125 ;  /* 0x0000007d0e002986 */ /* 0x0003e2000c101908 */
[----:B------:R-:W-:Y:S02]  /*2c2f0*/  ISETP.LT.AND P0, PT, R135, c[0x0][0x178], !P0 ;  /* 0x00005e0087007a0c */ /* 0x000fe40004701270 */
[----:B------:R-:W-:Y:S01]  /*2c300*/  IMAD.WIDE R20, R3, 0x4, R6 ;  /* 0x0000000403147825 */ /* 0x000fe200078e0206 */
[----:B------:R3:W-:Y:S01]  /*2c310*/  @P6 STG.E [R16.64], R60 ;  /* 0x0000003c10006986 */ /* 0x0007e2000c101908 */
[----:B------:R-:W-:-:S03]  /*2c320*/  ISETP.LT.AND P6, PT, R235, c[0x0][0x178], !P1 ;  /* 0x00005e00eb007a0c */ /* 0x000fc60004fc1270 */
[----:B------:R4:W-:Y:S01]  /*2c330*/  @P5 STG.E [R18.64], R88 ;  /* 0x0000005812005986 */ /* 0x0009e2000c101908 */
[----:B------:R-:W-:Y:S02]  /*2c340*/  ISETP.LT.AND P5, PT, R214, c[0x0][0x178], !P1 ;  /* 0x00005e00d6007a0c */ /* 0x000fe40004fa1270 */
[----:B------:R-:W-:Y:S01]  /*2c350*/  IADD3 R23, R3, c[0x0][0x198], RZ ;  /* 0x0000660003177a10 */ /* 0x000fe20007ffe0ff */
[----:B------:R3:W-:Y:S01]  /*2c360*/  @P4 STG.E [R20.64], R104 ;  /* 0x0000006814004986 */ /* 0x0007e2000c101908 */
[----:B------:R-:W-:Y:S02]  /*2c370*/  ISETP.LT.AND P2, PT, R215, c[0x0][0x178], !P1 ;  /* 0x00005e00d7007a0c */ /* 0x000fe40004f41270 */
[----:B------:R-:W-:Y:S01]  /*2c380*/  ISETP.LT.AND P4, PT, R135, c[0x0][0x178], !P1 ;  /* 0x00005e0087007a0c */ /* 0x000fe20004f81270 */
[----:B--2---:R-:W-:Y:S01]  /*2c390*/  IMAD.WIDE R12, R3, 0x4, R224 ;  /* 0x00000004030c7825 */ /* 0x004fe200078e02e0 */
[----:B------:R-:W-:-:S03]  /*2c3a0*/  IADD3 R0, R199, 0x18, RZ ;  /* 0x00000018c7007810 */ /* 0x000fc60007ffe0ff */
[----:B-1----:R-:W-:Y:S01]  /*2c3b0*/  IMAD.WIDE R14, R23, 0x4, R236 ;  /* 0x00000004170e7825 */ /* 0x002fe200078e02ec */
[----:B------:R-:W-:-:S03]  /*2c3c0*/  ISETP.GE.AND P3, PT, R0, c[0x0][0x17c], PT ;  /* 0x00005f0000007a0c */ /* 0x000fc60003f66270 */
[----:B---3--:R-:W-:Y:S01]  /*2c3d0*/  IMAD.WIDE R16, R23, 0x4, R4 ;  /* 0x0000000417107825 */ /* 0x008fe200078e0204 */
[----:B------:R-:W-:Y:S01]  /*2c3e0*/  IADD3 R0, R199, 0x19, RZ ;  /* 0x00000019c7007810 */ /* 0x000fe20007ffe0ff */
[----:B------:R1:W-:Y:S02]  /*2c3f0*/  @P0 STG.E [R12.64], R76 ;  /* 0x0000004c0c000986 */ /* 0x0003e4000c101908 */
[C---:B----4-:R-:W-:Y:S02]  /*2c400*/  IMAD.WIDE R18, R23.reuse, 0x4, R6 ;  /* 0x0000000417127825 */ /* 0x050fe400078e0206 */
[----:B------:R2:W-:Y:S02]  /*2c410*/  @P6 STG.E [R14.64], R61 ;  /* 0x0000003d0e006986 */ /* 0x0005e4000c101908 */
[----:B------:R-:W-:Y:S01]  /*2c420*/  IMAD.WIDE R20, R23, 0x4, R224 ;  /* 0x0000000417147825 */ /* 0x000fe200078e02e0 */
[----:B------:R-:W-:Y:S01]  /*2c430*/  ISETP.GE.AND P1, PT, R0, c[0x0][0x17c], PT ;  /* 0x00005f0000007a0c */ /* 0x000fe20003f26270 */
[----:B------:R3:W-:Y:S01]  /*2c440*/  @P5 STG.E [R16.64], R89 ;  /* 0x0000005910005986 */ /* 0x0007e2000c101908 */
[----:B------:R-:W-:-:S02]  /*2c450*/  ISETP.LT.AND P5, PT, R235, c[0x0][0x178], !P3 ;  /* 0x00005e00eb007a0c */ /* 0x000fc40005fa1270 */
[----:B------:R-:W-:Y:S01]  /*2c460*/  ISETP.LT.AND P0, PT, R214, c[0x0][0x178], !P3 ;  /* 0x00005e00d6007a0c */ /* 0x000fe20005f01270 */
[----:B------:R4:W-:Y:S01]  /*2c470*/  @P2 STG.E [R18.64], R105 ;  /* 0x0000006912002986 */ /* 0x0009e2000c101908 */
[----:B------:R-:W-:Y:S02]  /*2c480*/  ISETP.LT.AND P6, PT, R215, c[0x0][0x178], !P3 ;  /* 0x00005e00d7007a0c */ /* 0x000fe40005fc1270 */
[----:B------:R-:W-:Y:S01]  /*2c490*/  IADD3 R23, R23, c[0x0][0x198], RZ ;  /* 0x0000660017177a10 */ /* 0x000fe20007ffe0ff */
[----:B------:R-:W-:Y:S01]  /*2c4a0*/  @P4 STG.E [R20.64], R77 ;  /* 0x0000004d14004986 */ /* 0x000fe2000c101908 */
[----:B------:R-:W-:Y:S02]  /*2c4b0*/  ISETP.LT.AND P3, PT, R135, c[0x0][0x178], !P3 ;  /* 0x00005e0087007a0c */ /* 0x000fe40005f61270 */
[----:B------:R-:W-:Y:S01]  /*2c4c0*/  ISETP.LT.AND P4, PT, R235, c[0x0][0x178], !P1 ;  /* 0x00005e00eb007a0c */ /* 0x000fe20004f81270 */
[C---:B-1----:R-:W-:Y:S01]  /*2c4d0*/  IMAD.WIDE R12, R23.reuse, 0x4, R236 ;  /* 0x00000004170c7825 */ /* 0x042fe200078e02ec */
[----:B------:R-:W-:-:S03]  /*2c4e0*/  IADD3 R3, R23, c[0x0][0x198], RZ ;  /* 0x0000660017037a10 */ /* 0x000fc60007ffe0ff */
[----:B--2---:R-:W-:Y:S01]  /*2c4f0*/  IMAD.WIDE R14, R23, 0x4, R4 ;  /* 0x00000004170e7825 */ /* 0x004fe200078e0204 */
[----:B------:R-:W-:-:S03]  /*2c500*/  IADD3 R0, R199, 0x1a, RZ ;  /* 0x0000001ac7007810 */ /* 0x000fc60007ffe0ff */
[C---:B---3--:R-:W-:Y:S01]  /*2c510*/  IMAD.WIDE R16, R23.reuse, 0x4, R6 ;  /* 0x0000000417107825 */ /* 0x048fe200078e0206 */
[----:B------:R1:W-:Y:S03]  /*2c520*/  @P5 STG.E [R12.64], R74 ;  /* 0x0000004a0c005986 */ /* 0x0003e6000c101908 */
[----:B----4-:R-:W-:Y:S01]  /*2c530*/  IMAD.WIDE R18, R23, 0x4, R224 ;  /* 0x0000000417127825 */ /* 0x010fe200078e02e0 */
[----:B------:R2:W-:Y:S03]  /*2c540*/  @P0 STG.E [R14.64], R102 ;  /* 0x000000660e000986 */ /* 0x0005e6000c101908 */
[----:B------:R-:W-:Y:S01]  /*2c550*/  IMAD.WIDE R22, R3, 0x4, R236 ;  /* 0x0000000403167825 */ /* 0x000fe200078e02ec */
[----:B------:R3:W-:Y:S01]  /*2c560*/  @P6 STG.E [R16.64], R118 ;  /* 0x0000007610006986 */ /* 0x0007e2000c101908 */
[----:B------:R-:W-:-:S03]  /*2c570*/  ISETP.GE.AND P2, PT, R0, c[0x0][0x17c], PT ;  /* 0x00005f0000007a0c */ /* 0x000fc60003f46270 */
[----:B------:R4:W-:Y:S01]  /*2c580*/  @P3 STG.E [R18.64], R142 ;  /* 0x0000008e12003986 */ /* 0x0009e2000c101908 */
[----:B------:R-:W-:-:S03]  /*2c590*/  ISETP.LT.AND P3, PT, R214, c[0x0][0x178], !P1 ;  /* 0x00005e00d6007a0c */ /* 0x000fc60004f61270 */
[----:B------:R2:W-:Y:S01]  /*2c5a0*/  @P4 STG.E [R22.64], R75 ;  /* 0x0000004b16004986 */ /* 0x0005e2000c101908 */
[----:B------:R-:W-:Y:S02]  /*2c5b0*/  ISETP.LT.AND P4, PT, R215, c[0x0][0x178], !P1 ;  /* 0x00005e00d7007a0c */ /* 0x000fe40004f81270 */
[----:B------:R-:W-:Y:S02]  /*2c5c0*/  ISETP.LT.AND P0, PT, R135, c[0x0][0x178], !P1 ;  /* 0x00005e0087007a0c */ /* 0x000fe40004f01270 */
[----:B------:R-:W-:Y:S02]  /*2c5d0*/  ISETP.LT.AND P6, PT, R235, c[0x0][0x178], !P2 ;  /* 0x00005e00eb007a0c */ /* 0x000fe400057c1270 */
[----:B------:R-:W-:Y:S02]  /*2c5e0*/  ISETP.LT.AND P5, PT, R214, c[0x0][0x178], !P2 ;  /* 0x00005e00d6007a0c */ /* 0x000fe400057a1270 */
[C---:B------:R-:W-:Y:S01]  /*2c5f0*/  IADD3 R25, R3.reuse, c[0x0][0x198], RZ ;  /* 0x0000660003197a10 */ /* 0x040fe20007ffe0ff */
[----:B-1----:R-:W-:Y:S01]  /*2c600*/  IMAD.WIDE R12, R3, 0x4, R4 ;  /* 0x00000004030c7825 */ /* 0x002fe200078e0204 */
[----:B------:R-:W-:-:S03]  /*2c610*/  IADD3 R0, R199, 0x1b, RZ ;  /* 0x0000001bc7007810 */ /* 0x000fc60007ffe0ff */
[C---:B--2---:R-:W-:Y:S01]  /*2c620*/  IMAD.WIDE R14, R3.reuse, 0x4, R6 ;  /* 0x00000004030e7825 */ /* 0x044fe200078e0206 */
[----:B------:R1:W-:Y:S03]  /*2c630*/  @P3 STG.E [R12.64], R103 ;  /* 0x000000670c003986 */ /* 0x0003e6000c101908 */
[----:B---3--:R-:W-:Y:S01]  /*2c640*/  IMAD.WIDE R16, R3, 0x4, R224 ;  /* 0x0000000403107825 */ /* 0x008fe200078e02e0 */
[----:B------:R-:W-:-:S03]  /*2c650*/  ISETP.GE.AND P1, PT, R0, c[0x0][0x17c], PT ;  /* 0x00005f0000007a0c */ /* 0x000fc60003f26270 */
[C---:B----4-:R-:W-:Y:S01]  /*2c660*/  IMAD.WIDE R18, R25.reuse, 0x4, R236 ;  /* 0x0000000419127825 */ /* 0x050fe200078e02ec */
[----:B------:R2:W-:Y:S03]  /*2c670*/  @P4 STG.E [R14.64], R119 ;  /* 0x000000770e004986 */ /* 0x0005e6000c101908 */
[----:B------:R-:W-:Y:S01]  /*2c680*/  IMAD.WIDE R20, R25, 0x4, R4 ;  /* 0x0000000419147825 */ /* 0x000fe200078e0204 */
[----:B------:R3:W-:Y:S01]  /*2c690*/  @P0 STG.E [R16.64], R143 ;  /* 0x0000008f10000986 */ /* 0x0007e2000c101908 */
[----:B------:R-:W-:Y:S02]  /*2c6a0*/  ISETP.LT.AND P3, PT, R215, c[0x0][0x178], !P2 ;  /* 0x00005e00d7007a0c */ /* 0x000fe40005761270 */
[----:B------:R-:W-:Y:S01]  /*2c6b0*/  ISETP.LT.AND P2, PT, R135, c[0x0][0x178], !P2 ;  /* 0x00005e0087007a0c */ /* 0x000fe20005741270 */
[----:B------:R4:W-:Y:S04]  /*2c6c0*/  @P6 STG.E [R18.64], R70 ;  /* 0x0000004612006986 */ /* 0x0009e8000c101908 */
[----:B------:R3:W-:Y:S01]  /*2c6d0*/  @P5 STG.E [R20.64], R98 ;  /* 0x0000006214005986 */ /* 0x0007e2000c101908 */
[----:B------:R-:W-:-:S02]  /*2c6e0*/  ISETP.LT.AND P5, PT, R235, c[0x0][0x178], !P1 ;  /* 0x00005e00eb007a0c */ /* 0x000fc40004fa1270 */
[C---:B------:R-:W-:Y:S01]  /*2c6f0*/  IADD3 R23, R25.reuse, c[0x0][0x198], RZ ;  /* 0x0000660019177a10 */ /* 0x040fe20007ffe0ff */
[----:B-1----:R-:W-:Y:S01]  /*2c700*/  IMAD.WIDE R12, R25, 0x4, R6 ;  /* 0x00000004190c7825 */ /* 0x002fe200078e0206 */
[----:B------:R-:W-:-:S03]  /*2c710*/  IADD3 R3, R199, 0x1c, RZ ;  /* 0x0000001cc7037810 */ /* 0x000fc60007ffe0ff */
[----:B--2---:R-:W-:Y:S01]  /*2c720*/  IMAD.WIDE R14, R25, 0x4, R224 ;  /* 0x00000004190e7825 */ /* 0x004fe200078e02e0 */
[----:B------:R-:W-:Y:S02]  /*2c730*/  ISETP.LT.AND P0, PT, R214, c[0x0][0x178], !P1 ;  /* 0x00005e00d6007a0c */ /* 0x000fe40004f01270 */
[----:B------:R-:W-:Y:S01]  /*2c740*/  ISETP.GE.AND P6, PT, R3, c[0x0][0x17c], PT ;  /* 0x00005f0003007a0c */ /* 0x000fe20003fc6270 */
[----:B---3--:R-:W-:Y:S01]  /*2c750*/  IMAD.WIDE R16, R23, 0x4, R236 ;  /* 0x0000000417107825 */ /* 0x008fe200078e02ec */
[----:B------:R-:W-:Y:S01]  /*2c760*/  ISETP.LT.AND P4, PT, R215, c[0x0][0x178], !P1 ;  /* 0x00005e00d7007a0c */ /* 0x000fe20004f81270 */
[----:B------:R1:W-:Y:S01]  /*2c770*/  @P3 STG.E [R12.64], R114 ;  /* 0x000000720c003986 */ /* 0x0003e2000c101908 */
[----:B------:R-:W-:-:S03]  /*2c780*/  ISETP.LT.AND P1, PT, R135, c[0x0][0x178], !P1 ;  /* 0x00005e0087007a0c */ /* 0x000fc60004f21270 */
[----:B------:R2:W-:Y:S01]  /*2c790*/  @P2 STG.E [R14.64], R138 ;  /* 0x0000008a0e002986 */ /* 0x0005e2000c101908 */
[----:B------:R-:W-:-:S03]  /*2c7a0*/  ISETP.LT.AND P2, PT, R235, c[0x0][0x178], !P6 ;  /* 0x00005e00eb007a0c */ /* 0x000fc60007741270 */
[----:B------:R3:W-:Y:S01]  /*2c7b0*/  @P5 STG.E [R16.64], R71 ;  /* 0x0000004710005986 */ /* 0x0007e2000c101908 */
[----:B------:R-:W-:Y:S01]  /*2c7c0*/  ISETP.LT.AND P5, PT, R214, c[0x0][0x178], !P6 ;  /* 0x00005e00d6007a0c */ /* 0x000fe200077a1270 */
[C---:B----4-:R-:W-:Y:S01]  /*2c7d0*/  IMAD.WIDE R18, R23.reuse, 0x4, R4 ;  /* 0x0000000417127825 */ /* 0x050fe200078e0204 */
[----:B------:R-:W-:-:S03]  /*2c7e0*/  IADD3 R3, R23, c[0x0][0x198], RZ ;  /* 0x0000660017037a10 */ /* 0x000fc60007ffe0ff */
[----:B------:R-:W-:Y:S01]  /*2c7f0*/  IMAD.WIDE R20, R23, 0x4, R6 ;  /* 0x0000000417147825 */ /* 0x000fe200078e0206 */
[----:B------:R-:W-:Y:S01]  /*2c800*/  IADD3 R0, R199, 0x1d, RZ ;  /* 0x0000001dc7007810 */ /* 0x000fe20007ffe0ff */
[----:B------:R4:W-:Y:S02]  /*2c810*/  @P0 STG.E [R18.64], R99 ;  /* 0x0000006312000986 */ /* 0x0009e4000c101908 */
[----:B-1----:R-:W-:Y:S01]  /*2c820*/  IMAD.WIDE R12, R23, 0x4, R224 ;  /* 0x00000004170c7825 */ /* 0x002fe200078e02e0 */
[----:B------:R-:W-:Y:S01]  /*2c830*/  ISETP.GE.AND P3, PT, R0, c[0x0][0x17c], PT ;  /* 0x00005f0000007a0c */ /* 0x000fe20003f66270 */
[----:B------:R1:W-:Y:S02]  /*2c840*/  @P4 STG.E [R20.64], R115 ;  /* 0x0000007314004986 */ /* 0x0003e4000c101908 */
[----:B--2---:R-:W-:Y:S01]  /*2c850*/  IMAD.WIDE R14, R3, 0x4, R236 ;  /* 0x00000004030e7825 */ /* 0x004fe200078e02ec */
[----:B------:R-:W-:-:S03]  /*2c860*/  ISETP.LT.AND P4, PT, R215, c[0x0][0x178], !P6 ;  /* 0x00005e00d7007a0c */ /* 0x000fc60007781270 */
[----:B---3--:R-:W-:Y:S01]  /*2c870*/  IMAD.WIDE R16, R3, 0x4, R4 ;  /* 0x0000000403107825 */ /* 0x008fe200078e0204 */
[----:B------:R-:W-:Y:S01]  /*2c880*/  ISETP.LT.AND P6, PT, R135, c[0x0][0x178], !P6 ;  /* 0x00005e0087007a0c */ /* 0x000fe200077c1270 */
[----:B------:R2:W-:Y:S04]  /*2c890*/  @P1 STG.E [R12.64], R139 ;  /* 0x0000008b0c001986 */ /* 0x0005e8000c101908 */
[----:B------:R3:W-:Y:S01]  /*2c8a0*/  @P2 STG.E [R14.64], R66 ;  /* 0x000000420e002986 */ /* 0x0007e2000c101908 */
[----:B----4-:R-:W-:-:S03]  /*2c8b0*/  IMAD.WIDE R18, R3, 0x4, R6 ;  /* 0x0000000403127825 */ /* 0x010fc600078e0206 */
[----:B------:R4:W-:Y:S01]  /*2c8c0*/  @P5 STG.E [R16.64], R94 ;  /* 0x0000005e10005986 */ /* 0x0009e2000c101908 */
[----:B------:R-:W-:Y:S01]  /*2c8d0*/  ISETP.LT.AND P5, PT, R235, c[0x0][0x178], !P3 ;  /* 0x00005e00eb007a0c */ /* 0x000fe20005fa1270 */
[----:B-1----:R-:W-:Y:S01]  /*2c8e0*/  IMAD.WIDE R20, R3, 0x4, R224 ;  /* 0x0000000403147825 */ /* 0x002fe200078e02e0 */
[----:B------:R-:W-:Y:S02]  /*2c8f0*/  IADD3 R0, R199, 0x1e, RZ ;  /* 0x0000001ec7007810 */ /* 0x000fe40007ffe0ff */
[----:B------:R-:W-:Y:S02]  /*2c900*/  IADD3 R3, R3, c[0x0][0x198], RZ ;  /* 0x0000660003037a10 */ /* 0x000fe40007ffe0ff */
[----:B------:R-:W-:Y:S01]  /*2c910*/  ISETP.GE.AND P0, PT, R0, c[0x0][0x17c], PT ;  /* 0x00005f0000007a0c */ /* 0x000fe20003f06270 */
[----:B------:R1:W-:Y:S01]  /*2c920*/  @P4 STG.E [R18.64], R110 ;  /* 0x0000006e12004986 */ /* 0x0003e2000c101908 */
[----:B------:R-:W-:Y:S01]  /*2c930*/  ISETP.LT.AND P1, PT, R214, c[0x0][0x178], !P3 ;  /* 0x00005e00d6007a0c */ /* 0x000fe20005f21270 */
[----:B--2---:R-:W-:Y:S01]  /*2c940*/  IMAD.WIDE R12, R3, 0x4, R236 ;  /* 0x00000004030c7825 */ /* 0x004fe200078e02ec */
[----:B------:R-:W-:Y:S01]  /*2c950*/  ISETP.LT.AND P2, PT, R215, c[0x0][0x178], !P3 ;  /* 0x00005e00d7007a0c */ /* 0x000fe20005f41270 */
[----:B------:R2:W-:Y:S01]  /*2c960*/  @P6 STG.E [R20.64], R126 ;  /* 0x0000007e14006986 */ /* 0x0005e2000c101908 */
[----:B------:R-:W-:-:S02]  /*2c970*/  ISETP.LT.AND P3, PT, R135, c[0x0][0x178], !P3 ;  /* 0x00005e0087007a0c */ /* 0x000fc40005f61270 */
[----:B------:R-:W-:Y:S01]  /*2c980*/  ISETP.LT.AND P6, PT, R235, c[0x0][0x178], !P0 ;  /* 0x00005e00eb007a0c */ /* 0x000fe200047c1270 */
[----:B------:R1:W-:Y:S01]  /*2c990*/  @P5 STG.E [R12.64], R67 ;  /* 0x000000430c005986 */ /* 0x0003e2000c101908 */
[----:B------:R-:W-:Y:S02]  /*2c9a0*/  ISETP.LT.AND P5, PT, R214, c[0x0][0x178], !P0 ;  /* 0x00005e00d6007a0c */ /* 0x000fe400047a1270 */
[C---:B------:R-:W-:Y:S01]  /*2c9b0*/  IADD3 R25, R3.reuse, c[0x0][0x198], RZ ;  /* 0x0000660003197a10 */ /* 0x040fe20007ffe0ff */
[----:B---3--:R-:W-:Y:S01]  /*2c9c0*/  IMAD.WIDE R14, R3, 0x4, R4 ;  /* 0x00000004030e7825 */ /* 0x008fe200078e0204 */
[----:B------:R-:W-:-:S03]  /*2c9d0*/  IADD3 R0, R199, 0x1f, RZ ;  /* 0x0000001fc7007810 */ /* 0x000fc60007ffe0ff */
[----:B----4-:R-:W-:Y:S01]  /*2c9e0*/  IMAD.WIDE R16, R3, 0x4, R6 ;  /* 0x0000000403107825 */ /* 0x010fe200078e0206 */
[----:B------:R-:W-:-:S03]  /*2c9f0*/  ISETP.GE.AND P4, PT, R0, c[0x0][0x17c], PT ;  /* 0x00005f0000007a0c */ /* 0x000fc60003f86270 */
[----:B-1----:R-:W-:Y:S01]  /*2ca00*/  IMAD.WIDE R18, R3, 0x4, R224 ;  /* 0x0000000403127825 */ /* 0x002fe200078e02e0 */
[----:B------:R1:W-:Y:S03]  /*2ca10*/  @P1 STG.E [R14.64], R95 ;  /* 0x0000005f0e001986 */ /* 0x0003e6000c101908 */
[----:B--2---:R-:W-:Y:S01]  /*2ca20*/  IMAD.WIDE R20, R25, 0x4, R236 ;  /* 0x0000000419147825 */ /* 0x004fe200078e02ec */
[----:B------:R2:W-:Y:S01]  /*2ca30*/  @P2 STG.E [R16.64], R111 ;  /* 0x0000006f10002986 */ /* 0x0005e2000c101908 */
[----:B------:R-:W-:Y:S02]  /*2ca40*/  ISETP.LT.AND P1, PT, R215, c[0x0][0x178], !P0 ;  /* 0x00005e00d7007a0c */ /* 0x000fe40004721270 */
[----:B------:R-:W-:Y:S01]  /*2ca50*/  IMAD.WIDE R22, R25, 0x4, R4 ;  /* 0x0000000419167825 */ /* 0x000fe200078e0204 */
[----:B------:R3:W-:Y:S01]  /*2ca60*/  @P3 STG.E [R18.64], R127 ;  /* 0x0000007f12003986 */ /* 0x0007e2000c101908 */
[----:B------:R-:W-:-:S03]  /*2ca70*/  ISETP.LT.AND P0, PT, R135, c[0x0][0x178], !P0 ;  /* 0x00005e0087007a0c */ /* 0x000fc60004701270 */
[----:B------:R4:W-:Y:S01]  /*2ca80*/  @P6 STG.E [R20.64], R62 ;  /* 0x0000003e14006986 */ /* 0x0009e2000c101908 */
[----:B------:R-:W-:Y:S02]  /*2ca90*/  ISETP.LT.AND P6, PT, R235, c[0x0][0x178], !P4 ;  /* 0x00005e00eb007a0c */ /* 0x000fe400067c1270 */
[----:B------:R-:W-:Y:S01]  /*2caa0*/  ISETP.LT.AND P3, PT, R214, c[0x0][0x178], !P4 ;  /* 0x00005e00d6007a0c */ /* 0x000fe20006761270 */
[----:B------:R2:W-:Y:S01]  /*2cab0*/  @P5 STG.E [R22.64], R90 ;  /* 0x0000005a16005986 */ /* 0x0005e2000c101908 */
[----:B------:R-:W-:Y:S02]  /*2cac0*/  IADD3 R3, R25, c[0x0][0x198], RZ ;  /* 0x0000660019037a10 */ /* 0x000fe40007ffe0ff */
[----:B------:R-:W-:Y:S02]  /*2cad0*/  ISETP.LT.AND P5, PT, R215, c[0x0][0x178], !P4 ;  /* 0x00005e00d7007a0c */ /* 0x000fe400067a1270 */
[----:B------:R-:W-:Y:S01]  /*2cae0*/  ISETP.LT.AND P4, PT, R135, c[0x0][0x178], !P4 ;  /* 0x00005e0087007a0c */ /* 0x000fe20006781270 */
[----:B------:R-:W-:Y:S01]  /*2caf0*/  IMAD.WIDE R12, R25, 0x4, R6 ;  /* 0x00000004190c7825 */ /* 0x000fe200078e0206 */
[----:B------:R-:W-:-:S03]  /*2cb00*/  IADD3 R0, R199, 0x20, RZ ;  /* 0x00000020c7007810 */ /* 0x000fc60007ffe0ff */
[----:B-1----:R-:W-:Y:S01]  /*2cb10*/  IMAD.WIDE R14, R25, 0x4, R224 ;  /* 0x00000004190e7825 */ /* 0x002fe200078e02e0 */
[----:B------:R-:W-:-:S03]  /*2cb20*/  ISETP.GE.AND P2, PT, R0, c[0x0][0x17c], PT ;  /* 0x00005f0000007a0c */ /* 0x000fc60003f46270 */
[----:B--2---:R-:W-:Y:S01]  /*2cb30*/  IMAD.WIDE R16, R3, 0x4, R236 ;  /* 0x0000000403107825 */ /* 0x004fe200078e02ec */
[----:B------:R-:W-:Y:S01]  /*2cb40*/  IADD3 R0, R199, 0x21, RZ ;  /* 0x00000021c7007810 */ /* 0x000fe20007ffe0ff */
[----:B------:R1:W-:Y:S02]  /*2cb50*/  @P1 STG.E [R12.64], R106 ;  /* 0x0000006a0c001986 */ /* 0x0003e4000c101908 */
[C---:B---3--:R-:W-:Y:S02]  /*2cb60*/  IMAD.WIDE R18, R3.reuse, 0x4, R4 ;  /* 0x0000000403127825 */ /* 0x048fe400078e0204 */
[----:B------:R2:W-:Y:S02]  /*2cb70*/  @P0 STG.E [R14.64], R78 ;  /* 0x0000004e0e000986 */ /* 0x0005e4000c101908 */
[C---:B----4-:R-:W-:Y:S01]  /*2cb80*/  IMAD.WIDE R20, R3.reuse, 0x4, R6 ;  /* 0x0000000403147825 */ /* 0x050fe200078e0206 */
        /* <DEDUP_REMOVED lines=16> */
[C---:B--2---:R-:W-:Y:S01]  /*2cc90*/  IMAD.WIDE R14, R3.reuse, 0x4, R4 ;  /* 0x00000004030e7825 */ /* 0x044fe200078e0204 */
[----:B------:R1:W-:Y:S03]  /*2cca0*/  @P0 STG.E [R12.64], R148 ;  /* 0x000000940c000986 */ /* 0x0003e6000c101908 */
[----:B---3--:R-:W-:Y:S01]  /*2ccb0*/  IMAD.WIDE R16, R3, 0x4, R6 ;  /* 0x0000000403107825 */ /* 0x008fe200078e0206 */
[----:B------:R-:W-:-:S03]  /*2ccc0*/  ISETP.GE.AND P0, PT, R0, c[0x0][0x17c], PT ;  /* 0x00005f0000007a0c */ /* 0x000fc60003f06270 */
[----:B----4-:R-:W-:Y:S01]  /*2ccd0*/  IMAD.WIDE R18, R3, 0x4, R224 ;  /* 0x0000000403127825 */ /* 0x010fe200078e02e0 */
        /* <DEDUP_REMOVED lines=9> */
[----:B------:R3:W-:Y:S01]  /*2cd70*/  @P5 STG.E [R22.64], R165 ;  /* 0x000000a516005986 */ /* 0x0007e2000c101908 */
[----:B------:R-:W-:Y:S02]  /*2cd80*/  ISETP.LT.AND P5, PT, R214, c[0x0][0x178], !P0 ;  /* 0x00005e00d6007a0c */ /* 0x000fe400047a1270 */
[----:B------:R-:W-:Y:S02]  /*2cd90*/  ISETP.LT.AND P6, PT, R215, c[0x0][0x178], !P0 ;  /* 0x00005e00d7007a0c */ /* 0x000fe400047c1270 */
[C---:B------:R-:W-:Y:S01]  /*2cda0*/  IADD3 R3, R25.reuse, c[0x0][0x198], RZ ;  /* 0x0000660019037a10 */ /* 0x040fe20007ffe0ff */
        /* <DEDUP_REMOVED lines=8> */
[----:B------:R2:W-:Y:S02]  /*2ce30*/  @P2 STG.E [R14.64], R193 ;  /* 0x000000c10e002986 */ /* 0x0005e4000c101908 */
[----:B------:R-:W-:Y:S01]  /*2ce40*/  IMAD.WIDE R20, R3, 0x4, R6 ;  /* 0x0000000403147825 */ /* 0x000fe200078e0206 */
[----:B------:R-:W-:Y:S01]  /*2ce50*/  ISETP.LT.AND P0, PT, R135, c[0x0][0x178], !P0 ;  /* 0x00005e0087007a0c */ /* 0x000fe20004701270 */
[----:B------:R3:W-:Y:S01]  /*2ce60*/  @P4 STG.E [R16.64], R144 ;  /* 0x0000009010004986 */ /* 0x0007e2000c101908 */
[----:B------:R-:W-:-:S03]  /*2ce70*/  ISETP.LT.AND P4, PT, R235, c[0x0][0x178], !P1 ;  /* 0x00005e00eb007a0c */ /* 0x000fc60004f81270 */
[----:B------:R4:W-:Y:S01]  /*2ce80*/  @P5 STG.E [R18.64], R168 ;  /* 0x000000a812005986 */ /* 0x0009e2000c101908 */
[----:B------:R-:W-:-:S03]  /*2ce90*/  ISETP.GE.AND P3, PT, R0, c[0x0][0x17c], PT ;  /* 0x00005f0000007a0c */ /* 0x000fc60003f66270 */
[----:B------:R2:W-:Y:S01]  /*2cea0*/  @P6 STG.E [R20.64], R176 ;  /* 0x000000b014006986 */ /* 0x0005e2000c101908 */
[----:B------:R-:W-:Y:S02]  /*2ceb0*/  ISETP.LT.AND P6, PT, R214, c[0x0][0x178], !P1 ;  /* 0x00005e00d6007a0c */ /* 0x000fe40004fc1270 */
[----:B------:R-:W-:Y:S02]  /*2cec0*/  IADD3 R23, R3, c[0x0][0x198], RZ ;  /* 0x0000660003177a10 */ /* 0x000fe40007ffe0ff */
[----:B------:R-:W-:Y:S02]  /*2ced0*/  ISETP.LT.AND P2, PT, R215, c[0x0][0x178], !P1 ;  /* 0x00005e00d7007a0c */ /* 0x000fe40004f41270 */
[----:B------:R-:W-:Y:S02]  /*2cee0*/  ISETP.LT.AND P1, PT, R135, c[0x0][0x178], !P1 ;  /* 0x00005e0087007a0c */ /* 0x000fe40004f21270 */
[----:B------:R-:W-:Y:S01]  /*2cef0*/  ISETP.LT.AND P5, PT, R235, c[0x0][0x178], !P3 ;  /* 0x00005e00eb007a0c */ /* 0x000fe20005fa1270 */
[----:B-1----:R-:W-:Y:S01]  /*2cf00*/  IMAD.WIDE R12, R3, 0x4, R224 ;  /* 0x00000004030c7825 */ /* 0x002fe200078e02e0 */
[----:B------:R-:W-:-:S03]  /*2cf10*/  IADD3 R3, R23, c[0x0][0x198], RZ ;  /* 0x0000660017037a10 */ /* 0x000fc60007ffe0ff */
[----:B--2---:R-:W-:Y:S01]  /*2cf20*/  IMAD.WIDE R14, R23, 0x4, R236 ;  /* 0x00000004170e7825 */ /* 0x004fe200078e02ec */
[----:B------:R-:W-:-:S03]  /*2cf30*/  IADD3 R0, R199, 0x25, RZ ;  /* 0x00000025c7007810 */ /* 0x000fc60007ffe0ff */
[C---:B---3--:R-:W-:Y:S01]  /*2cf40*/  IMAD.WIDE R16, R23.reuse, 0x4, R4 ;  /* 0x0000000417107825 */ /* 0x048fe200078e0204 */
[----:B------:R1:W-:Y:S03]  /*2cf50*/  @P0 STG.E [R12.64], R184 ;  /* 0x000000b80c000986 */ /* 0x0003e6000c101908 */
[C---:B----4-:R-:W-:Y:S01]  /*2cf60*/  IMAD.WIDE R18, R23.reuse, 0x4, R6 ;  /* 0x0000000417127825 */ /* 0x050fe200078e0206 */
[----:B------:R2:W-:Y:S01]  /*2cf70*/  @P4 STG.E [R14.64], R145 ;  /* 0x000000910e004986 */ /* 0x0005e2000c101908 */
[----:B------:R-:W-:Y:S02]  /*2cf80*/  ISETP.GE.AND P0, PT, R0, c[0x0][0x17c], PT ;  /* 0x00005f0000007a0c */ /* 0x000fe40003f06270 */
[----:B------:R-:W-:Y:S01]  /*2cf90*/  IMAD.WIDE R20, R23, 0x4, R224 ;  /* 0x0000000417147825 */ /* 0x000fe200078e02e0 */
[----:B------:R3:W-:Y:S01]  /*2cfa0*/  @P6 STG.E [R16.64], R169 ;  /* 0x000000a910006986 */ /* 0x0007e2000c101908 */
[----:B------:R-:W-:-:S02]  /*2cfb0*/  ISETP.LT.AND P6, PT, R214, c[0x0][0x178], !P3 ;  /* 0x00005e00d6007a0c */ /* 0x000fc40005fc1270 */
[----:B------:R-:W-:Y:S01]  /*2cfc0*/  IMAD.WIDE R22, R3, 0x4, R236 ;  /* 0x0000000403167825 */ /* 0x000fe200078e02ec */
[----:B------:R-:W-:Y:S01]  /*2cfd0*/  ISETP.LT.AND P4, PT, R215, c[0x0][0x178], !P3 ;  /* 0x00005e00d7007a0c */ /* 0x000fe20005f81270 */
[----:B------:R4:W-:Y:S01]  /*2cfe0*/  @P2 STG.E [R18.64], R177 ;  /* 0x000000b112002986 */ /* 0x0009e2000c101908 */
[----:B------:R-:W-:Y:S02]  /*2cff0*/  ISETP.LT.AND P3, PT, R135, c[0x0][0x178], !P3 ;  /* 0x00005e0087007a0c */ /* 0x000fe40005f61270 */
[----:B------:R-:W-:Y:S01]  /*2d000*/  ISETP.LT.AND P2, PT, R235, c[0x0][0x178], !P0 ;  /* 0x00005e00eb007a0c */ /* 0x000fe20004741270 */
[----:B------:R3:W-:Y:S01]  /*2d010*/  @P1 STG.E [R20.64], R185 ;  /* 0x000000b914001986 */ /* 0x0007e2000c101908 */
[----:B------:R-:W-:-:S03]  /*2d020*/  IADD3 R25, R3, c[0x0][0x198], RZ ;  /* 0x0000660003197a10 */ /* 0x000fc60007ffe0ff */
[----:B------:R-:W-:Y:S01]  /*2d030*/  @P5 STG.E [R22.64], R120 ;  /* 0x0000007816005986 */ /* 0x000fe2000c101908 */
[----:B------:R-:W-:Y:S01]  /*2d040*/  ISETP.LT.AND P5, PT, R214, c[0x0][0x178], !P0 ;  /* 0x00005e00d6007a0c */ /* 0x000fe200047a1270 */
        /* <DEDUP_REMOVED lines=28> */
[C---:B------:R-:W-:Y:S02]  /*2d210*/  IMAD.WIDE R20, R3.reuse, 0x4, R6 ;  /* 0x0000000403147825 */ /* 0x040fe400078e0206 */
[----:B------:R3:W-:Y:S02]  /*2d220*/  @P5 STG.E [R16.64], R80 ;  /* 0x0000005010005986 */ /* 0x0007e4000c101908 */
[----:B------:R-:W-:-:S02]  /*2d230*/  IMAD.WIDE R22, R3, 0x4, R224 ;  /* 0x0000000403167825 */ /* 0x000fc400078e02e0 */
[----:B------:R4:W-:Y:S01]  /*2d240*/  @P3 STG.E [R18.64], R160 ;  /* 0x000000a012003986 */ /* 0x0009e2000c101908 */
[----:B------:R-:W-:-:S03]  /*2d250*/  ISETP.GE.AND P6, PT, R0, c[0x0][0x17c], PT ;  /* 0x00005f0000007a0c */ /* 0x000fc60003fc6270 */
[----:B------:R1:W-:Y:S01]  /*2d260*/  @P2 STG.E [R20.64], R84 ;  /* 0x0000005414002986 */ /* 0x0003e2000c101908 */
[----:B------:R-:W-:Y:S02]  /*2d270*/  ISETP.LT.AND P2, PT, R235, c[0x0][0x178], !P4 ;  /* 0x00005e00eb007a0c */ /* 0x000fe40006741270 */
[----:B------:R-:W-:Y:S01]  /*2d280*/  ISETP.LT.AND P3, PT, R214, c[0x0][0x178], !P4 ;  /* 0x00005e00d6007a0c */ /* 0x000fe20006761270 */
[----:B------:R2:W-:Y:S01]  /*2d290*/  @P1 STG.E [R22.64], R152 ;  /* 0x0000009816001986 */ /* 0x0005e2000c101908 */
[----:B------:R-:W-:Y:S02]  /*2d2a0*/  ISETP.LT.AND P1, PT, R215, c[0x0][0x178], !P4 ;  /* 0x00005e00d7007a0c */ /* 0x000fe40006721270 */
[----:B------:R-:W-:Y:S02]  /*2d2b0*/  IADD3 R3, R3, c[0x0][0x198], RZ ;  /* 0x0000660003037a10 */ /* 0x000fe40007ffe0ff */
        /* <DEDUP_REMOVED lines=25> */
[----:B---3--:R-:W-:Y:S01]  /*2d450*/  IMAD.WIDE R16, R25, 0x4, R224 ;  /* 0x0000000419107825 */ /* 0x008fe200078e02e0 */
[----:B------:R1:W-:Y:S03]  /*2d460*/  @P2 STG.E [R12.64], R166 ;  /* 0x000000a60c002986 */ /* 0x0003e6000c101908 */
[C---:B----4-:R-:W-:Y:S01]  /*2d470*/  IMAD.WIDE R18, R23.reuse, 0x4, R236 ;  /* 0x0000000417127825 */ /* 0x050fe200078e02ec */
[----:B------:R2:W-:Y:S03]  /*2d480*/  @P3 STG.E [R14.64], R182 ;  /* 0x000000b60e003986 */ /* 0x0005e6000c101908 */
[----:B------:R-:W-:Y:S01]  /*2d490*/  IMAD.WIDE R20, R23, 0x4, R4 ;  /* 0x0000000417147825 */ /* 0x000fe200078e0204 */
[----:B------:R3:W-:Y:S01]  /*2d4a0*/  @P6 STG.E [R16.64], R194 ;  /* 0x000000c210006986 */ /* 0x0007e2000c101908 */
[----:B------:R-:W-:-:S02]  /*2d4b0*/  ISETP.LT.AND P3, PT, R215, c[0x0][0x178], !P0 ;  /* 0x00005e00d7007a0c */ /* 0x000fc40004761270 */
[----:B------:R-:W-:Y:S01]  /*2d4c0*/  ISETP.LT.AND P0, PT, R135, c[0x0][0x178], !P0 ;  /* 0x00005e0087007a0c */ /* 0x000fe20004701270 */
[----:B------:R4:W-:Y:S01]  /*2d4d0*/  @P5 STG.E [R18.64], R151 ;  /* 0x0000009712005986 */ /* 0x0009e2000c101908 */
[----:B------:R-:W-:Y:S01]  /*2d4e0*/  ISETP.LT.AND P2, PT, R235, c[0x0][0x178], !P1 ;  /* 0x00005e00eb007a0c */ /* 0x000fe20004f41270 */
[C---:B-1----:R-:W-:Y:S02]  /*2d4f0*/  IMAD.WIDE R12, R23.reuse, 0x4, R6 ;  /* 0x00000004170c7825 */ /* 0x042fe400078e0206 */
[----:B------:R1:W-:Y:S01]  /*2d500*/  @P4 STG.E [R20.64], R167 ;  /* 0x000000a714004986 */ /* 0x0003e2000c101908 */
[----:B------:R-:W-:Y:S01]  /*2d510*/  ISETP.LT.AND P4, PT, R214, c[0x0][0x178], !P1 ;  /* 0x00005e00d6007a0c */ /* 0x000fe20004f81270 */
[----:B--2---:R-:W-:Y:S01]  /*2d520*/  IMAD.WIDE R14, R23, 0x4, R224 ;  /* 0x00000004170e7825 */ /* 0x004fe200078e02e0 */
[----:B------:R-:W-:Y:S02]  /*2d530*/  ISETP.LT.AND P6, PT, R215, c[0x0][0x178], !P1 ;  /* 0x00005e00d7007a0c */ /* 0x000fe40004fc1270 */
[----:B------:R-:W-:-:S02]  /*2d540*/  IADD3 R23, R23, c[0x0][0x198], RZ ;  /* 0x0000660017177a10 */ /* 0x000fc40007ffe0ff */
[----:B------:R-:W-:-:S03]  /*2d550*/  IADD3 R3, R199, 0x2b, RZ ;  /* 0x0000002bc7037810 */ /* 0x000fc60007ffe0ff */
[----:B---3--:R-:W-:Y:S01]  /*2d560*/  IMAD.WIDE R16, R23, 0x4, R236 ;  /* 0x0000000417107825 */ /* 0x008fe200078e02ec */
[----:B------:R-:W-:Y:S01]  /*2d570*/  ISETP.GE.AND P5, PT, R3, c[0x0][0x17c], PT ;  /* 0x00005f0003007a0c */ /* 0x000fe20003fa6270 */
[----:B------:R2:W-:Y:S02]  /*2d580*/  @P3 STG.E [R12.64], R183 ;  /* 0x000000b70c003986 */ /* 0x0005e4000c101908 */
[----:B----4-:R-:W-:Y:S01]  /*2d590*/  IMAD.WIDE R18, R23, 0x4, R4 ;  /* 0x0000000417127825 */ /* 0x010fe200078e0204 */
[----:B------:R-:W-:Y:S01]  /*2d5a0*/  ISETP.LT.AND P1, PT, R135, c[0x0][0x178], !P1 ;  /* 0x00005e0087007a0c */ /* 0x000fe20004f21270 */
[----:B------:R3:W-:Y:S02]  /*2d5b0*/  @P0 STG.E [R14.64], R195 ;  /* 0x000000c30e000986 */ /* 0x0007e4000c101908 */
[----:B-1----:R-:W-:Y:S01]  /*2d5c0*/  IMAD.WIDE R20, R23, 0x4, R6 ;  /* 0x0000000417147825 */ /* 0x002fe200078e0206 */
[----:B------:R-:W-:Y:S01]  /*2d5d0*/  ISETP.LT.AND P0, PT, R235, c[0x0][0x178], !P5 ;  /* 0x00005e00eb007a0c */ /* 0x000fe20006f01270 */
[----:B------:R1:W-:Y:S01]  /*2d5e0*/  @P2 STG.E [R16.64], R146 ;  /* 0x0000009210002986 */ /* 0x0003e2000c101908 */
[----:B------:R-:W-:-:S03]  /*2d5f0*/  IADD3 R3, R23, c[0x0][0x198], RZ ;  /* 0x0000660017037a10 */ /* 0x000fc60007ffe0ff */
[----:B------:R4:W-:Y:S01]  /*2d600*/  @P4 STG.E [R18.64], R170 ;  /* 0x000000aa12004986 */ /* 0x0009e2000c101908 */
[----:B------:R-:W-:-:S03]  /*2d610*/  ISETP.LT.AND P4, PT, R214, c[0x0][0x178], !P5 ;  /* 0x00005e00d6007a0c */ /* 0x000fc60006f81270 */
[----:B------:R4:W-:Y:S01]  /*2d620*/  @P6 STG.E [R20.64], R178 ;  /* 0x000000b214006986 */ /* 0x0009e2000c101908 */
[----:B------:R-:W-:Y:S01]  /*2d630*/  ISETP.LT.AND P6, PT, R215, c[0x0][0x178], !P5 ;  /* 0x00005e00d7007a0c */ /* 0x000fe20006fc1270 */
[----:B--2---:R-:W-:Y:S01]  /*2d640*/  IMAD.WIDE R12, R23, 0x4, R224 ;  /* 0x00000004170c7825 */ /* 0x004fe200078e02e0 */
[----:B------:R-:W-:Y:S02]  /*2d650*/  IADD3 R0, R199, 0x2c, RZ ;  /* 0x0000002cc7007810 */ /* 0x000fe40007ffe0ff */
[----:B------:R-:W-:Y:S01]  /*2d660*/  ISETP.LT.AND P5, PT, R135, c[0x0][0x178], !P5 ;  /* 0x00005e0087007a0c */ /* 0x000fe20006fa1270 */
[----:B---3--:R-:W-:Y:S01]  /*2d670*/  IMAD.WIDE R14, R3, 0x4, R236 ;  /* 0x00000004030e7825 */ /* 0x008fe200078e02ec */
[----:B------:R-:W-:-:S03]  /*2d680*/  ISETP.GE.AND P3, PT, R0, c[0x0][0x17c], PT ;  /* 0x00005f0000007a0c */ /* 0x000fc60003f66270 */
[----:B-1----:R-:W-:Y:S01]  /*2d690*/  IMAD.WIDE R16, R3, 0x4, R4 ;  /* 0x0000000403107825 */ /* 0x002fe200078e0204 */
[----:B------:R-:W-:Y:S01]  /*2d6a0*/  IADD3 R0, R199, 0x2d, RZ ;  /* 0x0000002dc7007810 */ /* 0x000fe20007ffe0ff */
[----:B------:R1:W-:Y:S02]  /*2d6b0*/  @P1 STG.E [R12.64], R186 ;  /* 0x000000ba0c001986 */ /* 0x0003e4000c101908 */
[----:B----4-:R-:W-:Y:S01]  /*2d6c0*/  IMAD.WIDE R18, R3, 0x4, R6 ;  /* 0x0000000403127825 */ /* 0x010fe200078e0206 */
[----:B------:R-:W-:Y:S01]  /*2d6d0*/  ISETP.LT.AND P1, PT, R235, c[0x0][0x178], !P3 ;  /* 0x00005e00eb007a0c */ /* 0x000fe20005f21270 */
[----:B------:R2:W-:Y:S02]  /*2d6e0*/  @P0 STG.E [R14.64], R147 ;  /* 0x000000930e000986 */ /* 0x0005e4000c101908 */
[----:B------:R-:W-:Y:S02]  /*2d6f0*/  IMAD.WIDE R20, R3, 0x4, R224 ;  /* 0x0000000403147825 */ /* 0x000fe400078e02e0 */
[----:B------:R3:W-:Y:S01]  /*2d700*/  @P4 STG.E [R16.64], R171 ;  /* 0x000000ab10004986 */ /* 0x0007e2000c101908 */
[----:B------:R-:W-:-:S02]  /*2d710*/  ISETP.LT.AND P4, PT, R214, c[0x0][0x178], !P3 ;  /* 0x00005e00d6007a0c */ /* 0x000fc40005f81270 */
[----:B------:R-:W-:Y:S01]  /*2d720*/  ISETP.GE.AND P2, PT, R0, c[0x0][0x17c], PT ;  /* 0x00005f0000007a0c */ /* 0x000fe20003f46270 */
[----:B------:R4:W-:Y:S01]  /*2d730*/  @P6 STG.E [R18.64], R179 ;  /* 0x000000b312006986 */ /* 0x0009e2000c101908 */
[----:B------:R-:W-:Y:S02]  /*2d740*/  ISETP.LT.AND P6, PT, R215, c[0x0][0x178], !P3 ;  /* 0x00005e00d7007a0c */ /* 0x000fe40005fc1270 */
[----:B------:R-:W-:Y:S02]  /*2d750*/  IADD3 R23, R3, c[0x0][0x198], RZ ;  /* 0x0000660003177a10 */ /* 0x000fe40007ffe0ff */
[----:B------:R-:W-:Y:S01]  /*2d760*/  ISETP.LT.AND P3, PT, R135, c[0x0][0x178], !P3 ;  /* 0x00005e0087007a0c */ /* 0x000fe20005f61270 */
[----:B------:R4:W-:Y:S01]  /*2d770*/  @P5 STG.E [R20.64], R187 ;  /* 0x000000bb14005986 */ /* 0x0009e2000c101908 */
[----:B------:R-:W-:Y:S01]  /*2d780*/  ISETP.LT.AND P5, PT, R235, c[0x0][0x178], !P2 ;  /* 0x00005e00eb007a0c */ /* 0x000fe200057a1270 */
[C---:B-1----:R-:W-:Y:S02]  /*2d790*/  IMAD.WIDE R12, R23.reuse, 0x4, R236 ;  /* 0x00000004170c7825 */ /* 0x042fe400078e02ec */
[----:B------:R-:W1:Y:S01]  /*2d7a0*/  S2R R251, SR_TID.X ;  /* 0x0000000000fb7919 */ /* 0x000e620000002100 */
[C---:B------:R-:W-:Y:S01]  /*2d7b0*/  IADD3 R3, R23.reuse, c[0x0][0x198], RZ ;  /* 0x0000660017037a10 */ /* 0x040fe20007ffe0ff */
[----:B--2---:R-:W-:Y:S01]  /*2d7c0*/  IMAD.WIDE R14, R23, 0x4, R4 ;  /* 0x00000004170e7825 */ /* 0x004fe200078e0204 */
[----:B------:R-:W-:-:S03]  /*2d7d0*/  IADD3 R0, R199, 0x2e, RZ ;  /* 0x0000002ec7007810 */ /* 0x000fc60007ffe0ff */
[C---:B---3--:R-:W-:Y:S01]  /*2d7e0*/  IMAD.WIDE R16, R23.reuse, 0x4, R6 ;  /* 0x0000000417107825 */ /* 0x048fe200078e0206 */
[----:B------:R-:W-:Y:S03]  /*2d7f0*/  @P1 STG.E [R12.64], R122 ;  /* 0x0000007a0c001986 */ /* 0x000fe6000c101908 */
[----:B----4-:R-:W-:Y:S01]  /*2d800*/  IMAD.WIDE R18, R23, 0x4, R224 ;  /* 0x0000000417127825 */ /* 0x010fe200078e02e0 */
[----:B------:R-:W-:Y:S01]  /*2d810*/  @P4 STG.E [R14.64], R158 ;  /* 0x0000009e0e004986 */ /* 0x000fe2000c101908 */
[----:B------:R-:W-:Y:S02]  /*2d820*/  ISETP.GE.AND P0, PT, R0, c[0x0][0x17c], PT ;  /* 0x00005f0000007a0c */ /* 0x000fe40003f06270 */
[----:B------:R-:W-:Y:S01]  /*2d830*/  IMAD.WIDE R20, R3, 0x4, R236 ;  /* 0x0000000403147825 */ /* 0x000fe200078e02ec */
[----:B------:R2:W-:Y:S01]  /*2d840*/  @P6 STG.E [R16.64], R174 ;  /* 0x000000ae10006986 */ /* 0x0005e2000c101908 */
[----:B------:R-:W-:-:S03]  /*2d850*/  ISETP.LT.AND P4, PT, R214, c[0x0][0x178], !P2 ;  /* 0x00005e00d6007a0c */ /* 0x000fc60005781270 */
[----:B------:R3:W-:Y:S01]  /*2d860*/  @P3 STG.E [R18.64], R190 ;  /* 0x000000be12003986 */ /* 0x0007e2000c101908 */
[----:B------:R-:W-:Y:S02]  /*2d870*/  ISETP.LT.AND P3, PT, R215, c[0x0][0x178], !P2 ;  /* 0x00005e00d7007a0c */ /* 0x000fe40005761270 */
[----:B------:R-:W-:Y:S01]  /*2d880*/  ISETP.LT.AND P2, PT, R135, c[0x0][0x178], !P2 ;  /* 0x00005e0087007a0c */ /* 0x000fe20005741270 */
[----:B------:R4:W-:Y:S01]  /*2d890*/  @P5 STG.E [R20.64], R123 ;  /* 0x0000007b14005986 */ /* 0x0009e2000c101908 */
[----:B------:R-:W-:Y:S02]  /*2d8a0*/  ISETP.LT.AND P6, PT, R235, c[0x0][0x178], !P0 ;  /* 0x00005e00eb007a0c */ /* 0x000fe400047c1270 */
[----:B------:R-:W-:Y:S02]  /*2d8b0*/  ISETP.LT.AND P5, PT, R214, c[0x0][0x178], !P0 ;  /* 0x00005e00d6007a0c */ /* 0x000fe400047a1270 */
[C---:B------:R-:W-:Y:S01]  /*2d8c0*/  IADD3 R27, R3.reuse, c[0x0][0x198], RZ ;  /* 0x00006600031b7a10 */ /* 0x040fe20007ffe0ff */
[----:B------:R-:W-:Y:S01]  /*2d8d0*/  IMAD.WIDE R22, R3, 0x4, R4 ;  /* 0x0000000403167825 */ /* 0x000fe200078e0204 */
[----:B------:R-:W-:Y:S01]  /*2d8e0*/  IADD3 R0, R199, 0x2f, RZ ;  /* 0x0000002fc7007810 */ /* 0x000fe20007ffe0ff */
[----:B------:R-:W4:Y:S02]  /*2d8f0*/  LDS.128 R12, [R2] ;  /* 0x00000000020c7984 */ /* 0x000f240000000c00 */
[----:B------:R-:W-:Y:S01]  /*2d900*/  IMAD.WIDE R24, R3, 0x4, R6 ;  /* 0x0000000403187825 */ /* 0x000fe200078e0206 */
[----:B------:R-:W-:-:S03]  /*2d910*/  ISETP.GE.AND P1, PT, R0, c[0x0][0x17c], PT ;  /* 0x00005f0000007a0c */ /* 0x000fc60003f26270 */
[----:B--2---:R-:W-:Y:S01]  /*2d920*/  IMAD.WIDE R16, R3, 0x4, R224 ;  /* 0x0000000403107825 */ /* 0x004fe200078e02e0 */
[----:B------:R2:W-:Y:S03]  /*2d930*/  @P4 STG.E [R22.64], R159 ;  /* 0x0000009f16004986 */ /* 0x0005e6000c101908 */
[----:B---3--:R-:W-:Y:S01]  /*2d940*/  IMAD.WIDE R18, R27, 0x4, R236 ;  /* 0x000000041b127825 */ /* 0x008fe200078e02ec */
[----:B------:R-:W-:Y:S01]  /*2d950*/  @P3 STG.E [R24.64], R175 ;  /* 0x000000af18003986 */ /* 0x000fe2000c101908 */
[----:B-1----:R-:W-:Y:S02]  /*2d960*/  LOP3.LUT R28, R251, 0x7f, RZ, 0xc0, !PT ;  /* 0x0000007ffb1c7812 */ /* 0x002fe400078ec0ff */
[----:B----4-:R-:W-:Y:S01]  /*2d970*/  IMAD.WIDE R20, R27, 0x4, R4 ;  /* 0x000000041b147825 */ /* 0x010fe200078e0204 */
[----:B------:R1:W-:Y:S01]  /*2d980*/  @P2 STG.E [R16.64], R191 ;  /* 0x000000bf10002986 */ /* 0x0003e2000c101908 */
[----:B------:R-:W-:-:S02]  /*2d990*/  ISETP.LT.AND P3, PT, R215, c[0x0][0x178], !P0 ;  /* 0x00005e00d7007a0c */ /* 0x000fc40004761270 */
[----:B------:R-:W-:Y:S01]  /*2d9a0*/  IMAD.SHL.U32 R251, R251, 0x400, RZ ;  /* 0x00000400fbfb7824 */ /* 0x000fe200078e00ff */
[----:B------:R3:W-:Y:S01]  /*2d9b0*/  @P6 STG.E [R18.64], R82 ;  /* 0x0000005212006986 */ /* 0x0007e2000c101908 */
[----:B------:R-:W-:Y:S02]  /*2d9c0*/  ISETP.LT.AND P0, PT, R135, c[0x0][0x178], !P0 ;  /* 0x00005e0087007a0c */ /* 0x000fe40004701270 */
[----:B------:R-:W-:Y:S01]  /*2d9d0*/  ISETP.LT.AND P2, PT, R235, c[0x0][0x178], !P1 ;  /* 0x00005e00eb007a0c */ /* 0x000fe20004f41270 */
[----:B------:R-:W-:Y:S01]  /*2d9e0*/  @P5 STG.E [R20.64], R162 ;  /* 0x000000a214005986 */ /* 0x000fe2000c101908 */
[----:B------:R-:W-:Y:S02]  /*2d9f0*/  ISETP.LT.AND P5, PT, R214, c[0x0][0x178], !P1 ;  /* 0x00005e00d6007a0c */ /* 0x000fe40004fa1270 */
[----:B------:R-:W-:Y:S02]  /*2da00*/  ISETP.LT.AND P6, PT, R215, c[0x0][0x178], !P1 ;  /* 0x00005e00d7007a0c */ /* 0x000fe40004fc1270 */
[----:B------:R-:W-:-:S02]  /*2da10*/  IADD3 R29, R27, c[0x0][0x198], RZ ;  /* 0x000066001b1d7a10 */ /* 0x000fc40007ffe0ff */
[----:B------:R-:W-:Y:S01]  /*2da20*/  LOP3.LUT R251, R251, 0x1800, RZ, 0xc0, !PT ;  /* 0x00001800fbfb7812 */ /* 0x000fe200078ec0ff */
[----:B--2---:R-:W-:-:S03]  /*2da30*/  IMAD.WIDE R22, R27, 0x4, R6 ;  /* 0x000000041b167825 */ /* 0x004fc600078e0206 */
[----:B------:R-:W-:Y:S01]  /*2da40*/  LEA R251, R28, R251, 0x4 ;  /* 0x000000fb1cfb7211 */ /* 0x000fe200078e20ff */
[----:B-1----:R-:W-:Y:S01]  /*2da50*/  IMAD.WIDE R16, R27, 0x4, R224 ;  /* 0x000000041b107825 */ /* 0x002fe200078e02e0 */
[----:B------:R-:W-:Y:S03]  /*2da60*/  @P3 STG.E [R22.64], R86 ;  /* 0x0000005616003986 */ /* 0x000fe6000c101908 */
[----:B------:R-:W-:Y:S01]  /*2da70*/  IMAD.WIDE R24, R29, 0x4, R236 ;  /* 0x000000041d187825 */ /* 0x000fe200078e02ec */
[----:B------:R-:W-:-:S03]  /*2da80*/  LOP3.LUT R251, R251, 0x20, RZ, 0x3c, !PT ;  /* 0x00000020fbfb7812 */ /* 0x000fc600078e3cff */
[C---:B------:R-:W-:Y:S01]  /*2da90*/  IMAD.WIDE R2, R29.reuse, 0x4, R4 ;  /* 0x000000041d027825 */ /* 0x040fe200078e0204 */
[----:B------:R-:W-:Y:S03]  /*2daa0*/  @P0 STG.E [R16.64], R154 ;  /* 0x0000009a10000986 */ /* 0x000fe6000c101908 */
[----:B---3--:R-:W-:Y:S01]  /*2dab0*/  IMAD.WIDE R18, R29, 0x4, R6 ;  /* 0x000000041d127825 */ /* 0x008fe200078e0206 */
[----:B------:R-:W-:Y:S04]  /*2dac0*/  @P2 STG.E [R24.64], R83 ;  /* 0x0000005318002986 */ /* 0x000fe8000c101908 */
[----:B------:R-:W-:Y:S04]  /*2dad0*/  @P5 STG.E [R2.64], R163 ;  /* 0x000000a302005986 */ /* 0x000fe8000c101908 */
[----:B------:R-:W-:Y:S04]  /*2dae0*/  @P6 STG.E [R18.64], R87 ;  /* 0x0000005712006986 */ /* 0x000fe8000c101908 */
[----:B------:R1:W2:Y:S01]  /*2daf0*/  LDS.128 R16, [R251] ;  /* 0x00000000fb107984 */ /* 0x0002a20000000c00 */
[----:B------:R-:W-:-:S03]  /*2db00*/  IADD3 R0, R199, 0x30, RZ ;  /* 0x00000030c7007810 */ /* 0x000fc60007ffe0ff */
[----:B-1----:R-:W1:Y:S01]  /*2db10*/  S2R R251, SR_TID.X ;  /* 0x0000000000fb7919 */ /* 0x002e620000002100 */
[----:B------:R-:W-:Y:S02]  /*2db20*/  ISETP.GE.AND P4, PT, R0, c[0x0][0x17c], PT ;  /* 0x00005f0000007a0c */ /* 0x000fe40003f86270 */
[----:B------:R-:W-:Y:S02]  /*2db30*/  ISETP.LT.AND P1, PT, R135, c[0x0][0x178], !P1 ;  /* 0x00005e0087007a0c */ /* 0x000fe40004f21270 */
[----:B------:R-:W-:Y:S02]  /*2db40*/  ISETP.LT.AND P0, PT, R235, c[0x0][0x178], !P4 ;  /* 0x00005e00eb007a0c */ /* 0x000fe40006701270 */
[----:B------:R-:W-:Y:S02]  /*2db50*/  ISETP.LT.AND P5, PT, R214, c[0x0][0x178], !P4 ;  /* 0x00005e00d6007a0c */ /* 0x000fe400067a1270 */
[C---:B------:R-:W-:Y:S01]  /*2db60*/  IADD3 R31, R29.reuse, c[0x0][0x198], RZ ;  /* 0x000066001d1f7a10 */ /* 0x040fe20007ffe0ff */
[----:B------:R-:W-:Y:S01]  /*2db70*/  IMAD.WIDE R20, R29, 0x4, R224 ;  /* 0x000000041d147825 */ /* 0x000fe200078e02e0 */
[----:B------:R-:W-:-:S03]  /*2db80*/  IADD3 R0, R199, 0x31, RZ ;  /* 0x00000031c7007810 */ /* 0x000fc60007ffe0ff */
[----:B------:R-:W-:Y:S01]  /*2db90*/  IMAD.WIDE R22, R31, 0x4, R236 ;  /* 0x000000041f167825 */ /* 0x000fe200078e02ec */
[----:B------:R-:W-:-:S03]  /*2dba0*/  ISETP.GE.AND P3, PT, R0, c[0x0][0x17c], PT ;  /* 0x00005f0000007a0c */ /* 0x000fc60003f66270 */
[----:B------:R-:W-:Y:S01]  /*2dbb0*/  IMAD.WIDE R2, R31, 0x4, R4 ;  /* 0x000000041f027825 */ /* 0x000fe200078e0204 */
[----:B------:R-:W-:Y:S01]  /*2dbc0*/  ISETP.LT.AND P6, PT, R215, c[0x0][0x178], !P4 ;  /* 0x00005e00d7007a0c */ /* 0x000fe200067c1270 */
[----:B------:R3:W-:Y:S01]  /*2dbd0*/  @P1 STG.E [R20.64], R155 ;  /* 0x0000009b14001986 */ /* 0x0007e2000c101908 */
[----:B------:R-:W-:Y:S02]  /*2dbe0*/  ISETP.LT.AND P4, PT, R135, c[0x0][0x178], !P4 ;  /* 0x00005e0087007a0c */ /* 0x000fe40006781270 */
[C---:B-1----:R-:W-:Y:S01]  /*2dbf0*/  LOP3.LUT R28, R251.reuse, 0x7f, RZ, 0xc0, !PT ;  /* 0x0000007ffb1c7812 */ /* 0x042fe200078ec0ff */
[----:B------:R-:W-:Y:S01]  /*2dc00*/  IMAD.SHL.U32 R251, R251, 0x400, RZ ;  /* 0x00000400fbfb7824 */ /* 0x000fe200078e00ff */
[----:B------:R1:W-:Y:S01]  /*2dc10*/  @P0 STG.E [R22.64], R204 ;  /* 0x000000cc16000986 */ /* 0x0003e2000c101908 */
[----:B------:R-:W-:Y:S01]  /*2dc20*/  ISETP.LT.AND P0, PT, R235, c[0x0][0x178], !P3 ;  /* 0x00005e00eb007a0c */ /* 0x000fe20005f01270 */
[C---:B------:R-:W-:Y:S02]  /*2dc30*/  IMAD.WIDE R24, R31.reuse, 0x4, R6 ;  /* 0x000000041f187825 */ /* 0x040fe400078e0206 */
[----:B------:R4:W-:Y:S01]  /*2dc40*/  @P5 STG.E [R2.64], R220 ;  /* 0x000000dc02005986 */ /* 0x0009e2000c101908 */
[----:B------:R-:W-:Y:S01]  /*2dc50*/  ISETP.LT.AND P5, PT, R214, c[0x0][0x178], !P3 ;  /* 0x00005e00d6007a0c */ /* 0x000fe20005fa1270 */
[----:B------:R-:W-:Y:S01]  /*2dc60*/  IMAD.WIDE R26, R31, 0x4, R224 ;  /* 0x000000041f1a7825 */ /* 0x000fe200078e02e0 */
[----:B------:R-:W-:-:S02]  /*2dc70*/  LOP3.LUT R251, R251, 0x1800, RZ, 0xc0, !PT ;  /* 0x00001800fbfb7812 */ /* 0x000fc400078ec0ff */
[----:B------:R-:W-:Y:S02]  /*2dc80*/  IADD3 R31, R31, c[0x0][0x198], RZ ;  /* 0x000066001f1f7a10 */ /* 0x000fe40007ffe0ff */
[----:B------:R-:W-:Y:S01]  /*2dc90*/  LEA R251, R28, R251, 0x4 ;  /* 0x000000fb1cfb7211 */ /* 0x000fe200078e20ff */
[----:B------:R-:W-:Y:S02]  /*2dca0*/  @P6 STG.E [R24.64], R8 ;  /* 0x0000000818006986 */ /* 0x000fe4000c101908 */
[----:B---3--:R-:W-:Y:S01]  /*2dcb0*/  IMAD.WIDE R20, R31, 0x4, R236 ;  /* 0x000000041f147825 */ /* 0x008fe200078e02ec */
[----:B------:R-:W-:Y:S01]  /*2dcc0*/  LOP3.LUT R251, R251, 0x40, RZ, 0x3c, !PT ;  /* 0x00000040fbfb7812 */ /* 0x000fe200078e3cff */
[----:B------:R-:W-:Y:S02]  /*2dcd0*/  @P4 STG.E [R26.64], R12 ;  /* 0x0000000c1a004986 */ /* 0x000fe4000c101908 */
[----:B-1----:R-:W-:Y:S01]  /*2dce0*/  IMAD.WIDE R22, R31, 0x4, R4 ;  /* 0x000000041f167825 */ /* 0x002fe200078e0204 */
[----:B------:R-:W-:Y:S01]  /*2dcf0*/  ISETP.LT.AND P4, PT, R215, c[0x0][0x178], !P3 ;  /* 0x00005e00d7007a0c */ /* 0x000fe20005f81270 */
[----:B------:R-:W-:Y:S01]  /*2dd00*/  @P0 STG.E [R20.64], R205 ;  /* 0x000000cd14000986 */ /* 0x000fe2000c101908 */
[----:B------:R-:W-:-:S03]  /*2dd10*/  IADD3 R0, R199, 0x32, RZ ;  /* 0x00000032c7007810 */ /* 0x000fc60007ffe0ff */
[----:B------:R-:W-:Y:S04]  /*2dd20*/  @P5 STG.E [R22.64], R221 ;  /* 0x000000dd16005986 */ /* 0x000fe8000c101908 */
[----:B------:R1:W3:Y:S01]  /*2dd30*/  LDS.128 R20, [R251] ;  /* 0x00000000fb147984 */ /* 0x0002e20000000c00 */
[----:B------:R-:W-:Y:S01]  /*2dd40*/  ISETP.GE.AND P2, PT, R0, c[0x0][0x17c], PT ;  /* 0x00005f0000007a0c */ /* 0x000fe20003f46270 */
[----:B----4-:R-:W-:Y:S02]  /*2dd50*/  IMAD.WIDE R2, R31, 0x4, R6 ;  /* 0x000000041f027825 */ /* 0x010fe400078e0206 */
[----:B-1----:R-:W1:Y:S01]  /*2dd60*/  S2R R251, SR_TID.X ;  /* 0x0000000000fb7919 */ /* 0x002e620000002100 */
[----:B------:R-:W-:Y:S02]  /*2dd70*/  ISETP.LT.AND P3, PT, R135, c[0x0][0x178], !P3 ;  /* 0x00005e0087007a0c */ /* 0x000fe40005f61270 */
[----:B------:R-:W-:Y:S01]  /*2dd80*/  ISETP.LT.AND P6, PT, R235, c[0x0][0x178], !P2 ;  /* 0x00005e00eb007a0c */ /* 0x000fe200057c1270 */
[----:B------:R-:W-:Y:S01]  /*2dd90*/  @P4 STG.E [R2.64], R9 ;  /* 0x0000000902004986 */ /* 0x000fe2000c101908 */
[----:B------:R-:W-:-:S02]  /*2dda0*/  ISETP.LT.AND P5, PT, R214, c[0x0][0x178], !P2 ;  /* 0x00005e00d6007a0c */ /* 0x000fc400057a1270 */
[----:B------:R-:W-:Y:S02]  /*2ddb0*/  ISETP.LT.AND P4, PT, R215, c[0x0][0x178], !P2 ;  /* 0x00005e00d7007a0c */ /* 0x000fe40005781270 */
[C---:B------:R-:W-:Y:S01]  /*2ddc0*/  IADD3 R33, R31.reuse, c[0x0][0x198], RZ ;  /* 0x000066001f217a10 */ /* 0x040fe20007ffe0ff */
[----:B------:R-:W-:Y:S01]  /*2ddd0*/  IMAD.WIDE R24, R31, 0x4, R224 ;  /* 0x000000041f187825 */ /* 0x000fe200078e02e0 */
[----:B------:R-:W-:-:S03]  /*2dde0*/  IADD3 R0, R199, 0x33, RZ ;  /* 0x00000033c7007810 */ /* 0x000fc60007ffe0ff */
[----:B------:R-:W-:Y:S01]  /*2ddf0*/  IMAD.WIDE R26, R33, 0x4, R236 ;  /* 0x00000004211a7825 */ /* 0x000fe200078e02ec */
[----:B------:R-:W-:-:S03]  /*2de00*/  ISETP.GE.AND P1, PT, R0, c[0x0][0x17c], PT ;  /* 0x00005f0000007a0c */ /* 0x000fc60003f26270 */
[C---:B------:R-:W-:Y:S01]  /*2de10*/  IMAD.WIDE R28, R33.reuse, 0x4, R4 ;  /* 0x00000004211c7825 */ /* 0x040fe200078e0204 */
[----:B------:R-:W-:Y:S03]  /*2de20*/  @P3 STG.E [R24.64], R13 ;  /* 0x0000000d18003986 */ /* 0x000fe6000c101908 */
        /* <DEDUP_REMOVED lines=8> */
[C---:B-1----:R-:W-:Y:S01]  /*2deb0*/  LOP3.LUT R26, R251.reuse, 0x7f, RZ, 0xc0, !PT ;  /* 0x0000007ffb1a7812 */ /* 0x042fe200078ec0ff */
[----:B------:R-:W-:Y:S01]  /*2dec0*/  IMAD.SHL.U32 R251, R251, 0x400, RZ ;  /* 0x00000400fbfb7824 */ /* 0x000fe200078e00ff */
[----:B------:R-:W-:Y:S02]  /*2ded0*/  IADD3 R35, R33, c[0x0][0x198], RZ ;  /* 0x0000660021237a10 */ /* 0x000fe40007ffe0ff */
[----:B------:R-:W-:Y:S01]  /*2dee0*/  ISETP.LT.AND P1, PT, R135, c[0x0][0x178], !P1 ;  /* 0x00005e0087007a0c */ /* 0x000fe20004f21270 */
[----:B------:R-:W-:Y:S01]  /*2def0*/  IMAD.WIDE R2, R33, 0x4, R224 ;  /* 0x0000000421027825 */ /* 0x000fe200078e02e0 */
[----:B------:R-:W-:Y:S02]  /*2df00*/  IADD3 R0, R199, 0x34, RZ ;  /* 0x00000034c7007810 */ /* 0x000fe40007ffe0ff */
[----:B------:R-:W-:Y:S01]  /*2df10*/  LOP3.LUT R251, R251, 0x1800, RZ, 0xc0, !PT ;  /* 0x00001800fbfb7812 */ /* 0x000fe200078ec0ff */
[----:B------:R-:W-:Y:S01]  /*2df20*/  IMAD.WIDE R8, R35, 0x4, R236 ;  /* 0x0000000423087825 */ /* 0x000fe200078e02ec */
[----:B------:R-:W-:-:S03]  /*2df30*/  ISETP.GE.AND P0, PT, R0, c[0x0][0x17c], PT ;  /* 0x00005f0000007a0c */ /* 0x000fc60003f06270 */
[C---:B------:R-:W-:Y:S01]  /*2df40*/  IMAD.WIDE R12, R35.reuse, 0x4, R4 ;  /* 0x00000004230c7825 */ /* 0x040fe200078e0204 */
[----:B------:R-:W-:Y:S01]  /*2df50*/  LEA R251, R26, R251, 0x4 ;  /* 0x000000fb1afb7211 */ /* 0x000fe200078e20ff */
[----:B--2---:R1:W-:Y:S02]  /*2df60*/  @P2 STG.E [R2.64], R16 ;  /* 0x0000001002002986 */ /* 0x0043e4000c101908 */
[----:B------:R-:W-:Y:S01]  /*2df70*/  IMAD.WIDE R24, R35, 0x4, R6 ;  /* 0x0000000423187825 */ /* 0x000fe200078e0206 */
[----:B------:R-:W-:Y:S01]  /*2df80*/  IADD3 R0, R199, 0x35, RZ ;  /* 0x00000035c7007810 */ /* 0x000fe20007ffe0ff */
[----:B------:R2:W-:Y:S02]  /*2df90*/  @P6 STG.E [R8.64], R201 ;  /* 0x000000c908006986 */ /* 0x0005e4000c101908 */
[----:B----4-:R-:W-:Y:S01]  /*2dfa0*/  IMAD.WIDE R28, R35, 0x4, R224 ;  /* 0x00000004231c7825 */ /* 0x010fe200078e02e0 */
[----:B------:R-:W-:Y:S01]  /*2dfb0*/  ISETP.LT.AND P2, PT, R235, c[0x0][0x178], !P0 ;  /* 0x00005e00eb007a0c */ /* 0x000fe20004741270 */
[----:B------:R4:W-:Y:S01]  /*2dfc0*/  @P4 STG.E [R12.64], R217 ;  /* 0x000000d90c004986 */ /* 0x0009e2000c101908 */
[----:B------:R-:W-:-:S02]  /*2dfd0*/  LOP3.LUT R251, R251, 0x60, RZ, 0x3c, !PT ;  /* 0x00000060fbfb7812 */ /* 0x000fc400078e3cff */
[----:B------:R-:W-:Y:S01]  /*2dfe0*/  ISETP.GE.AND P3, PT, R0, c[0x0][0x17c], PT ;  /* 0x00005f0000007a0c */ /* 0x000fe20003f66270 */
[----:B------:R-:W-:Y:S01]  /*2dff0*/  @P5 STG.E [R24.64], R129 ;  /* 0x0000008118005986 */ /* 0x000fe2000c101908 */
[----:B------:R-:W-:-:S03]  /*2e000*/  ISETP.LT.AND P4, PT, R214, c[0x0][0x178], !P0 ;  /* 0x00005e00d6007a0c */ /* 0x000fc60004781270 */
[----:B------:R1:W-:Y:S01]  /*2e010*/  @P1 STG.E [R28.64], R17 ;  /* 0x000000111c001986 */ /* 0x0003e2000c101908 */
[----:B------:R-:W-:Y:S02]  /*2e020*/  ISETP.LT.AND P1, PT, R215, c[0x0][0x178], !P0 ;  /* 0x00005e00d7007a0c */ /* 0x000fe40004721270 */
[----:B------:R-:W-:Y:S01]  /*2e030*/  IADD3 R33, R35, c[0x0][0x198], RZ ;  /* 0x0000660023217a10 */ /* 0x000fe20007ffe0ff */
[----:B------:R-:W3:Y:S01]  /*2e040*/  LDS.128 R24, [R251] ;  /* 0x00000000fb187984 */ /* 0x000ee20000000c00 */
[----:B------:R-:W-:Y:S02]  /*2e050*/  ISETP.LT.AND P0, PT, R135, c[0x0][0x178], !P0 ;  /* 0x00005e0087007a0c */ /* 0x000fe40004701270 */
[----:B------:R-:W-:Y:S01]  /*2e060*/  ISETP.LT.AND P5, PT, R235, c[0x0][0x178], !P3 ;  /* 0x00005e00eb007a0c */ /* 0x000fe20005fa1270 */
[C---:B------:R-:W-:Y:S01]  /*2e070*/  IMAD.WIDE R30, R33.reuse, 0x4, R236 ;  /* 0x00000004211e7825 */ /* 0x040fe200078e02ec */
[----:B------:R-:W-:-:S03]  /*2e080*/  IADD3 R35, R33, c[0x0][0x198], RZ ;  /* 0x0000660021237a10 */ /* 0x000fc60007ffe0ff */
[----:B-1----:R-:W-:Y:S01]  /*2e090*/  IMAD.WIDE R2, R33, 0x4, R4 ;  /* 0x0000000421027825 */ /* 0x002fe200078e0204 */
[----:B------:R-:W-:-:S03]  /*2e0a0*/  IADD3 R0, R199, 0x36, RZ ;  /* 0x00000036c7007810 */ /* 0x000fc60007ffe0ff */
[C---:B--2---:R-:W-:Y:S01]  /*2e0b0*/  IMAD.WIDE R8, R33.reuse, 0x4, R6 ;  /* 0x0000000421087825 */ /* 0x044fe200078e0206 */
[----:B------:R1:W-:Y:S03]  /*2e0c0*/  @P2 STG.E [R30.64], R196 ;  /* 0x000000c41e002986 */ /* 0x0003e6000c101908 */
[----:B----4-:R-:W-:Y:S01]  /*2e0d0*/  IMAD.WIDE R12, R33, 0x4, R224 ;  /* 0x00000004210c7825 */ /* 0x010fe200078e02e0 */
[----:B------:R2:W-:Y:S01]  /*2e0e0*/  @P4 STG.E [R2.64], R208 ;  /* 0x000000d002004986 */ /* 0x0005e2000c101908 */
[----:B------:R-:W-:Y:S02]  /*2e0f0*/  ISETP.GE.AND P6, PT, R0, c[0x0][0x17c], PT ;  /* 0x00005f0000007a0c */ /* 0x000fe40003fc6270 */
[----:B------:R-:W-:Y:S01]  /*2e100*/  IMAD.WIDE R16, R35, 0x4, R236 ;  /* 0x0000000423107825 */ /* 0x000fe200078e02ec */
[----:B------:R4:W-:Y:S01]  /*2e110*/  @P1 STG.E [R8.64], R228 ;  /* 0x000000e408001986 */ /* 0x0009e2000c101908 */
[----:B------:R-:W-:-:S03]  /*2e120*/  ISETP.LT.AND P2, PT, R214, c[0x0][0x178], !P3 ;  /* 0x00005e00d6007a0c */ /* 0x000fc60005f41270 */
[----:B---3--:R3:W-:Y:S01]  /*2e130*/  @P0 STG.E [R12.64], R20 ;  /* 0x000000140c000986 */ /* 0x0087e2000c101908 */
[----:B------:R-:W-:Y:S02]  /*2e140*/  ISETP.LT.AND P0, PT, R215, c[0x0][0x178], !P3 ;  /* 0x00005e00d7007a0c */ /* 0x000fe40005f01270 */
[----:B------:R-:W-:Y:S01]  /*2e150*/  ISETP.LT.AND P3, PT, R135, c[0x0][0x178], !P3 ;  /* 0x00005e0087007a0c */ /* 0x000fe20005f61270 */
[----:B------:R3:W-:Y:S01]  /*2e160*/  @P5 STG.E [R16.64], R197 ;  /* 0x000000c510005986 */ /* 0x0007e2000c101908 */
[----:B------:R-:W-:Y:S02]  /*2e170*/  ISETP.LT.AND P5, PT, R235, c[0x0][0x178], !P6 ;  /* 0x00005e00eb007a0c */ /* 0x000fe400077a1270 */
[----:B------:R-:W-:Y:S02]  /*2e180*/  ISETP.LT.AND P1, PT, R214, c[0x0][0x178], !P6 ;  /* 0x00005e00d6007a0c */ /* 0x000fe40007721270 */
[C---:B-1----:R-:W-:Y:S01]  /*2e190*/  IADD3 R31, R35.reuse, c[0x0][0x198], RZ ;  /* 0x00006600231f7a10 */ /* 0x042fe20007ffe0ff */
[----:B------:R-:W-:Y:S01]  /*2e1a0*/  IMAD.WIDE R28, R35, 0x4, R4 ;  /* 0x00000004231c7825 */ /* 0x000fe200078e0204 */
[----:B------:R-:W-:-:S03]  /*2e1b0*/  IADD3 R0, R199, 0x37, RZ ;  /* 0x00000037c7007810 */ /* 0x000fc60007ffe0ff */
[----:B--2---:R-:W-:Y:S01]  /*2e1c0*/  IMAD.WIDE R2, R35, 0x4, R6 ;  /* 0x0000000423027825 */ /* 0x004fe200078e0206 */
[----:B------:R-:W-:-:S03]  /*2e1d0*/  ISETP.GE.AND P4, PT, R0, c[0x0][0x17c], PT ;  /* 0x00005f0000007a0c */ /* 0x000fc60003f86270 */
[----:B----4-:R-:W-:Y:S01]  /*2e1e0*/  IMAD.WIDE R8, R35, 0x4, R224 ;  /* 0x0000000423087825 */ /* 0x010fe200078e02e0 */
[----:B------:R1:W-:Y:S03]  /*2e1f0*/  @P2 STG.E [R28.64], R209 ;  /* 0x000000d11c002986 */ /* 0x0003e6000c101908 */
[----:B---3--:R-:W-:Y:S01]  /*2e200*/  IMAD.WIDE R12, R31, 0x4, R236 ;  /* 0x000000041f0c7825 */ /* 0x008fe200078e02ec */
        /* <DEDUP_REMOVED lines=10> */
[C---:B------:R-:W-:Y:S01]  /*2e2b0*/  IADD3 R33, R31.reuse, c[0x0][0x198], RZ ;  /* 0x000066001f217a10 */ /* 0x040fe20007ffe0ff */
[----:B-1----:R-:W-:Y:S01]  /*2e2c0*/  IMAD.WIDE R28, R31, 0x4, R6 ;  /* 0x000000041f1c7825 */ /* 0x002fe200078e0206 */
[----:B------:R-:W-:-:S03]  /*2e2d0*/  IADD3 R0, R199, 0x38, RZ ;  /* 0x00000038c7007810 */ /* 0x000fc60007ffe0ff */
[----:B--2---:R-:W-:Y:S01]  /*2e2e0*/  IMAD.WIDE R2, R31, 0x4, R224 ;  /* 0x000000041f027825 */ /* 0x004fe200078e02e0 */
[----:B------:R-:W-:-:S03]  /*2e2f0*/  ISETP.GE.AND P0, PT, R0, c[0x0][0x17c], PT ;  /* 0x00005f0000007a0c */ /* 0x000fc60003f06270 */
[C---:B---3--:R-:W-:Y:S01]  /*2e300*/  IMAD.WIDE R8, R33.reuse, 0x4, R236 ;  /* 0x0000000421087825 */ /* 0x048fe200078e02ec */
[----:B------:R-:W-:Y:S03]  /*2e310*/  @P2 STG.E [R28.64], R232 ;  /* 0x000000e81c002986 */ /* 0x000fe6000c101908 */
[C---:B----4-:R-:W-:Y:S01]  /*2e320*/  IMAD.WIDE R12, R33.reuse, 0x4, R4 ;  /* 0x00000004210c7825 */ /* 0x050fe200078e0204 */
[----:B------:R1:W-:Y:S03]  /*2e330*/  @P6 STG.E [R2.64], R24 ;  /* 0x0000001802006986 */ /* 0x0003e6000c101908 */
[----:B------:R-:W-:Y:S01]  /*2e340*/  IMAD.WIDE R16, R33, 0x4, R6 ;  /* 0x0000000421107825 */ /* 0x000fe200078e0206 */
[----:B------:R2:W-:Y:S01]  /*2e350*/  @P5 STG.E [R8.64], R133 ;  /* 0x0000008508005986 */ /* 0x0005e2000c101908 */
[----:B------:R-:W-:-:S03]  /*2e360*/  ISETP.LT.AND P4, PT, R135, c[0x0][0x178], !P4 ;  /* 0x00005e0087007a0c */ /* 0x000fc60006781270 */
[----:B------:R3:W-:Y:S01]  /*2e370*/  @P3 STG.E [R12.64], R213 ;  /* 0x000000d50c003986 */ /* 0x0007e2000c101908 */
[----:B------:R-:W-:Y:S01]  /*2e380*/  ISETP.LT.AND P3, PT, R235, c[0x0][0x178], !P0 ;  /* 0x00005e00eb007a0c */ /* 0x000fe20004761270 */
[----:B------:R-:W-:Y:S02]  /*2e390*/  IMAD.WIDE R20, R33, 0x4, R224 ;  /* 0x0000000421147825 */ /* 0x000fe400078e02e0 */
[----:B------:R4:W-:Y:S01]  /*2e3a0*/  @P1 STG.E [R16.64], R233 ;  /* 0x000000e910001986 */ /* 0x0009e2000c101908 */
[----:B------:R-:W-:Y:S02]  /*2e3b0*/  ISETP.LT.AND P1, PT, R214, c[0x0][0x178], !P0 ;  /* 0x00005e00d6007a0c */ /* 0x000fe40004721270 */
[----:B------:R-:W-:Y:S02]  /*2e3c0*/  ISETP.LT.AND P6, PT, R215, c[0x0][0x178], !P0 ;  /* 0x00005e00d7007a0c */ /* 0x000fe400047c1270 */
[----:B------:R-:W-:Y:S02]  /*2e3d0*/  IADD3 R33, R33, c[0x0][0x198], RZ ;  /* 0x0000660021217a10 */ /* 0x000fe40007ffe0ff */
[----:B------:R-:W-:-:S02]  /*2e3e0*/  ISETP.LT.AND P0, PT, R135, c[0x0][0x178], !P0 ;  /* 0x00005e0087007a0c */ /* 0x000fc40004701270 */
[----:B------:R-:W-:Y:S01]  /*2e3f0*/  IADD3 R0, R199, 0x39, RZ ;  /* 0x00000039c7007810 */ /* 0x000fe20007ffe0ff */
[C---:B-1----:R-:W-:Y:S01]  /*2e400*/  IMAD.WIDE R2, R33.reuse, 0x4, R236 ;  /* 0x0000000421027825 */ /* 0x042fe200078e02ec */
[----:B------:R1:W-:Y:S03]  /*2e410*/  @P4 STG.E [R20.64], R25 ;  /* 0x0000001914004986 */ /* 0x0003e6000c101908 */
[----:B--2---:R-:W-:Y:S01]  /*2e420*/  IMAD.WIDE R8, R33, 0x4, R4 ;  /* 0x0000000421087825 */ /* 0x004fe200078e0204 */
[----:B------:R-:W-:-:S03]  /*2e430*/  ISETP.GE.AND P2, PT, R0, c[0x0][0x17c], PT ;  /* 0x00005f0000007a0c */ /* 0x000fc60003f46270 */
[C---:B---3--:R-:W-:Y:S01]  /*2e440*/  IMAD.WIDE R12, R33.reuse, 0x4, R6 ;  /* 0x00000004210c7825 */ /* 0x048fe200078e0206 */
[----:B------:R2:W-:Y:S03]  /*2e450*/  @P3 STG.E [R2.64], R206 ;  /* 0x000000ce02003986 */ /* 0x0005e6000c101908 */
[----:B----4-:R-:W-:Y:S01]  /*2e460*/  IMAD.WIDE R16, R33, 0x4, R224 ;  /* 0x0000000421107825 */ /* 0x010fe200078e02e0 */
[----:B------:R-:W-:Y:S01]  /*2e470*/  IADD3 R0, R199, 0x3a, RZ ;  /* 0x0000003ac7007810 */ /* 0x000fe20007ffe0ff */
[----:B------:R3:W-:Y:S01]  /*2e480*/  @P1 STG.E [R8.64], R222 ;  /* 0x000000de08001986 */ /* 0x0007e2000c101908 */
[----:B------:R-:W-:-:S03]  /*2e490*/  ISETP.LT.AND P4, PT, R235, c[0x0][0x178], !P2 ;  /* 0x00005e00eb007a0c */ /* 0x000fc60005781270 */
[----:B------:R4:W-:Y:S01]  /*2e4a0*/  @P6 STG.E [R12.64], R10 ;  /* 0x0000000a0c006986 */ /* 0x0009e2000c101908 */
[----:B------:R-:W-:-:S03]  /*2e4b0*/  ISETP.GE.AND P5, PT, R0, c[0x0][0x17c], PT ;  /* 0x00005f0000007a0c */ /* 0x000fc60003fa6270 */
[----:B------:R2:W-:Y:S01]  /*2e4c0*/  @P0 STG.E [R16.64], R14 ;  /* 0x0000000e10000986 */ /* 0x0005e2000c101908 */
[----:B------:R-:W-:Y:S02]  /*2e4d0*/  ISETP.LT.AND P0, PT, R214, c[0x0][0x178], !P2 ;  /* 0x00005e00d6007a0c */ /* 0x000fe40005701270 */
[----:B------:R-:W-:Y:S02]  /*2e4e0*/  ISETP.LT.AND P1, PT, R215, c[0x0][0x178], !P2 ;  /* 0x00005e00d7007a0c */ /* 0x000fe40005721270 */
[----:B------:R-:W-:Y:S02]  /*2e4f0*/  IADD3 R31, R33, c[0x0][0x198], RZ ;  /* 0x00006600211f7a10 */ /* 0x000fe40007ffe0ff */
[----:B------:R-:W-:Y:S02]  /*2e500*/  ISETP.LT.AND P2, PT, R135, c[0x0][0x178], !P2 ;  /* 0x00005e0087007a0c */ /* 0x000fe40005741270 */
[----:B------:R-:W-:Y:S01]  /*2e510*/  ISETP.LT.AND P6, PT, R235, c[0x0][0x178], !P5 ;  /* 0x00005e00eb007a0c */ /* 0x000fe20006fc1270 */
[C---:B------:R-:W-:Y:S01]  /*2e520*/  IMAD.WIDE R28, R31.reuse, 0x4, R236 ;  /* 0x000000041f1c7825 */ /* 0x040fe200078e02ec */
[----:B-1----:R-:W-:-:S03]  /*2e530*/  IADD3 R25, R31, c[0x0][0x198], RZ ;  /* 0x000066001f197a10 */ /* 0x002fc60007ffe0ff */
[----:B--2---:R-:W-:Y:S01]  /*2e540*/  IMAD.WIDE R2, R31, 0x4, R4 ;  /* 0x000000041f027825 */ /* 0x004fe200078e0204 */
[----:B------:R-:W-:-:S03]  /*2e550*/  IADD3 R0, R199, 0x3b, RZ ;  /* 0x0000003bc7007810 */ /* 0x000fc60007ffe0ff */
[C---:B---3--:R-:W-:Y:S01]  /*2e560*/  IMAD.WIDE R8, R31.reuse, 0x4, R6 ;  /* 0x000000041f087825 */ /* 0x048fe200078e0206 */
[----:B------:R1:W-:Y:S01]  /*2e570*/  @P4 STG.E [R28.64], R207 ;  /* 0x000000cf1c004986 */ /* 0x0003e2000c101908 */
[----:B------:R-:W-:Y:S02]  /*2e580*/  ISETP.LT.AND P4, PT, R214, c[0x0][0x178], !P5 ;  /* 0x00005e00d6007a0c */ /* 0x000fe40006f81270 */
[----:B----4-:R-:W-:Y:S01]  /*2e590*/  IMAD.WIDE R12, R31, 0x4, R224 ;  /* 0x000000041f0c7825 */ /* 0x010fe200078e02e0 */
[----:B------:R2:W-:Y:S01]  /*2e5a0*/  @P0 STG.E [R2.64], R223 ;  /* 0x000000df02000986 */ /* 0x0005e2000c101908 */
[----:B------:R-:W-:Y:S02]  /*2e5b0*/  ISETP.GE.AND P3, PT, R0, c[0x0][0x17c], PT ;  /* 0x00005f0000007a0c */ /* 0x000fe40003f66270 */
[----:B------:R-:W-:Y:S01]  /*2e5c0*/  IMAD.WIDE R16, R25, 0x4, R236 ;  /* 0x0000000419107825 */ /* 0x000fe200078e02ec */
[----:B------:R3:W-:Y:S01]  /*2e5d0*/  @P1 STG.E [R8.64], R11 ;  /* 0x0000000b08001986 */ /* 0x0007e2000c101908 */
[----:B------:R-:W-:-:S02]  /*2e5e0*/  ISETP.LT.AND P1, PT, R215, c[0x0][0x178], !P5 ;  /* 0x00005e00d7007a0c */ /* 0x000fc40006f21270 */
[----:B------:R-:W-:Y:S01]  /*2e5f0*/  ISETP.LT.AND P5, PT, R135, c[0x0][0x178], !P5 ;  /* 0x00005e0087007a0c */ /* 0x000fe20006fa1270 */
[----:B------:R4:W-:Y:S01]  /*2e600*/  @P2 STG.E [R12.64], R15 ;  /* 0x0000000f0c002986 */ /* 0x0009e2000c101908 */
[----:B------:R-:W-:-:S03]  /*2e610*/  ISETP.LT.AND P0, PT, R214, c[0x0][0x178], !P3 ;  /* 0x00005e00d6007a0c */ /* 0x000fc60005f01270 */
[----:B------:R4:W-:Y:S01]  /*2e620*/  @P6 STG.E [R16.64], R202 ;  /* 0x000000ca10006986 */ /* 0x0009e2000c101908 */
[----:B------:R-:W-:Y:S01]  /*2e630*/  ISETP.LT.AND P6, PT, R235, c[0x0][0x178], !P3 ;  /* 0x00005e00eb007a0c */ /* 0x000fe20005fc1270 */
[C---:B------:R-:W-:Y:S01]  /*2e640*/  IMAD.WIDE R20, R25.reuse, 0x4, R4 ;  /* 0x0000000419147825 */ /* 0x040fe200078e0204 */
[----:B-1----:R-:W-:-:S03]  /*2e650*/  IADD3 R29, R25, c[0x0][0x198], RZ ;  /* 0x00006600191d7a10 */ /* 0x002fc60007ffe0ff */
[----:B--2---:R-:W-:Y:S01]  /*2e660*/  IMAD.WIDE R2, R25, 0x4, R6 ;  /* 0x0000000419027825 */ /* 0x004fe200078e0206 */
[----:B------:R-:W-:Y:S01]  /*2e670*/  IADD3 R0, R199, 0x3d, RZ ;  /* 0x0000003dc7007810 */ /* 0x000fe20007ffe0ff */
[----:B------:R-:W-:Y:S02]  /*2e680*/  @P4 STG.E [R20.64], R218 ;  /* 0x000000da14004986 */ /* 0x000fe4000c101908 */
[----:B---3--:R-:W-:Y:S02]  /*2e690*/  IMAD.WIDE R8, R25, 0x4, R224 ;  /* 0x0000000419087825 */ /* 0x008fe400078e02e0 */
[----:B------:R1:W-:Y:S02]  /*2e6a0*/  @P1 STG.E [R2.64], R130 ;  /* 0x0000008202001986 */ /* 0x0003e4000c101908 */
[----:B------:R-:W-:Y:S01]  /*2e6b0*/  IMAD.WIDE R10, R29, 0x4, R236 ;  /* 0x000000041d0a7825 */ /* 0x000fe200078e02ec */
[----:B------:R-:W-:-:S03]  /*2e6c0*/  ISETP.GE.AND P1, PT, R0, c[0x0][0x17c], PT ;  /* 0x00005f0000007a0c */ /* 0x000fc60003f26270 */
[----:B----4-:R-:W-:Y:S01]  /*2e6d0*/  IMAD.WIDE R12, R29, 0x4, R4 ;  /* 0x000000041d0c7825 */ /* 0x010fe200078e0204 */
[C---:B------:R-:W-:Y:S01]  /*2e6e0*/  IADD3 R0, R199.reuse, 0x3e, RZ ;  /* 0x0000003ec7007810 */ /* 0x040fe20007ffe0ff */
[----:B------:R2:W-:Y:S01]  /*2e6f0*/  @P5 STG.E [R8.64], R18 ;  /* 0x0000001208005986 */ /* 0x0005e2000c101908 */
[----:B------:R-:W-:-:S03]  /*2e700*/  IADD3 R14, R199, 0x3c, RZ ;  /* 0x0000003cc70e7810 */ /* 0x000fc60007ffe0ff */
[----:B------:R3:W-:Y:S04]  /*2e710*/  @P6 STG.E [R10.64], R203 ;  /* 0x000000cb0a006986 */ /* 0x0007e8000c101908 */
[----:B------:R2:W-:Y:S01]  /*2e720*/  @P0 STG.E [R12.64], R219 ;  /* 0x000000db0c000986 */ /* 0x0005e2000c101908 */
[----:B------:R-:W-:Y:S02]  /*2e730*/  ISETP.GE.AND P0, PT, R0, c[0x0][0x17c], PT ;  /* 0x00005f0000007a0c */ /* 0x000fe40003f06270 */
[----:B------:R-:W-:Y:S02]  /*2e740*/  IADD3 R0, R199, 0x3f, RZ ;  /* 0x0000003fc7007810 */ /* 0x000fe40007ffe0ff */
[----:B------:R-:W4:Y:S01]  /*2e750*/  LDL.LU R199, [R1+0xd38] ;  /* 0x000d380001c77983 */ /* 0x000f220000300800 */
[----:B------:R-:W-:-:S02]  /*2e760*/  ISETP.LT.AND P4, PT, R215, c[0x0][0x178], !P3 ;  /* 0x00005e00d7007a0c */ /* 0x000fc40005f81270 */
[----:B------:R-:W-:Y:S01]  /*2e770*/  ISETP.GE.AND P2, PT, R14, c[0x0][0x17c], PT ;  /* 0x00005f000e007a0c */ /* 0x000fe20003f46270 */
[----:B------:R-:W-:Y:S01]  /*2e780*/  IMAD.WIDE R14, R29, 0x4, R6 ;  /* 0x000000041d0e7825 */ /* 0x000fe200078e0206 */
[----:B------:R-:W-:Y:S02]  /*2e790*/  ISETP.LT.AND P3, PT, R135, c[0x0][0x178], !P3 ;  /* 0x00005e0087007a0c */ /* 0x000fe40005f61270 */
[----:B------:R-:W-:Y:S02]  /*2e7a0*/  ISETP.LT.AND P6, PT, R235, c[0x0][0x178], !P2 ;  /* 0x00005e00eb007a0c */ /* 0x000fe400057c1270 */
[----:B------:R-:W-:Y:S02]  /*2e7b0*/  ISETP.LT.AND P5, PT, R214, c[0x0][0x178], !P2 ;  /* 0x00005e00d6007a0c */ /* 0x000fe400057a1270 */
[----:B------:R-:W-:-:S03]  /*2e7c0*/  IADD3 R17, R29, c[0x0][0x198], RZ ;  /* 0x000066001d117a10 */ /* 0x000fc60007ffe0ff */
[----:B------:R3:W-:Y:S01]  /*2e7d0*/  @P4 STG.E [R14.64], R131 ;  /* 0x000000830e004986 */ /* 0x0007e2000c101908 */
[----:B------:R-:W-:Y:S02]  /*2e7e0*/  ISETP.LT.AND P4, PT, R215, c[0x0][0x178], !P2 ;  /* 0x00005e00d7007a0c */ /* 0x000fe40005781270 */
[----:B------:R-:W-:Y:S01]  /*2e7f0*/  ISETP.LT.AND P2, PT, R135, c[0x0][0x178], !P2 ;  /* 0x00005e0087007a0c */ /* 0x000fe20005741270 */
[----:B-1----:R-:W-:-:S04]  /*2e800*/  IMAD.WIDE R2, R29, 0x4, R224 ;  /* 0x000000041d027825 */ /* 0x002fc800078e02e0 */
[C---:B--2---:R-:W-:Y:S01]  /*2e810*/  IMAD.WIDE R8, R17.reuse, 0x4, R236 ;  /* 0x0000000411087825 */ /* 0x044fe200078e02ec */
[----:B------:R1:W-:Y:S03]  /*2e820*/  @P3 STG.E [R2.64], R19 ;  /* 0x0000001302003986 */ /* 0x0003e6000c101908 */
[C---:B---3--:R-:W-:Y:S01]  /*2e830*/  IMAD.WIDE R10, R17.reuse, 0x4, R4 ;  /* 0x00000004110a7825 */ /* 0x048fe200078e0204 */
[----:B------:R2:W-:Y:S03]  /*2e840*/  @P6 STG.E [R8.64], R198 ;  /* 0x000000c608006986 */ /* 0x0005e6000c101908 */
[----:B------:R-:W-:Y:S01]  /*2e850*/  IMAD.WIDE R12, R17, 0x4, R6 ;  /* 0x00000004110c7825 */ /* 0x000fe200078e0206 */
[----:B------:R3:W-:Y:S01]  /*2e860*/  @P5 STG.E [R10.64], R210 ;  /* 0x000000d20a005986 */ /* 0x0007e2000c101908 */
[----:B------:R-:W-:-:S02]  /*2e870*/  ISETP.LT.AND P5, PT, R235, c[0x0][0x178], !P1 ;  /* 0x00005e00eb007a0c */ /* 0x000fc40004fa1270 */
[----:B------:R-:W-:Y:S01]  /*2e880*/  IMAD.WIDE R14, R17, 0x4, R224 ;  /* 0x00000004110e7825 */ /* 0x000fe200078e02e0 */
[----:B------:R-:W-:Y:S01]  /*2e890*/  ISETP.LT.AND P6, PT, R214, c[0x0][0x178], !P1 ;  /* 0x00005e00d6007a0c */ /* 0x000fe20004fc1270 */
[----:B------:R2:W-:Y:S01]  /*2e8a0*/  @P4 STG.E [R12.64], R230 ;  /* 0x000000e60c004986 */ /* 0x0005e2000c101908 */
[----:B------:R-:W-:Y:S02]  /*2e8b0*/  ISETP.LT.AND P4, PT, R215, c[0x0][0x178], !P1 ;  /* 0x00005e00d7007a0c */ /* 0x000fe40004f81270 */
[----:B------:R-:W-:Y:S01]  /*2e8c0*/  IADD3 R21, R17, c[0x0][0x198], RZ ;  /* 0x0000660011157a10 */ /* 0x000fe20007ffe0ff */
[----:B------:R3:W-:Y:S01]  /*2e8d0*/  @P2 STG.E [R14.64], R22 ;  /* 0x000000160e002986 */ /* 0x0007e2000c101908 */
[----:B------:R-:W-:Y:S02]  /*2e8e0*/  ISETP.LT.AND P1, PT, R135, c[0x0][0x178], !P1 ;  /* 0x00005e0087007a0c */ /* 0x000fe40004f21270 */
[----:B------:R-:W-:Y:S01]  /*2e8f0*/  ISETP.LT.AND P2, PT, R235, c[0x0][0x178], !P0 ;  /* 0x00005e00eb007a0c */ /* 0x000fe20004741270 */
[C---:B-1----:R-:W-:Y:S01]  /*2e900*/  IMAD.WIDE R2, R21.reuse, 0x4, R236 ;  /* 0x0000000415027825 */ /* 0x042fe200078e02ec */
[----:B------:R-:W-:-:S03]  /*2e910*/  IADD3 R19, R21, c[0x0][0x198], RZ ;  /* 0x0000660015137a10 */ /* 0x000fc60007ffe0ff */
[----:B--2---:R-:W-:Y:S01]  /*2e920*/  IMAD.WIDE R8, R21, 0x4, R4 ;  /* 0x0000000415087825 */ /* 0x004fe200078e0204 */
[----:B------:R-:W-:-:S03]  /*2e930*/  ISETP.GE.AND P3, PT, R0, c[0x0][0x17c], PT ;  /* 0x00005f0000007a0c */ /* 0x000fc60003f66270 */
[----:B---3--:R-:W-:-:S04]  /*2e940*/  IMAD.WIDE R10, R21, 0x4, R6 ;  /* 0x00000004150a7825 */ /* 0x008fc800078e0206 */
[----:B------:R-:W-:-:S04]  /*2e950*/  IMAD.WIDE R12, R21, 0x4, R224 ;  /* 0x00000004150c7825 */ /* 0x000fc800078e02e0 */
[----:B------:R-:W-:Y:S01]  /*2e960*/  IMAD.WIDE R16, R19, 0x4, R236 ;  /* 0x0000000413107825 */ /* 0x000fe200078e02ec */
[----:B----4-:R1:W-:Y:S01]  /*2e970*/  @P5 STG.E [R2.64], R199 ;  /* 0x000000c702005986 */ /* 0x0103e2000c101908 */
[----:B------:R-:W-:-:S03]  /*2e980*/  ISETP.LT.AND P5, PT, R235, c[0x0][0x178], !P3 ;  /* 0x00005e00eb007a0c */ /* 0x000fc60005fa1270 */
[----:B------:R2:W-:Y:S01]  /*2e990*/  @P6 STG.E [R8.64], R211 ;  /* 0x000000d308006986 */ /* 0x0005e2000c101908 */
[----:B------:R-:W-:-:S03]  /*2e9a0*/  ISETP.LT.AND P6, PT, R214, c[0x0][0x178], !P3 ;  /* 0x00005e00d6007a0c */ /* 0x000fc60005fc1270 */
[----:B------:R3:W-:Y:S01]  /*2e9b0*/  @P4 STG.E [R10.64], R231 ;  /* 0x000000e70a004986 */ /* 0x0007e2000c101908 */
[----:B------:R-:W-:-:S03]  /*2e9c0*/  ISETP.LT.AND P4, PT, R214, c[0x0][0x178], !P0 ;  /* 0x00005e00d6007a0c */ /* 0x000fc60004781270 */
[----:B------:R-:W4:Y:S04]  /*2e9d0*/  LDL.LU R235, [R1+0xd34] ;  /* 0x000d340001eb7983 */ /* 0x000f280000300800 */
[----:B------:R1:W-:Y:S01]  /*2e9e0*/  @P1 STG.E [R12.64], R23 ;  /* 0x000000170c001986 */ /* 0x0003e2000c101908 */
[----:B------:R-:W-:-:S03]  /*2e9f0*/  ISETP.LT.AND P1, PT, R215, c[0x0][0x178], !P0 ;  /* 0x00005e00d7007a0c */ /* 0x000fc60004721270 */
[----:B------:R-:W4:Y:S01]  /*2ea00*/  LDL.LU R214, [R1+0xd30] ;  /* 0x000d300001d67983 */ /* 0x000f220000300800 */
[----:B------:R-:W-:-:S03]  /*2ea10*/  ISETP.LT.AND P0, PT, R135, c[0x0][0x178], !P0 ;  /* 0x00005e0087007a0c */ /* 0x000fc60004701270 */
[----:B------:R2:W-:Y:S01]  /*2ea20*/  @P2 STG.E [R16.64], R134 ;  /* 0x0000008610002986 */ /* 0x0005e2000c101908 */
[----:B------:R-:W-:Y:S02]  /*2ea30*/  ISETP.LT.AND P2, PT, R215, c[0x0][0x178], !P3 ;  /* 0x00005e00d7007a0c */ /* 0x000fe40005f41270 */
[----:B------:R-:W-:Y:S01]  /*2ea40*/  ISETP.LT.AND P3, PT, R135, c[0x0][0x178], !P3 ;  /* 0x00005e0087007a0c */ /* 0x000fe20005f61270 */
[----:B------:R-:W4:Y:S04]  /*2ea50*/  LDL.LU R215, [R1+0xd2c] ;  /* 0x000d2c0001d77983 */ /* 0x000f280000300800 */
[----:B------:R-:W4:Y:S01]  /*2ea60*/  LDL.LU R135, [R1+0xd28] ;  /* 0x000d280001877983 */ /* 0x000f220000300800 */
[C---:B------:R-:W-:Y:S01]  /*2ea70*/  IADD3 R15, R19.reuse, c[0x0][0x198], RZ ;  /* 0x00006600130f7a10 */ /* 0x040fe20007ffe0ff */
[----:B-1----:R-:W-:-:S04]  /*2ea80*/  IMAD.WIDE R2, R19, 0x4, R4 ;  /* 0x0000000413027825 */ /* 0x002fc800078e0204 */
[----:B--2---:R-:W-:-:S04]  /*2ea90*/  IMAD.WIDE R8, R19, 0x4, R6 ;  /* 0x0000000413087825 */ /* 0x004fc800078e0206 */
[----:B---3--:R-:W-:-:S04]  /*2eaa0*/  IMAD.WIDE R10, R19, 0x4, R224 ;  /* 0x00000004130a7825 */ /* 0x008fc800078e02e0 */
[----:B------:R-:W-:-:S04]  /*2eab0*/  IMAD.WIDE R236, R15, 0x4, R236 ;  /* 0x000000040fec7825 */ /* 0x000fc800078e02ec */
[----:B------:R-:W-:-:S04]  /*2eac0*/  IMAD.WIDE R4, R15, 0x4, R4 ;  /* 0x000000040f047825 */ /* 0x000fc800078e0204 */
[----:B------:R-:W-:-:S04]  /*2ead0*/  IMAD.WIDE R6, R15, 0x4, R6 ;  /* 0x000000040f067825 */ /* 0x000fc800078e0206 */
[----:B------:R-:W-:Y:S01]  /*2eae0*/  IMAD.WIDE R224, R15, 0x4, R224 ;  /* 0x000000040fe07825 */ /* 0x000fe200078e02e0 */
[----:B----4-:R1:W-:Y:S04]  /*2eaf0*/  @P4 STG.E [R2.64], R214 ;  /* 0x000000d602004986 */ /* 0x0103e8000c101908 */
[----:B------:R1:W-:Y:S04]  /*2eb00*/  @P1 STG.E [R8.64], R234 ;  /* 0x000000ea08001986 */ /* 0x0003e8000c101908 */
[----:B------:R1:W-:Y:S04]  /*2eb10*/  @P0 STG.E [R10.64], R26 ;  /* 0x0000001a0a000986 */ /* 0x0003e8000c101908 */
[----:B------:R1:W-:Y:S04]  /*2eb20*/  @P5 STG.E [R236.64], R135 ;  /* 0x00000087ec005986 */ /* 0x0003e8000c101908 */
[----:B------:R1:W-:Y:S04]  /*2eb30*/  @P6 STG.E [R4.64], R215 ;  /* 0x000000d704006986 */ /* 0x0003e8000c101908 */
[----:B------:R1:W-:Y:S01]  /*2eb40*/  @P2 STG.E [R6.64], R235 ;  /* 0x000000eb06002986 */ /* 0x0003e2000c101908 */
[----:B------:R-:W-:Y:S05]  /*2eb50*/  @!P3 EXIT ;  /* 0x000000000000b94d */ /* 0x000fea0003800000 */
[----:B------:R-:W-:Y:S01]  /*2eb60*/  STG.E [R224.64], R27 ;  /* 0x0000001be0007986 */ /* 0x000fe2000c101908 */
[----:B------:R-:W-:Y:S05]  /*2eb70*/  EXIT ;  /* 0x000000000000794d */ /* 0x000fea0003800000 */
.L_x_2:
[----:B------:R-:W-:-:S00]  /*2eb80*/  BRA `(.L_x_2) ;  /* 0xfffffff000007947 */ /* 0x000fc0000383ffff */
[----:B------:R-:W-:-:S00]  /*2eb90*/  NOP ;  /* 0x0000000000007918 */ /* 0x000fc00000000000 */
        /* <DEDUP_REMOVED lines=14> */
.L_x_3:


//--------------------- .nv.shared.matmul_kernel  --------------------------
	.section	.nv.shared.matmul_kernel,"aw",@nobits
	.sectionflags	@""
	.align	16
